// auto-generated by cutlass_sweep.gemm — config: {"arch": "sm_90", "cluster_m": 2, "cluster_n": 1, "dtype": "fp16", "dtype_b": "fp16", "layout": "nt", "stages": 0, "tile_k": 64, "tile_m": 512, "tile_n": 112}
#include "cutlass/cutlass.h"
#include "cutlass/gemm/collective/collective_builder.hpp"
#include "cutlass/gemm/device/gemm_universal_adapter.h"
#include "cutlass/gemm/kernel/gemm_universal.hpp"
#include "cutlass/epilogue/collective/collective_builder.hpp"

using ElemA = cutlass::half_t;
using ElemB = cutlass::half_t;
using ElemCD = cutlass::half_t;
using Acc  = float;
using TileShape    = cute::Shape<cute::_512, cute::_112, cute::_64>;
using ClusterShape = cute::Shape<cute::_2, cute::_1, cute::_1>;

using CollectiveEpilogue = typename cutlass::epilogue::collective::CollectiveBuilder<
    cutlass::arch::Sm90, cutlass::arch::OpClassTensorOp,
    TileShape, ClusterShape,
    cutlass::epilogue::collective::EpilogueTileAuto,
    Acc, Acc,
    ElemCD, cutlass::layout::RowMajor, 128 / cutlass::sizeof_bits<ElemCD>::value,
    ElemCD, cutlass::layout::RowMajor, 128 / cutlass::sizeof_bits<ElemCD>::value,
    cutlass::epilogue::collective::EpilogueScheduleAuto
  >::CollectiveOp;

using CollectiveMainloop = typename cutlass::gemm::collective::CollectiveBuilder<
    cutlass::arch::Sm90, cutlass::arch::OpClassTensorOp,
    ElemA, cutlass::layout::RowMajor, 128 / cutlass::sizeof_bits<ElemA>::value,
    ElemB, cutlass::layout::ColumnMajor, 128 / cutlass::sizeof_bits<ElemB>::value,
    Acc,
    TileShape, ClusterShape,
    cutlass::gemm::collective::StageCountAutoCarveout<static_cast<int>(sizeof(typename CollectiveEpilogue::SharedStorage))>,
    cutlass::gemm::collective::KernelScheduleAuto
  >::CollectiveOp;

using GemmKernel = cutlass::gemm::kernel::GemmUniversal<
    cute::Shape<int,int,int,int>,
    CollectiveMainloop,
    CollectiveEpilogue
>;
using Gemm = cutlass::gemm::device::GemmUniversalAdapter<GemmKernel>;

// Force the device kernel symbol into the cubin without needing a host main.
auto* _anchor = &cutlass::device_kernel<GemmKernel>;


// ===== COMPILED SASS (sm_90a) =====

	.target	sm_90a

	.elftype	@"ET_EXEC"


//--------------------- .note.nv.tkinfo           --------------------------
	.section	.note.nv.tkinfo,"",@"SHT_NOTE"
	.sectionflags	@"SHF_NOTE_NV_TKINFO"
	.tkinfo
        /*0018*/ 	.word	0x00000002
        /*0030*/ 	.string	""
        /*0030*/ 	.string	"ptxas"
        /*0030*/ 	.string	"Cuda compilation tools, release 13.0, V13.0.88"
        /*0030*/ 	.string	"Build cuda_13.0.r13.0/compiler.36424714_0"
        /*0030*/ 	.string	"-arch sm_90a -m 64 "



//--------------------- .note.nv.cuinfo           --------------------------
	.section	.note.nv.cuinfo,"",@"SHT_NOTE"
	.sectionflags	@"SHF_NOTE_NV_CUINFO"
        /*0018*/ 	.short	0x0002
        /*001a*/ 	.short	0x005a
        /*001c*/ 	.short	0x0082
	.zero		2


//--------------------- .nv.info                  --------------------------
	.section	.nv.info,"",@"SHT_CUDA_INFO"
	.align	4


	//----- nvinfo : EIATTR_REGCOUNT
	.align		4
        /*0000*/ 	.byte	0x04, 0x2f
        /*0002*/ 	.short	(.L_15 - .L_14)
	.align		4
.L_14:
        /*0004*/ 	.word	index@(_ZN7cutlass13device_kernelINS_4gemm6kernel13GemmUniversalIN4cute5tupleIJiiiiEEENS1_10collective13CollectiveMmaINS1_34MainloopSm90TmaGmmaWarpSpecializedILi2ENS5_IJNS4_1CILi2EEENSA_ILi1EEESC_EEENS1_35KernelTmaWarpSpecializedCooperativeEEENS5_IJNSA_ILi512EEENSA_ILi112EEENSA_ILi64EEEEEENS_6half_tENS5_IJlSC_lEEESK_SL_NS4_8TiledMMAINS4_8MMA_AtomIJNS4_4SM904GMMA25MMA_64x16x16_F32F16F16_SSILNSP_5MajorE0ELSR_0ELNSP_7ScaleInE1ELSS_1EEEEEENS4_6LayoutISD_NS5_IJSC_NSA_ILi0EEESW_EEEEENS5_IJNS4_10UnderscoreESZ_SZ_EEEEENS4_13SM90_TMA_LOADENS4_14ComposedLayoutINS4_7SwizzleILi3ELi4ELi3EEENS4_18smem_ptr_flag_bitsILi16EEENSV_INS5_IJNSA_ILi8EEESI_EEENS5_IJSI_SC_EEEEEEEvNS4_8identityENS4_23SM90_TMA_LOAD_MULTICASTES1C_vS1D_EENS_8epilogue10collective6detail29Sm90TmaWarpSpecializedAdapterINS1H_15DefaultEpilogueISK_SL_SL_NS1G_6thread17LinearCombinationISK_Li1EffLNS1L_9ScaleType4KindE0ELNS_15FloatRoundStyleE2ESK_EENS1_15EpilogueDefaultEEEEEvvEEEEvNT_6ParamsE)
        /*0008*/ 	.word	0x000000a8


	//----- nvinfo : EIATTR_FRAME_SIZE
	.align		4
.L_15:
        /*000c*/ 	.byte	0x04, 0x11
        /*000e*/ 	.short	(.L_17 - .L_16)
	.align		4
.L_16:
        /*0010*/ 	.word	index@(_ZN7cutlass13device_kernelINS_4gemm6kernel13GemmUniversalIN4cute5tupleIJiiiiEEENS1_10collective13CollectiveMmaINS1_34MainloopSm90TmaGmmaWarpSpecializedILi2ENS5_IJNS4_1CILi2EEENSA_ILi1EEESC_EEENS1_35KernelTmaWarpSpecializedCooperativeEEENS5_IJNSA_ILi512EEENSA_ILi112EEENSA_ILi64EEEEEENS_6half_tENS5_IJlSC_lEEESK_SL_NS4_8TiledMMAINS4_8MMA_AtomIJNS4_4SM904GMMA25MMA_64x16x16_F32F16F16_SSILNSP_5MajorE0ELSR_0ELNSP_7ScaleInE1ELSS_1EEEEEENS4_6LayoutISD_NS5_IJSC_NSA_ILi0EEESW_EEEEENS5_IJNS4_10UnderscoreESZ_SZ_EEEEENS4_13SM90_TMA_LOADENS4_14ComposedLayoutINS4_7SwizzleILi3ELi4ELi3EEENS4_18smem_ptr_flag_bitsILi16EEENSV_INS5_IJNSA_ILi8EEESI_EEENS5_IJSI_SC_EEEEEEEvNS4_8identityENS4_23SM90_TMA_LOAD_MULTICASTES1C_vS1D_EENS_8epilogue10collective6detail29Sm90TmaWarpSpecializedAdapterINS1H_15DefaultEpilogueISK_SL_SL_NS1G_6thread17LinearCombinationISK_Li1EffLNS1L_9ScaleType4KindE0ELNS_15FloatRoundStyleE2ESK_EENS1_15EpilogueDefaultEEEEEvvEEEEvNT_6ParamsE)
        /*0014*/ 	.word	0x000000d8


	//----- nvinfo : EIATTR_MIN_STACK_SIZE
	.align		4
.L_17:
        /*0018*/ 	.byte	0x04, 0x12
        /*001a*/ 	.short	(.L_19 - .L_18)
	.align		4
.L_18:
        /*001c*/ 	.word	index@(_ZN7cutlass13device_kernelINS_4gemm6kernel13GemmUniversalIN4cute5tupleIJiiiiEEENS1_10collective13CollectiveMmaINS1_34MainloopSm90TmaGmmaWarpSpecializedILi2ENS5_IJNS4_1CILi2EEENSA_ILi1EEESC_EEENS1_35KernelTmaWarpSpecializedCooperativeEEENS5_IJNSA_ILi512EEENSA_ILi112EEENSA_ILi64EEEEEENS_6half_tENS5_IJlSC_lEEESK_SL_NS4_8TiledMMAINS4_8MMA_AtomIJNS4_4SM904GMMA25MMA_64x16x16_F32F16F16_SSILNSP_5MajorE0ELSR_0ELNSP_7ScaleInE1ELSS_1EEEEEENS4_6LayoutISD_NS5_IJSC_NSA_ILi0EEESW_EEEEENS5_IJNS4_10UnderscoreESZ_SZ_EEEEENS4_13SM90_TMA_LOADENS4_14ComposedLayoutINS4_7SwizzleILi3ELi4ELi3EEENS4_18smem_ptr_flag_bitsILi16EEENSV_INS5_IJNSA_ILi8EEESI_EEENS5_IJSI_SC_EEEEEEEvNS4_8identityENS4_23SM90_TMA_LOAD_MULTICASTES1C_vS1D_EENS_8epilogue10collective6detail29Sm90TmaWarpSpecializedAdapterINS1H_15DefaultEpilogueISK_SL_SL_NS1G_6thread17LinearCombinationISK_Li1EffLNS1L_9ScaleType4KindE0ELNS_15FloatRoundStyleE2ESK_EENS1_15EpilogueDefaultEEEEEvvEEEEvNT_6ParamsE)
        /*0020*/ 	.word	0x000000d8
.L_19:


//--------------------- .nv.compat                --------------------------
	.section	.nv.compat,"",@"SHT_CUDA_COMPAT_INFO"
	.align	4
        /*0000*/ 	.byte	0x02, 0x09, 0x01, 0x00, 0x02, 0x02, 0x04, 0x00, 0x02, 0x05, 0x05, 0x00, 0x03, 0x07, 0x01, 0x01
        /*0010*/ 	.byte	0x02, 0x03, 0x01, 0x00, 0x02, 0x06, 0x01, 0x00, 0x04, 0x0b, 0x08, 0x00, 0x00, 0x00, 0x00, 0x00
        /*0020*/ 	.byte	0x00, 0x00, 0x00, 0x00


//--------------------- .nv.info._ZN7cutlass13device_kernelINS_4gemm6kernel13GemmUniversalIN4cute5tupleIJiiiiEEENS1_10collective13CollectiveMmaINS1_34MainloopSm90TmaGmmaWarpSpecializedILi2ENS5_IJNS4_1CILi2EEENSA_ILi1EEESC_EEENS1_35KernelTmaWarpSpecializedCooperativeEEENS5_IJNSA_ILi512EEENSA_ILi112EEENSA_ILi64EEEEEENS_6half_tENS5_IJlSC_lEEESK_SL_NS4_8TiledMMAINS4_8MMA_AtomIJNS4_4SM904GMMA25MMA_64x16x16_F32F16F16_SSILNSP_5MajorE0ELSR_0ELNSP_7ScaleInE1ELSS_1EEEEEENS4_6LayoutISD_NS5_IJSC_NSA_ILi0EEESW_EEEEENS5_IJNS4_10UnderscoreESZ_SZ_EEEEENS4_13SM90_TMA_LOADENS4_14ComposedLayoutINS4_7SwizzleILi3ELi4ELi3EEENS4_18smem_ptr_flag_bitsILi16EEENSV_INS5_IJNSA_ILi8EEESI_EEENS5_IJSI_SC_EEEEEEEvNS4_8identityENS4_23SM90_TMA_LOAD_MULTICASTES1C_vS1D_EENS_8epilogue10collective6detail29Sm90TmaWarpSpecializedAdapterINS1H_15DefaultEpilogueISK_SL_SL_NS1G_6thread17LinearCombinationISK_Li1EffLNS1L_9ScaleType4KindE0ELNS_15FloatRoundStyleE2ESK_EENS1_15EpilogueDefaultEEEEEvvEEEEvNT_6ParamsE --------------------------
	.section	.nv.info._ZN7cutlass13device_kernelINS_4gemm6kernel13GemmUniversalIN4cute5tupleIJiiiiEEENS1_10collective13CollectiveMmaINS1_34MainloopSm90TmaGmmaWarpSpecializedILi2ENS5_IJNS4_1CILi2EEENSA_ILi1EEESC_EEENS1_35KernelTmaWarpSpecializedCooperativeEEENS5_IJNSA_ILi512EEENSA_ILi112EEENSA_ILi64EEEEEENS_6half_tENS5_IJlSC_lEEESK_SL_NS4_8TiledMMAINS4_8MMA_AtomIJNS4_4SM904GMMA25MMA_64x16x16_F32F16F16_SSILNSP_5MajorE0ELSR_0ELNSP_7ScaleInE1ELSS_1EEEEEENS4_6LayoutISD_NS5_IJSC_NSA_ILi0EEESW_EEEEENS5_IJNS4_10UnderscoreESZ_SZ_EEEEENS4_13SM90_TMA_LOADENS4_14ComposedLayoutINS4_7SwizzleILi3ELi4ELi3EEENS4_18smem_ptr_flag_bitsILi16EEENSV_INS5_IJNSA_ILi8EEESI_EEENS5_IJSI_SC_EEEEEEEvNS4_8identityENS4_23SM90_TMA_LOAD_MULTICASTES1C_vS1D_EENS_8epilogue10collective6detail29Sm90TmaWarpSpecializedAdapterINS1H_15DefaultEpilogueISK_SL_SL_NS1G_6thread17LinearCombinationISK_Li1EffLNS1L_9ScaleType4KindE0ELNS_15FloatRoundStyleE2ESK_EENS1_15EpilogueDefaultEEEEEvvEEEEvNT_6ParamsE,"",@"SHT_CUDA_INFO"
	.sectionflags	@""
	.align	4


	//----- nvinfo : EIATTR_CUDA_API_VERSION
	.align		4
        /*0000*/ 	.byte	0x04, 0x37
        /*0002*/ 	.short	(.L_21 - .L_20)
.L_20:
        /*0004*/ 	.word	0x00000082


	//----- nvinfo : EIATTR_KPARAM_INFO
	.align		4
.L_21:
        /*0008*/ 	.byte	0x04, 0x17
        /*000a*/ 	.short	(.L_23 - .L_22)
.L_22:
        /*000c*/ 	.word	0x00000000
        /*0010*/ 	.short	0x0000
        /*0012*/ 	.short	0x0070
        /*0014*/ 	.byte	0x00, 0xf0, 0x01, 0x10


	//----- nvinfo : EIATTR_SPARSE_MMA_MASK
	.align		4
.L_23:
        /*0018*/ 	.byte	0x03, 0x50
        /*001a*/ 	.short	0x0000


	//----- nvinfo : EIATTR_MAXREG_COUNT
	.align		4
        /*001c*/ 	.byte	0x03, 0x1b
        /*001e*/ 	.short	0x00a8


	//----- nvinfo : EIATTR_NUM_BARRIERS
	.align		4
        /*0020*/ 	.byte	0x02, 0x4c
        /*0022*/ 	.byte	0x01
	.zero		1


	//----- nvinfo : EIATTR_EXTERNS
	.align		4
        /*0024*/ 	.byte	0x04, 0x0f
        /*0026*/ 	.short	(.L_25 - .L_24)


	//   ....[0]....
	.align		4
.L_24:
        /*0028*/ 	.word	index@(__assertfail)


	//----- nvinfo : EIATTR_ANNOTATIONS
	.align		4
.L_25:
        /*002c*/ 	.byte	0x04, 0x55
        /*002e*/ 	.short	(.L_27 - .L_26)


	//   ....[0]....
.L_26:
        /*0030*/ 	.word	0x00000001
        /*0034*/ 	.byte	0xe0, 0x06, 0x00, 0x00, 0x01, 0x00, 0x00, 0x00, 0xe0, 0x08, 0x00, 0x00, 0x01, 0x00, 0x00, 0x00
        /* <DEDUP_REMOVED lines=214> */
        /*0da4*/ 	.byte	0x70, 0x7b, 0x01, 0x00


	//----- nvinfo : EIATTR_MERCURY_ISA_VERSION
	.align		4
.L_27:
        /*0da8*/ 	.byte	0x03, 0x5f
        /*0daa*/ 	.short	0x0101


	//----- nvinfo : EIATTR_INT_WARP_WIDE_INSTR_OFFSETS
	.align		4
        /*0dac*/ 	.byte	0x04, 0x31
        /*0dae*/ 	.short	(.L_29 - .L_28)


	//   ....[0]....
.L_28:
        /*0db0*/ 	.word	0x00000520


	//   ....[1]....
        /*0db4*/ 	.word	0x00000540


	//   ....[2]....
        /*0db8*/ 	.word	0x000006b0


	//----- nvinfo : EIATTR_COOP_GROUP_MASK_REGIDS
	.align		4
.L_29:
        /*0dbc*/ 	.byte	0x04, 0x29
        /*0dbe*/ 	.short	(.L_31 - .L_30)


	//   ....[0]....
.L_30:
        /*0dc0*/ 	.word	0xffffffff


	//   ....[1]....
        /*0dc4*/ 	.word	0xffffffff


	//   ....[2]....
        /*0dc8*/ 	.word	0xffffffff


	//   ....[3]....
        /*0dcc*/ 	.word	0xffffffff


	//   ....[4]....
        /*0dd0*/ 	.word	0xffffffff


	//   ....[5]....
        /*0dd4*/ 	.word	0xffffffff


	//----- nvinfo : EIATTR_COOP_GROUP_INSTR_OFFSETS
	.align		4
.L_31:
        /*0dd8*/ 	.byte	0x04, 0x28
        /*0dda*/ 	.short	(.L_33 - .L_32)


	//   ....[0]....
.L_32:
        /*0ddc*/ 	.word	0x00000070


	//   ....[1]....
        /*0de0*/ 	.word	0x00000080


	//   ....[2]....
        /*0de4*/ 	.word	0x000001a0


	//   ....[3]....
        /*0de8*/ 	.word	0x00000380


	//   ....[4]....
        /*0dec*/ 	.word	0x000007f0


	//   ....[5]....
        /*0df0*/ 	.word	0x000012b0


	//----- nvinfo : EIATTR_REG_RECONFIG
	.align		4
.L_33:
        /*0df4*/ 	.byte	0x01, 0x54
	.zero		2


	//----- nvinfo : EIATTR_SYSCALL_OFFSETS
	.align		4
        /*0df8*/ 	.byte	0x04, 0x46
        /*0dfa*/ 	.short	(.L_35 - .L_34)


	//   ....[0]....
.L_34:
        /*0dfc*/ 	.word	0x00001460


	//----- nvinfo : EIATTR_MBARRIER_INSTR_OFFSETS
	.align		4
.L_35:
        /*0e00*/ 	.byte	0x04, 0x39
        /*0e02*/ 	.short	(.L_37 - .L_36)


	//   ....[0]....
.L_36:
        /*0e04*/ 	.word	0x00000320
        /*0e08*/ 	.word	0x000000ff
        /*0e0c*/ 	.word	0x00000000
        /*0e10*/ 	.short	0x0100
        /*0e12*/ 	.byte	0x09
	.zero		1


	//   ....[1]....
        /*0e14*/ 	.word	0x00000330
        /*0e18*/ 	.word	0x000000ff
        /*0e1c*/ 	.word	0x00000010
        /*0e20*/ 	.short	0x0100
        /*0e22*/ 	.byte	0x09
	.zero		1


	//   ....[2]....
        /*0e24*/ 	.word	0x00000340
        /*0e28*/ 	.word	0x000000ff
        /*0e2c*/ 	.word	0x00000008
        /*0e30*/ 	.short	0x0100
        /*0e32*/ 	.byte	0x09
	.zero		1


	//   ....[3]....
        /*0e34*/ 	.word	0x00000350
        /*0e38*/ 	.word	0x000000ff
        /*0e3c*/ 	.word	0x00000018
        /*0e40*/ 	.short	0x0100
        /*0e42*/ 	.byte	0x09
	.zero		1


	//   ....[4]....
        /*0e44*/ 	.word	0x00000730
        /*0e48*/ 	.word	0x000000ff
        /*0e4c*/ 	.word	0x00000030
        /*0e50*/ 	.short	0x0100
        /*0e52*/ 	.byte	0x06
	.zero		1


	//   ....[5]....
        /*0e54*/ 	.word	0x000007a0
        /*0e58*/ 	.word	0x000000ff
        /*0e5c*/ 	.word	0x00000038
        /*0e60*/ 	.short	0x0100
        /*0e62*/ 	.byte	0x06
	.zero		1


	//   ....[6]....
        /*0e64*/ 	.word	0x00001500
        /*0e68*/ 	.word	0x00000003
        /*0e6c*/ 	.word	0x00000000
        /*0e70*/ 	.short	0x010a
        /*0e72*/ 	.byte	0x3f
	.zero		1


	//   ....[7]....
        /*0e74*/ 	.word	0x00001540
        /*0e78*/ 	.word	0x00000003
        /*0e7c*/ 	.word	0x00000000
        /*0e80*/ 	.short	0x010a
        /*0e82*/ 	.byte	0x3f
	.zero		1


	//   ....[8]....
        /*0e84*/ 	.word	0x00004400
        /*0e88*/ 	.word	0x000000ff
        /*0e8c*/ 	.word	0x00000000
        /*0e90*/ 	.short	0x010a
        /*0e92*/ 	.byte	0x04
	.zero		1


	//   ....[9]....
        /*0e94*/ 	.word	0x00004440
        /*0e98*/ 	.word	0x000000ff
        /*0e9c*/ 	.word	0x00000000
        /*0ea0*/ 	.short	0x010a
        /*0ea2*/ 	.byte	0x04
	.zero		1


	//   ....[10]....
        /*0ea4*/ 	.word	0x000072b0
        /*0ea8*/ 	.word	0x00000003
        /*0eac*/ 	.word	0x00000000
        /*0eb0*/ 	.short	0x0101
        /*0eb2*/ 	.byte	0x3f
	.zero		1


	//   ....[11]....
        /*0eb4*/ 	.word	0x000074a0
        /*0eb8*/ 	.word	0x00000000
        /*0ebc*/ 	.word	0x00000000
        /*0ec0*/ 	.short	0x0101
        /*0ec2*/ 	.byte	0x3f
	.zero		1


	//   ....[12]....
        /*0ec4*/ 	.word	0x000176c0
        /*0ec8*/ 	.word	0x0000000e
        /*0ecc*/ 	.word	0x00000010
        /*0ed0*/ 	.short	0x010a
        /*0ed2*/ 	.byte	0x3f
	.zero		1


	//   ....[13]....
        /*0ed4*/ 	.word	0x00017af0
        /*0ed8*/ 	.word	0x00000002
        /*0edc*/ 	.word	0x00000038
        /*0ee0*/ 	.short	0x0101
        /*0ee2*/ 	.byte	0x3f
	.zero		1


	//   ....[14]....
        /*0ee4*/ 	.word	0x00018240
        /*0ee8*/ 	.word	0x00000005
        /*0eec*/ 	.word	0x00000000
        /*0ef0*/ 	.short	0x010a
        /*0ef2*/ 	.byte	0x3f
	.zero		1


	//   ....[15]....
        /*0ef4*/ 	.word	0x000182d0
        /*0ef8*/ 	.word	0x00000003
        /*0efc*/ 	.word	0x00000000
        /*0f00*/ 	.short	0x010a
        /*0f02*/ 	.byte	0x3f
	.zero		1


	//   ....[16]....
        /*0f04*/ 	.word	0x00018330
        /*0f08*/ 	.word	0x00000003
        /*0f0c*/ 	.word	0x00000000
        /*0f10*/ 	.short	0x010a
        /*0f12*/ 	.byte	0x3f
	.zero		1


	//   ....[17]....
        /*0f14*/ 	.word	0x00018390
        /*0f18*/ 	.word	0x00000004
        /*0f1c*/ 	.word	0x00000000
        /*0f20*/ 	.short	0x010a
        /*0f22*/ 	.byte	0x3f
	.zero		1


	//   ....[18]....
        /*0f24*/ 	.word	0x00018460
        /*0f28*/ 	.word	0x0000000e
        /*0f2c*/ 	.word	0x00000010
        /*0f30*/ 	.short	0x010a
        /*0f32*/ 	.byte	0x3f
	.zero		1


	//   ....[19]....
        /*0f34*/ 	.word	0x00018530
        /*0f38*/ 	.word	0x00000005
        /*0f3c*/ 	.word	0x00000000
        /*0f40*/ 	.short	0x010a
        /*0f42*/ 	.byte	0x3f
	.zero		1


	//----- nvinfo : EIATTR_NUM_MBARRIERS
	.align		4
.L_37:
        /*0f44*/ 	.byte	0x03, 0x38
        /*0f46*/ 	.short	0x0006


	//----- nvinfo : EIATTR_EXIT_INSTR_OFFSETS
	.align		4
        /*0f48*/ 	.byte	0x04, 0x1c
        /*0f4a*/ 	.short	(.L_39 - .L_38)


	//   ....[0]....
.L_38:
        /*0f4c*/ 	.word	0x00000980


	//   ....[1]....
        /*0f50*/ 	.word	0x000011d0


	//   ....[2]....
        /*0f54*/ 	.word	0x00016dc0


	//   ....[3]....
        /*0f58*/ 	.word	0x00017370


	//   ....[4]....
        /*0f5c*/ 	.word	0x00018320


	//----- nvinfo : EIATTR_MAX_THREADS
	.align		4
.L_39:
        /*0f60*/ 	.byte	0x04, 0x05
        /*0f62*/ 	.short	(.L_41 - .L_40)
.L_40:
        /*0f64*/ 	.word	0x00000180
        /*0f68*/ 	.word	0x00000001
        /*0f6c*/ 	.word	0x00000001


	//----- nvinfo : EIATTR_CRS_STACK_SIZE
	.align		4
.L_41:
        /*0f70*/ 	.byte	0x04, 0x1e
        /*0f72*/ 	.short	(.L_43 - .L_42)
.L_42:
        /*0f74*/ 	.word	0x00000000


	//----- nvinfo : EIATTR_CBANK_PARAM_SIZE
	.align		4
.L_43:
        /*0f78*/ 	.byte	0x03, 0x19
        /*0f7a*/ 	.short	0x0470


	//----- nvinfo : EIATTR_PARAM_CBANK
	.align		4
        /*0f7c*/ 	.byte	0x04, 0x0a
        /*0f7e*/ 	.short	(.L_45 - .L_44)
	.align		4
.L_44:
        /*0f80*/ 	.word	index@(.nv.constant0._ZN7cutlass13device_kernelINS_4gemm6kernel13GemmUniversalIN4cute5tupleIJiiiiEEENS1_10collective13CollectiveMmaINS1_34MainloopSm90TmaGmmaWarpSpecializedILi2ENS5_IJNS4_1CILi2EEENSA_ILi1EEESC_EEENS1_35KernelTmaWarpSpecializedCooperativeEEENS5_IJNSA_ILi512EEENSA_ILi112EEENSA_ILi64EEEEEENS_6half_tENS5_IJlSC_lEEESK_SL_NS4_8TiledMMAINS4_8MMA_AtomIJNS4_4SM904GMMA25MMA_64x16x16_F32F16F16_SSILNSP_5MajorE0ELSR_0ELNSP_7ScaleInE1ELSS_1EEEEEENS4_6LayoutISD_NS5_IJSC_NSA_ILi0EEESW_EEEEENS5_IJNS4_10UnderscoreESZ_SZ_EEEEENS4_13SM90_TMA_LOADENS4_14ComposedLayoutINS4_7SwizzleILi3ELi4ELi3EEENS4_18smem_ptr_flag_bitsILi16EEENSV_INS5_IJNSA_ILi8EEESI_EEENS5_IJSI_SC_EEEEEEEvNS4_8identityENS4_23SM90_TMA_LOAD_MULTICASTES1C_vS1D_EENS_8epilogue10collective6detail29Sm90TmaWarpSpecializedAdapterINS1H_15DefaultEpilogueISK_SL_SL_NS1G_6thread17LinearCombinationISK_Li1EffLNS1L_9ScaleType4KindE0ELNS_15FloatRoundStyleE2ESK_EENS1_15EpilogueDefaultEEEEEvvEEEEvNT_6ParamsE)
        /*0f84*/ 	.short	0x0210
        /*0f86*/ 	.short	0x0470


	//----- nvinfo : EIATTR_SW_WAR
	.align		4
.L_45:
        /*0f88*/ 	.byte	0x04, 0x36
        /*0f8a*/ 	.short	(.L_47 - .L_46)
.L_46:
        /*0f8c*/ 	.word	0x00000008
.L_47:


//--------------------- .nv.callgraph             --------------------------
	.section	.nv.callgraph,"",@"SHT_CUDA_CALLGRAPH"
	.align	4
	.sectionentsize	8
	.align		4
        /*0000*/ 	.word	0x00000000
	.align		4
        /*0004*/ 	.word	0xffffffff
	.align		4
        /*0008*/ 	.word	index@(_ZN7cutlass13device_kernelINS_4gemm6kernel13GemmUniversalIN4cute5tupleIJiiiiEEENS1_10collective13CollectiveMmaINS1_34MainloopSm90TmaGmmaWarpSpecializedILi2ENS5_IJNS4_1CILi2EEENSA_ILi1EEESC_EEENS1_35KernelTmaWarpSpecializedCooperativeEEENS5_IJNSA_ILi512EEENSA_ILi112EEENSA_ILi64EEEEEENS_6half_tENS5_IJlSC_lEEESK_SL_NS4_8TiledMMAINS4_8MMA_AtomIJNS4_4SM904GMMA25MMA_64x16x16_F32F16F16_SSILNSP_5MajorE0ELSR_0ELNSP_7ScaleInE1ELSS_1EEEEEENS4_6LayoutISD_NS5_IJSC_NSA_ILi0EEESW_EEEEENS5_IJNS4_10UnderscoreESZ_SZ_EEEEENS4_13SM90_TMA_LOADENS4_14ComposedLayoutINS4_7SwizzleILi3ELi4ELi3EEENS4_18smem_ptr_flag_bitsILi16EEENSV_INS5_IJNSA_ILi8EEESI_EEENS5_IJSI_SC_EEEEEEEvNS4_8identityENS4_23SM90_TMA_LOAD_MULTICASTES1C_vS1D_EENS_8epilogue10collective6detail29Sm90TmaWarpSpecializedAdapterINS1H_15DefaultEpilogueISK_SL_SL_NS1G_6thread17LinearCombinationISK_Li1EffLNS1L_9ScaleType4KindE0ELNS_15FloatRoundStyleE2ESK_EENS1_15EpilogueDefaultEEEEEvvEEEEvNT_6ParamsE)
	.align		4
        /*000c*/ 	.word	index@(__assertfail)
	.align		4
        /*0010*/ 	.word	0x00000000
	.align		4
        /*0014*/ 	.word	0xfffffffe
	.align		4
        /*0018*/ 	.word	0x00000000
	.align		4
        /*001c*/ 	.word	0xfffffffd
	.align		4
        /*0020*/ 	.word	0x00000000
	.align		4
        /*0024*/ 	.word	0xfffffffc


//--------------------- .nv.constant4             --------------------------
	.section	.nv.constant4,"a",@progbits
	.align	8
	.align		8
.nv.constant4:
        /*0000*/ 	.dword	__assertfail
	.align		8
        /*0008*/ 	.dword	__unnamed_1
	.align		8
        /*0010*/ 	.dword	_ZN40_INTERNAL_75e7b8dc_4_k_cu_34d77005_142514cuda3std3__45__cpo5beginE
	.align		8
        /*0018*/ 	.dword	_ZN40_INTERNAL_75e7b8dc_4_k_cu_34d77005_142514cuda3std3__45__cpo3endE
	.align		8
        /*0020*/ 	.dword	_ZN40_INTERNAL_75e7b8dc_4_k_cu_34d77005_142514cuda3std3__45__cpo6cbeginE
	.align		8
        /*0028*/ 	.dword	_ZN40_INTERNAL_75e7b8dc_4_k_cu_34d77005_142514cuda3std3__45__cpo4cendE
	.align		8
        /*0030*/ 	.dword	_ZN40_INTERNAL_75e7b8dc_4_k_cu_34d77005_142514cuda3std3__442_GLOBAL__N__75e7b8dc_4_k_cu_34d77005_142516ignoreE
	.align		8
        /*0038*/ 	.dword	_ZN40_INTERNAL_75e7b8dc_4_k_cu_34d77005_142514cuda3std3__419piecewise_constructE
	.align		8
        /*0040*/ 	.dword	_ZN40_INTERNAL_75e7b8dc_4_k_cu_34d77005_142514cuda3std3__48in_placeE
	.align		8
        /*0048*/ 	.dword	_ZN40_INTERNAL_75e7b8dc_4_k_cu_34d77005_142514cuda3std6ranges3__45__cpo4swapE
	.align		8
        /*0050*/ 	.dword	_ZN40_INTERNAL_75e7b8dc_4_k_cu_34d77005_142514cuda3std6ranges3__45__cpo9iter_moveE
	.align		8
        /*0058*/ 	.dword	_ZN40_INTERNAL_75e7b8dc_4_k_cu_34d77005_142514cute7productE
	.align		8
        /*0060*/ 	.dword	_ZN40_INTERNAL_75e7b8dc_4_k_cu_34d77005_142514cute1_E
	.align		8
        /*0068*/ 	.dword	$str$22
	.align		8
        /*0070*/ 	.dword	$str$23


//--------------------- .text._ZN7cutlass13device_kernelINS_4gemm6kernel13GemmUniversalIN4cute5tupleIJiiiiEEENS1_10collective13CollectiveMmaINS1_34MainloopSm90TmaGmmaWarpSpecializedILi2ENS5_IJNS4_1CILi2EEENSA_ILi1EEESC_EEENS1_35KernelTmaWarpSpecializedCooperativeEEENS5_IJNSA_ILi512EEENSA_ILi112EEENSA_ILi64EEEEEENS_6half_tENS5_IJlSC_lEEESK_SL_NS4_8TiledMMAINS4_8MMA_AtomIJNS4_4SM904GMMA25MMA_64x16x16_F32F16F16_SSILNSP_5MajorE0ELSR_0ELNSP_7ScaleInE1ELSS_1EEEEEENS4_6LayoutISD_NS5_IJSC_NSA_ILi0EEESW_EEEEENS5_IJNS4_10UnderscoreESZ_SZ_EEEEENS4_13SM90_TMA_LOADENS4_14ComposedLayoutINS4_7SwizzleILi3ELi4ELi3EEENS4_18smem_ptr_flag_bitsILi16EEENSV_INS5_IJNSA_ILi8EEESI_EEENS5_IJSI_SC_EEEEEEEvNS4_8identityENS4_23SM90_TMA_LOAD_MULTICASTES1C_vS1D_EENS_8epilogue10collective6detail29Sm90TmaWarpSpecializedAdapterINS1H_15DefaultEpilogueISK_SL_SL_NS1G_6thread17LinearCombinationISK_Li1EffLNS1L_9ScaleType4KindE0ELNS_15FloatRoundStyleE2ESK_EENS1_15EpilogueDefaultEEEEEvvEEEEvNT_6ParamsE --------------------------
	.section	.text._ZN7cutlass13device_kernelINS_4gemm6kernel13GemmUniversalIN4cute5tupleIJiiiiEEENS1_10collective13CollectiveMmaINS1_34MainloopSm90TmaGmmaWarpSpecializedILi2ENS5_IJNS4_1CILi2EEENSA_ILi1EEESC_EEENS1_35KernelTmaWarpSpecializedCooperativeEEENS5_IJNSA_ILi512EEENSA_ILi112EEENSA_ILi64EEEEEENS_6half_tENS5_IJlSC_lEEESK_SL_NS4_8TiledMMAINS4_8MMA_AtomIJNS4_4SM904GMMA25MMA_64x16x16_F32F16F16_SSILNSP_5MajorE0ELSR_0ELNSP_7ScaleInE1ELSS_1EEEEEENS4_6LayoutISD_NS5_IJSC_NSA_ILi0EEESW_EEEEENS5_IJNS4_10UnderscoreESZ_SZ_EEEEENS4_13SM90_TMA_LOADENS4_14ComposedLayoutINS4_7SwizzleILi3ELi4ELi3EEENS4_18smem_ptr_flag_bitsILi16EEENSV_INS5_IJNSA_ILi8EEESI_EEENS5_IJSI_SC_EEEEEEEvNS4_8identityENS4_23SM90_TMA_LOAD_MULTICASTES1C_vS1D_EENS_8epilogue10collective6detail29Sm90TmaWarpSpecializedAdapterINS1H_15DefaultEpilogueISK_SL_SL_NS1G_6thread17LinearCombinationISK_Li1EffLNS1L_9ScaleType4KindE0ELNS_15FloatRoundStyleE2ESK_EENS1_15EpilogueDefaultEEEEEvvEEEEvNT_6ParamsE,"ax",@progbits
	.align	128
.text._ZN7cutlass13device_kernelINS_4gemm6kernel13GemmUniversalIN4cute5tupleIJiiiiEEENS1_10collective13CollectiveMmaINS1_34MainloopSm90TmaGmmaWarpSpecializedILi2ENS5_IJNS4_1CILi2EEENSA_ILi1EEESC_EEENS1_35KernelTmaWarpSpecializedCooperativeEEENS5_IJNSA_ILi512EEENSA_ILi112EEENSA_ILi64EEEEEENS_6half_tENS5_IJlSC_lEEESK_SL_NS4_8TiledMMAINS4_8MMA_AtomIJNS4_4SM904GMMA25MMA_64x16x16_F32F16F16_SSILNSP_5MajorE0ELSR_0ELNSP_7ScaleInE1ELSS_1EEEEEENS4_6LayoutISD_NS5_IJSC_NSA_ILi0EEESW_EEEEENS5_IJNS4_10UnderscoreESZ_SZ_EEEEENS4_13SM90_TMA_LOADENS4_14ComposedLayoutINS4_7SwizzleILi3ELi4ELi3EEENS4_18smem_ptr_flag_bitsILi16EEENSV_INS5_IJNSA_ILi8EEESI_EEENS5_IJSI_SC_EEEEEEEvNS4_8identityENS4_23SM90_TMA_LOAD_MULTICASTES1C_vS1D_EENS_8epilogue10collective6detail29Sm90TmaWarpSpecializedAdapterINS1H_15DefaultEpilogueISK_SL_SL_NS1G_6thread17LinearCombinationISK_Li1EffLNS1L_9ScaleType4KindE0ELNS_15FloatRoundStyleE2ESK_EENS1_15EpilogueDefaultEEEEEvvEEEEvNT_6ParamsE:
        .type           _ZN7cutlass13device_kernelINS_4gemm6kernel13GemmUniversalIN4cute5tupleIJiiiiEEENS1_10collective13CollectiveMmaINS1_34MainloopSm90TmaGmmaWarpSpecializedILi2ENS5_IJNS4_1CILi2EEENSA_ILi1EEESC_EEENS1_35KernelTmaWarpSpecializedCooperativeEEENS5_IJNSA_ILi512EEENSA_ILi112EEENSA_ILi64EEEEEENS_6half_tENS5_IJlSC_lEEESK_SL_NS4_8TiledMMAINS4_8MMA_AtomIJNS4_4SM904GMMA25MMA_64x16x16_F32F16F16_SSILNSP_5MajorE0ELSR_0ELNSP_7ScaleInE1ELSS_1EEEEEENS4_6LayoutISD_NS5_IJSC_NSA_ILi0EEESW_EEEEENS5_IJNS4_10UnderscoreESZ_SZ_EEEEENS4_13SM90_TMA_LOADENS4_14ComposedLayoutINS4_7SwizzleILi3ELi4ELi3EEENS4_18smem_ptr_flag_bitsILi16EEENSV_INS5_IJNSA_ILi8EEESI_EEENS5_IJSI_SC_EEEEEEEvNS4_8identityENS4_23SM90_TMA_LOAD_MULTICASTES1C_vS1D_EENS_8epilogue10collective6detail29Sm90TmaWarpSpecializedAdapterINS1H_15DefaultEpilogueISK_SL_SL_NS1G_6thread17LinearCombinationISK_Li1EffLNS1L_9ScaleType4KindE0ELNS_15FloatRoundStyleE2ESK_EENS1_15EpilogueDefaultEEEEEvvEEEEvNT_6ParamsE,@function
        .size           _ZN7cutlass13device_kernelINS_4gemm6kernel13GemmUniversalIN4cute5tupleIJiiiiEEENS1_10collective13CollectiveMmaINS1_34MainloopSm90TmaGmmaWarpSpecializedILi2ENS5_IJNS4_1CILi2EEENSA_ILi1EEESC_EEENS1_35KernelTmaWarpSpecializedCooperativeEEENS5_IJNSA_ILi512EEENSA_ILi112EEENSA_ILi64EEEEEENS_6half_tENS5_IJlSC_lEEESK_SL_NS4_8TiledMMAINS4_8MMA_AtomIJNS4_4SM904GMMA25MMA_64x16x16_F32F16F16_SSILNSP_5MajorE0ELSR_0ELNSP_7ScaleInE1ELSS_1EEEEEENS4_6LayoutISD_NS5_IJSC_NSA_ILi0EEESW_EEEEENS5_IJNS4_10UnderscoreESZ_SZ_EEEEENS4_13SM90_TMA_LOADENS4_14ComposedLayoutINS4_7SwizzleILi3ELi4ELi3EEENS4_18smem_ptr_flag_bitsILi16EEENSV_INS5_IJNSA_ILi8EEESI_EEENS5_IJSI_SC_EEEEEEEvNS4_8identityENS4_23SM90_TMA_LOAD_MULTICASTES1C_vS1D_EENS_8epilogue10collective6detail29Sm90TmaWarpSpecializedAdapterINS1H_15DefaultEpilogueISK_SL_SL_NS1G_6thread17LinearCombinationISK_Li1EffLNS1L_9ScaleType4KindE0ELNS_15FloatRoundStyleE2ESK_EENS1_15EpilogueDefaultEEEEEvvEEEEvNT_6ParamsE,(.L_x_501 - _ZN7cutlass13device_kernelINS_4gemm6kernel13GemmUniversalIN4cute5tupleIJiiiiEEENS1_10collective13CollectiveMmaINS1_34MainloopSm90TmaGmmaWarpSpecializedILi2ENS5_IJNS4_1CILi2EEENSA_ILi1EEESC_EEENS1_35KernelTmaWarpSpecializedCooperativeEEENS5_IJNSA_ILi512EEENSA_ILi112EEENSA_ILi64EEEEEENS_6half_tENS5_IJlSC_lEEESK_SL_NS4_8TiledMMAINS4_8MMA_AtomIJNS4_4SM904GMMA25MMA_64x16x16_F32F16F16_SSILNSP_5MajorE0ELSR_0ELNSP_7ScaleInE1ELSS_1EEEEEENS4_6LayoutISD_NS5_IJSC_NSA_ILi0EEESW_EEEEENS5_IJNS4_10UnderscoreESZ_SZ_EEEEENS4_13SM90_TMA_LOADENS4_14ComposedLayoutINS4_7SwizzleILi3ELi4ELi3EEENS4_18smem_ptr_flag_bitsILi16EEENSV_INS5_IJNSA_ILi8EEESI_EEENS5_IJSI_SC_EEEEEEEvNS4_8identityENS4_23SM90_TMA_LOAD_MULTICASTES1C_vS1D_EENS_8epilogue10collective6detail29Sm90TmaWarpSpecializedAdapterINS1H_15DefaultEpilogueISK_SL_SL_NS1G_6thread17LinearCombinationISK_Li1EffLNS1L_9ScaleType4KindE0ELNS_15FloatRoundStyleE2ESK_EENS1_15EpilogueDefaultEEEEEvvEEEEvNT_6ParamsE)
        .other          _ZN7cutlass13device_kernelINS_4gemm6kernel13GemmUniversalIN4cute5tupleIJiiiiEEENS1_10collective13CollectiveMmaINS1_34MainloopSm90TmaGmmaWarpSpecializedILi2ENS5_IJNS4_1CILi2EEENSA_ILi1EEESC_EEENS1_35KernelTmaWarpSpecializedCooperativeEEENS5_IJNSA_ILi512EEENSA_ILi112EEENSA_ILi64EEEEEENS_6half_tENS5_IJlSC_lEEESK_SL_NS4_8TiledMMAINS4_8MMA_AtomIJNS4_4SM904GMMA25MMA_64x16x16_F32F16F16_SSILNSP_5MajorE0ELSR_0ELNSP_7ScaleInE1ELSS_1EEEEEENS4_6LayoutISD_NS5_IJSC_NSA_ILi0EEESW_EEEEENS5_IJNS4_10UnderscoreESZ_SZ_EEEEENS4_13SM90_TMA_LOADENS4_14ComposedLayoutINS4_7SwizzleILi3ELi4ELi3EEENS4_18smem_ptr_flag_bitsILi16EEENSV_INS5_IJNSA_ILi8EEESI_EEENS5_IJSI_SC_EEEEEEEvNS4_8identityENS4_23SM90_TMA_LOAD_MULTICASTES1C_vS1D_EENS_8epilogue10collective6detail29Sm90TmaWarpSpecializedAdapterINS1H_15DefaultEpilogueISK_SL_SL_NS1G_6thread17LinearCombinationISK_Li1EffLNS1L_9ScaleType4KindE0ELNS_15FloatRoundStyleE2ESK_EENS1_15EpilogueDefaultEEEEEvvEEEEvNT_6ParamsE,@"STO_CUDA_ENTRY STV_DEFAULT"
_ZN7cutlass13device_kernelINS_4gemm6kernel13GemmUniversalIN4cute5tupleIJiiiiEEENS1_10collective13CollectiveMmaINS1_34MainloopSm90TmaGmmaWarpSpecializedILi2ENS5_IJNS4_1CILi2EEENSA_ILi1EEESC_EEENS1_35KernelTmaWarpSpecializedCooperativeEEENS5_IJNSA_ILi512EEENSA_ILi112EEENSA_ILi64EEEEEENS_6half_tENS5_IJlSC_lEEESK_SL_NS4_8TiledMMAINS4_8MMA_AtomIJNS4_4SM904GMMA25MMA_64x16x16_F32F16F16_SSILNSP_5MajorE0ELSR_0ELNSP_7ScaleInE1ELSS_1EEEEEENS4_6LayoutISD_NS5_IJSC_NSA_ILi0EEESW_EEEEENS5_IJNS4_10UnderscoreESZ_SZ_EEEEENS4_13SM90_TMA_LOADENS4_14ComposedLayoutINS4_7SwizzleILi3ELi4ELi3EEENS4_18smem_ptr_flag_bitsILi16EEENSV_INS5_IJNSA_ILi8EEESI_EEENS5_IJSI_SC_EEEEEEEvNS4_8identityENS4_23SM90_TMA_LOAD_MULTICASTES1C_vS1D_EENS_8epilogue10collective6detail29Sm90TmaWarpSpecializedAdapterINS1H_15DefaultEpilogueISK_SL_SL_NS1G_6thread17LinearCombinationISK_Li1EffLNS1L_9ScaleType4KindE0ELNS_15FloatRoundStyleE2ESK_EENS1_15EpilogueDefaultEEEEEvvEEEEvNT_6ParamsE:
[----:B------:R-:W0:Y:S02]  /*0000*/  LDC R1, c[0x0][0x28] ;  /* 0x00000a00ff017b82 */ /* 0x000e240000000800 */
[----:B0-----:R-:W-:Y:S01]  /*0010*/  VIADD R1, R1, 0xffffff28 ;  /* 0xffffff2801017836 */ /* 0x001fe20000000000 */
[----:B------:R-:W0:Y:S01]  /*0020*/  S2R R4, SR_TID.X ;  /* 0x0000000000047919 */ /* 0x000e220000002100 */
[----:B------:R-:W-:Y:S01]  /*0030*/  ELECT P0, URZ, PT ;  /* 0x00000000003f782f */ /* 0x000fe20003800000 */
[----:B------:R-:W-:Y:S01]  /*0040*/  BSSY B0, `(.L_x_0) ;  /* 0x0000015000007945 */ /* 0x000fe20003800000 */
[--C-:B0-----:R-:W-:Y:S02]  /*0050*/  SHF.R.U32.HI R0, RZ, 0x5, R4.reuse ;  /* 0x00000005ff007819 */ /* 0x101fe40000011604 */
[----:B------:R-:W-:-:S03]  /*0060*/  SHF.R.U32.HI R2, RZ, 0x7, R4 ;  /* 0x00000007ff027819 */ /* 0x000fc60000011604 */
[----:B------:R-:W0:Y:S04]  /*0070*/  SHFL.IDX PT, R3, R0, RZ, 0x1f ;  /* 0x00001fff00037589 */ /* 0x000e2800000e0000 */
[----:B------:R-:W1:Y:S01]  /*0080*/  SHFL.IDX PT, R2, R2, RZ, 0x1f ;  /* 0x00001fff02027589 */ /* 0x000e6200000e0000 */
[----:B0-----:R-:W-:Y:S02]  /*0090*/  R2UR UR4, R3 ;  /* 0x00000000030472ca */ /* 0x001fe400000e0000 */
[----:B-1----:R-:W-:-:S11]  /*00a0*/  R2UR UR6, R2 ;  /* 0x00000000020672ca */ /* 0x002fd600000e0000 */
[----:B------:R-:W-:Y:S02]  /*00b0*/  USHF.R.S32.HI UR5, URZ, 0x1f, UR4 ;  /* 0x0000001f3f057899 */ /* 0x000fe40008011404 */
[----:B------:R-:W-:Y:S02]  /*00c0*/  ISETP.NE.OR P0, PT, RZ, UR4, !P0 ;  /* 0x00000004ff007c0c */ /* 0x000fe4000c705670 */
[----:B------:R-:W-:-:S04]  /*00d0*/  ULEA.HI UR5, UR5, UR4, URZ, 0x2 ;  /* 0x0000000405057291 */ /* 0x000fc8000f8f103f */
[----:B------:R-:W-:-:S04]  /*00e0*/  ULOP3.LUT UR5, UR5, 0xfffffffc, URZ, 0xc0, !UPT ;  /* 0xfffffffc05057892 */ /* 0x000fc8000f8ec03f */
[----:B------:R-:W-:-:S03]  /*00f0*/  UIADD3 UR8, UR4, -UR5, URZ ;  /* 0x8000000504087290 */ /* 0x000fc6000fffe03f */
[----:B------:R-:W-:Y:S09]  /*0100*/  @P0 BRA `(.L_x_1) ;  /* 0x0000000000200947 */ /* 0x000ff20003800000 */
[----:B------:R-:W-:Y:S02]  /*0110*/  ULDC.64 UR4, c[0x0][0x198] ;  /* 0x0000660000047ab9 */ /* 0x000fe40000000a00 */
[----:B------:R-:W-:Y:S02]  /*0120*/  UIADD3 UR10, UP0, UR4, 0xf0, URZ ;  /* 0x000000f0040a7890 */ /* 0x000fe4000ff1e03f */
[----:B------:R-:W-:Y:S02]  /*0130*/  UIADD3 UR4, UP1, UR4, 0x1f0, URZ ;  /* 0x000001f004047890 */ /* 0x000fe4000ff3e03f */
[----:B------:R-:W-:Y:S02]  /*0140*/  UIADD3.X UR11, URZ, UR5, URZ, UP0, !UPT ;  /* 0x000000053f0b7290 */ /* 0x000fe400087fe43f */
[----:B------:R-:W-:-:S07]  /*0150*/  UIADD3.X UR5, URZ, UR5, URZ, UP1, !UPT ;  /* 0x000000053f057290 */ /* 0x000fce0008ffe43f */
[----:B------:R0:W-:Y:S02]  /*0160*/  UTMACCTL.PF [UR10] ;  /* 0x000000000a0079b9 */ /* 0x0001e40008040000 */
[----:B------:R0:W-:Y:S02]  /*0170*/  UTMACCTL.PF [UR4] ;  /* 0x00000000040079b9 */ /* 0x0001e40008040000 */
[----:B0-----:R-:W-:Y:S01]  /*0180*/  NOP ;  /* 0x0000000000007918 */ /* 0x001fe20000000000 */
.L_x_1:
[----:B------:R-:W-:Y:S05]  /*0190*/  BSYNC B0 ;  /* 0x0000000000007941 */ /* 0x000fea0003800000 */
.L_x_0:
[----:B------:R-:W0:Y:S01]  /*01a0*/  SHFL.IDX PT, R3, R0, RZ, 0x1f ;  /* 0x00001fff00037589 */ /* 0x000e2200000e0000 */
[----:B------:R-:W-:Y:S01]  /*01b0*/  UISETP.NE.AND UP0, UPT, UR8, 0x3, UPT ;  /* 0x000000030800788c */ /* 0x000fe2000bf05270 */
[----:B------:R-:W-:Y:S01]  /*01c0*/  ISETP.NE.AND P1, PT, RZ, UR6, PT ;  /* 0x00000006ff007c0c */ /* 0x000fe2000bf25270 */
[----:B------:R-:W-:Y:S02]  /*01d0*/  UIADD3 UR10, UR6, -0x1, URZ ;  /* 0xffffffff060a7890 */ /* 0x000fe4000fffe03f */
[----:B------:R-:W-:Y:S02]  /*01e0*/  UISETP.EQ.OR UP0, UPT, UR8, URZ, !UP0 ;  /* 0x0000003f0800728c */ /* 0x000fe4000c702670 */
[----:B------:R-:W-:Y:S02]  /*01f0*/  UISETP.GE.U32.AND UP1, UPT, UR10, 0x2, UPT ;  /* 0x000000020a00788c */ /* 0x000fe4000bf26070 */
[----:B------:R-:W-:-:S04]  /*0200*/  UISETP.EQ.AND UP0, UPT, UR6, URZ, UP0 ;  /* 0x0000003f0600728c */ /* 0x000fc80008702270 */
[----:B------:R-:W-:-:S04]  /*0210*/  USEL UR38, URZ, 0x1, !UP0 ;  /* 0x000000013f267887 */ /* 0x000fc8000c000000 */
[----:B------:R-:W-:Y:S01]  /*0220*/  USEL UR38, UR38, 0x2, UP1 ;  /* 0x0000000226267887 */ /* 0x000fe20008800000 */
[----:B0-----:R-:W-:-:S13]  /*0230*/  ISETP.NE.AND P0, PT, R3, RZ, PT ;  /* 0x000000ff0300720c */ /* 0x001fda0003f05270 */
[----:B------:R-:W-:Y:S05]  /*0240*/  @P0 BRA `(.L_x_2) ;  /* 0x0000000000480947 */ /* 0x000fea0003800000 */
[----:B------:R-:W0:Y:S01]  /*0250*/  S2UR UR9, SR_CgaCtaId ;  /* 0x00000000000979c3 */ /* 0x000e220000008800 */
[----:B------:R-:W-:Y:S01]  /*0260*/  UMOV UR4, 0x400 ;  /* 0x0000040000047882 */ /* 0x000fe20000000000 */
[----:B------:R-:W-:Y:S01]  /*0270*/  UMOV UR5, 0x1 ;  /* 0x0000000100057882 */ /* 0x000fe20000000000 */
[----:B------:R-:W-:Y:S01]  /*0280*/  UMOV UR6, 0x4 ;  /* 0x0000000400067882 */ /* 0x000fe20000000000 */
[----:B------:R-:W-:Y:S01]  /*0290*/  ELECT P0, URZ, PT ;  /* 0x00000000003f782f */ /* 0x000fe20003800000 */
[----:B------:R-:W-:-:S04]  /*02a0*/  UIADD3 UR6, -UR6, 0x100000, URZ ;  /* 0x0010000006067890 */ /* 0x000fc8000fffe13f */
[----:B------:R-:W-:Y:S02]  /*02b0*/  USHF.L.U32 UR7, UR6, 0xb, URZ ;  /* 0x0000000b06077899 */ /* 0x000fe4000800063f */
[----:B------:R-:W-:Y:S02]  /*02c0*/  USHF.L.U32 UR6, UR6, 0x1, URZ ;  /* 0x0000000106067899 */ /* 0x000fe4000800063f */
[----:B0-----:R-:W-:Y:S02]  /*02d0*/  ULEA UR9, UR9, UR4, 0x18 ;  /* 0x0000000409097291 */ /* 0x001fe4000f8ec03f */
[----:B------:R-:W-:-:S04]  /*02e0*/  UIADD3 UR4, -UR5, 0x100000, URZ ;  /* 0x0010000005047890 */ /* 0x000fc8000fffe13f */
[----:B------:R-:W-:Y:S02]  /*02f0*/  USHF.L.U32 UR5, UR4, 0xb, URZ ;  /* 0x0000000b04057899 */ /* 0x000fe4000800063f */
[----:B------:R-:W-:Y:S01]  /*0300*/  USHF.L.U32 UR4, UR4, 0x1, URZ ;  /* 0x0000000104047899 */ /* 0x000fe2000800063f */
[----:B------:R-:W0:Y:S11]  /*0310*/  FENCE.VIEW.ASYNC.S ;  /* 0x00000000000073c6 */ /* 0x000e360000000000 */
[----:B0-----:R0:W1:Y:S01]  /*0320*/  SYNCS.EXCH.64 URZ, [UR9], UR4 ;  /* 0x00000004093f75b2 */ /* 0x0010620008000100 */
[----:B------:R0:W2:Y:S01]  /*0330*/  SYNCS.EXCH.64 URZ, [UR9+0x10], UR6 ;  /* 0x00001006093f75b2 */ /* 0x0000a20008000100 */
[----:B------:R0:W3:Y:S01]  /*0340*/  SYNCS.EXCH.64 URZ, [UR9+0x8], UR4 ;  /* 0x00000804093f75b2 */ /* 0x0000e20008000100 */
[----:B------:R0:W4:Y:S01]  /*0350*/  SYNCS.EXCH.64 URZ, [UR9+0x18], UR6 ;  /* 0x00001806093f75b2 */ /* 0x0001220008000100 */
[----:B------:R-:W-:Y:S01]  /*0360*/  NOP ;  /* 0x0000000000007918 */ /* 0x000fe20000000000 */
.L_x_2:
[----:B------:R-:W-:Y:S01]  /*0370*/  SHF.R.S32.HI R2, RZ, 0x1f, R4 ;  /* 0x0000001fff027819 */ /* 0x000fe20000011404 */
[----:B------:R-:W5:Y:S01]  /*0380*/  SHFL.IDX PT, R0, R0, RZ, 0x1f ;  /* 0x00001fff00007589 */ /* 0x000f6200000e0000 */
[----:B0-----:R-:W0:Y:S01]  /*0390*/  S2UR UR9, SR_CTAID.X ;  /* 0x00000000000979c3 */ /* 0x001e220000002500 */
[----:B------:R-:W-:Y:S02]  /*03a0*/  ELECT P0, URZ, PT ;  /* 0x00000000003f782f */ /* 0x000fe40003800000 */
[----:B------:R-:W-:Y:S01]  /*03b0*/  LEA.HI R2, R2, R4, RZ, 0x7 ;  /* 0x0000000402027211 */ /* 0x000fe200078f38ff */
[----:B------:R-:W-:Y:S01]  /*03c0*/  ULDC UR4, c[0x0][0x150] ;  /* 0x0000540000047ab9 */ /* 0x000fe20000000800 */
[----:B------:R-:W-:Y:S01]  /*03d0*/  SHF.R.S32.HI R6, RZ, 0x1f, R3 ;  /* 0x0000001fff067819 */ /* 0x000fe20000011403 */
[----:B------:R-:W-:Y:S01]  /*03e0*/  NOP ;  /* 0x0000000000007918 */ /* 0x000fe20000000000 */
[----:B------:R-:W-:Y:S01]  /*03f0*/  LOP3.LUT R2, R2, 0xffffff80, RZ, 0xc0, !PT ;  /* 0xffffff8002027812 */ /* 0x000fe200078ec0ff */
[----:B------:R-:W-:Y:S01]  /*0400*/  NOP ;  /* 0x0000000000007918 */ /* 0x000fe20000000000 */
[----:B------:R-:W-:Y:S01]  /*0410*/  LEA.HI R6, R6, R3, RZ, 0x2 ;  /* 0x0000000306067211 */ /* 0x000fe200078f10ff */
[----:B------:R-:W1:Y:S01]  /*0420*/  LDC R8, c[0x0][0x144] ;  /* 0x00005100ff087b82 */ /* 0x000e620000000800 */
[----:B------:R-:W-:-:S02]  /*0430*/  IMAD.MOV.U32 R17, RZ, RZ, 0x1 ;  /* 0x00000001ff117424 */ /* 0x000fc400078e00ff */
[----:B------:R-:W-:Y:S01]  /*0440*/  IMAD.IADD R4, R4, 0x1, -R2 ;  /* 0x0000000104047824 */ /* 0x000fe200078e0a02 */
[----:B------:R-:W-:Y:S01]  /*0450*/  LOP3.LUT R6, R6, 0x3ffffffc, RZ, 0xc0, !PT ;  /* 0x3ffffffc06067812 */ /* 0x000fe200078ec0ff */
[----:B------:R-:W2:Y:S03]  /*0460*/  S2R R2, SR_CTAID.Y ;  /* 0x0000000000027919 */ /* 0x000ea60000002600 */
[----:B------:R-:W-:Y:S01]  /*0470*/  SHF.R.S32.HI R5, RZ, 0x1f, R4 ;  /* 0x0000001fff057819 */ /* 0x000fe20000011404 */
[----:B------:R-:W-:Y:S01]  /*0480*/  IMAD.IADD R6, R3, 0x1, -R6 ;  /* 0x0000000103067824 */ /* 0x000fe200078e0a06 */
[----:B------:R-:W3:Y:S02]  /*0490*/  LDC R11, c[0x0][0x148] ;  /* 0x00005200ff0b7b82 */ /* 0x000ee40000000800 */
[----:B------:R-:W-:Y:S02]  /*04a0*/  LEA.HI R5, R5, R4, RZ, 0x3 ;  /* 0x0000000405057211 */ /* 0x000fe400078f18ff */
[----:B-----5:R-:W-:-:S02]  /*04b0*/  ISETP.NE.OR P0, PT, R0, RZ, !P0 ;  /* 0x000000ff0000720c */ /* 0x020fc40004705670 */
[--C-:B------:R-:W-:Y:S02]  /*04c0*/  SHF.R.S32.HI R0, RZ, 0x3, R5.reuse ;  /* 0x00000003ff007819 */ /* 0x100fe40000011405 */
[----:B------:R-:W-:Y:S02]  /*04d0*/  SHF.R.S32.HI R5, RZ, 0x1f, R5 ;  /* 0x0000001fff057819 */ /* 0x000fe40000011405 */
[----:B0-----:R-:W-:Y:S02]  /*04e0*/  I2FP.F32.U32 R7, UR9 ;  /* 0x0000000900077c45 */ /* 0x001fe40008201000 */
[----:B------:R-:W-:-:S03]  /*04f0*/  LEA.HI R5, R5, R0, RZ, 0x2 ;  /* 0x0000000005057211 */ /* 0x000fc600078f10ff */
[----:B------:R-:W-:Y:S01]  /*0500*/  FMUL R7, R7, UR4 ;  /* 0x0000000407077c20 */ /* 0x000fe20008400000 */
[----:B------:R-:W-:Y:S01]  /*0510*/  LOP3.LUT R5, R5, 0xfffffffc, RZ, 0xc0, !PT ;  /* 0xfffffffc05057812 */ /* 0x000fe200078ec0ff */
[----:B------:R-:W-:Y:S01]  /*0520*/  VOTEU.ALL UP0, P0 ;  /* 0x00000000003f7886 */ /* 0x000fe20000000000 */
[----:B------:R-:W-:Y:S01]  /*0530*/  ULDC UR4, c[0x0][0x154] ;  /* 0x0000550000047ab9 */ /* 0x000fe20000000800 */
[----:B------:R-:W-:Y:S02]  /*0540*/  VOTEU.ALL UP1, P0 ;  /* 0x00000000003f7886 */ /* 0x000fe40000020000 */
[----:B------:R-:W0:Y:S01]  /*0550*/  F2I.U32.TRUNC.NTZ R7, R7 ;  /* 0x0000000700077305 */ /* 0x000e22000020f000 */
[----:B------:R-:W-:Y:S01]  /*0560*/  IMAD.IADD R5, R0, 0x1, -R5 ;  /* 0x0000000100057824 */ /* 0x000fe200078e0a05 */
[----:B------:R-:W5:Y:S01]  /*0570*/  @!UP0 S2UR UR7, SR_CgaCtaId ;  /* 0x00000000000789c3 */ /* 0x000f620000008800 */
[----:B------:R-:W-:Y:S02]  /*0580*/  @!UP0 UMOV UR6, 0x400 ;  /* 0x0000040000068882 */ /* 0x000fe40000000000 */
[----:B------:R-:W-:Y:S01]  /*0590*/  IMAD R5, R6, 0x4, R5 ;  /* 0x0000000406057824 */ /* 0x000fe200078e0205 */
[----:B--2---:R-:W-:-:S04]  /*05a0*/  I2FP.F32.U32 R9, R2 ;  /* 0x0000000200097245 */ /* 0x004fc80000201000 */
[----:B------:R-:W-:Y:S01]  /*05b0*/  LEA.HI R0, R5, R5, RZ, 0x1 ;  /* 0x0000000505007211 */ /* 0x000fe200078f08ff */
[----:B------:R-:W-:Y:S01]  /*05c0*/  FMUL R9, R9, UR4 ;  /* 0x0000000409097c20 */ /* 0x000fe20008400000 */
[----:B------:R-:W-:Y:S02]  /*05d0*/  UMOV UR4, 0x20 ;  /* 0x0000002000047882 */ /* 0x000fe40000000000 */
[----:B------:R-:W-:Y:S01]  /*05e0*/  LOP3.LUT R6, R0, 0xfffffffe, RZ, 0xc0, !PT ;  /* 0xfffffffe00067812 */ /* 0x000fe200078ec0ff */
[----:B0-----:R-:W-:Y:S01]  /*05f0*/  IMAD.MOV R13, RZ, RZ, -R7 ;  /* 0x000000ffff0d7224 */ /* 0x001fe200078e0a07 */
[----:B------:R-:W-:-:S04]  /*0600*/  @!UP0 UIADD3 UR4, -UR4, 0x100000, URZ ;  /* 0x0010000004048890 */ /* 0x000fc8000fffe13f */
[----:B------:R-:W-:Y:S02]  /*0610*/  @!UP0 USHF.L.U32 UR5, UR4, 0xb, URZ ;  /* 0x0000000b04058899 */ /* 0x000fe4000800063f */
[----:B------:R-:W-:Y:S01]  /*0620*/  @!UP0 USHF.L.U32 UR4, UR4, 0x1, URZ ;  /* 0x0000000104048899 */ /* 0x000fe2000800063f */
[----:B------:R-:W0:Y:S01]  /*0630*/  F2I.U32.TRUNC.NTZ R9, R9 ;  /* 0x0000000900097305 */ /* 0x000e22000020f000 */
[----:B-1----:R-:W-:Y:S02]  /*0640*/  IMAD R0, R8, R13, UR9 ;  /* 0x0000000908007e24 */ /* 0x002fe4000f8e020d */
[C---:B------:R-:W-:Y:S02]  /*0650*/  IMAD.IADD R7, R5.reuse, 0x1, -R6 ;  /* 0x0000000105077824 */ /* 0x040fe400078e0a06 */
[----:B------:R-:W-:-:S03]  /*0660*/  IMAD.SHL.U32 R6, R5, 0x4, RZ ;  /* 0x0000000405067824 */ /* 0x000fc600078e00ff */
[----:B------:R-:W-:Y:S01]  /*0670*/  ISETP.NE.AND P2, PT, R7, R0, PT ;  /* 0x000000000700720c */ /* 0x000fe20003f45270 */
[----:B-----5:R-:W-:Y:S01]  /*0680*/  @!UP0 ULEA UR6, UR7, UR6, 0x18 ;  /* 0x0000000607068291 */ /* 0x020fe2000f8ec03f */
[----:B------:R-:W1:Y:S01]  /*0690*/  LDC R7, c[0x0][0x140] ;  /* 0x00005000ff077b82 */ /* 0x000e620000000800 */
[----:B------:R-:W-:Y:S01]  /*06a0*/  LOP3.LUT R10, R5, 0xc, R6, 0x78, !PT ;  /* 0x0000000c050a7812 */ /* 0x000fe200078e7806 */
[----:B------:R-:W-:Y:S01]  /*06b0*/  VOTEU.ALL UP0, P0 ;  /* 0x00000000003f7886 */ /* 0x000fe20000000000 */
[----:B------:R-:W-:Y:S01]  /*06c0*/  LOP3.LUT P0, RZ, R4, 0x7, RZ, 0xc0, !PT ;  /* 0x0000000704ff7812 */ /* 0x000fe2000780c0ff */
[----:B0-----:R-:W-:Y:S02]  /*06d0*/  IMAD.MOV R12, RZ, RZ, -R9 ;  /* 0x000000ffff0c7224 */ /* 0x001fe400078e0a09 */
[----:B------:R0:W-:Y:S01]  /*06e0*/  STL [R1+0x64], R10 ;  /* 0x0000640a01007387 */ /* 0x0001e20000100800 */
[----:B------:R-:W-:Y:S01]  /*06f0*/  ISETP.LT.U32.AND P0, PT, R10, 0x2, !P0 ;  /* 0x000000020a00780c */ /* 0x000fe20004701070 */
[----:B---3--:R-:W-:-:S03]  /*0700*/  IMAD R6, R11, R12, R2 ;  /* 0x0000000c0b067224 */ /* 0x008fc600078e0202 */
[----:B------:R-:W-:Y:S01]  /*0710*/  @P2 LEA.HI R5, R10, R10, RZ, 0x1 ;  /* 0x0000000a0a052211 */ /* 0x000fe200078f08ff */
[----:B------:R-:W2:Y:S02]  /*0720*/  FENCE.VIEW.ASYNC.S ;  /* 0x00000000000073c6 */ /* 0x000ea40000000000 */
[----:B--2---:R0:W2:Y:S01]  /*0730*/  @!UP0 SYNCS.EXCH.64 URZ, [UR6+0x30], UR4 ;  /* 0x00003004063f85b2 */ /* 0x0040a20008000100 */
[----:B------:R-:W-:Y:S02]  /*0740*/  SEL R4, RZ, 0x1, !P0 ;  /* 0x00000001ff047807 */ /* 0x000fe40004000000 */
[----:B------:R-:W-:-:S04]  /*0750*/  @P2 SHF.R.S32.HI R5, RZ, 0x1, R5 ;  /* 0x00000001ff052819 */ /* 0x000fc80000011405 */
[----:B------:R-:W-:-:S04]  /*0760*/  @P2 ISETP.NE.AND P3, PT, R5, R6, PT ;  /* 0x000000060500220c */ /* 0x000fc80003f65270 */
[----:B------:R-:W-:Y:S02]  /*0770*/  @P2 SEL R17, RZ, 0x1, P3 ;  /* 0x00000001ff112807 */ /* 0x000fe40001800000 */
[----:B-1----:R-:W-:Y:S02]  /*0780*/  ISETP.EQ.U32.AND P4, PT, R7, 0x1, PT ;  /* 0x000000010700780c */ /* 0x002fe40003f82070 */
[----:B------:R-:W-:Y:S01]  /*0790*/  LOP3.LUT R17, R17, R4, RZ, 0xc0, !PT ;  /* 0x0000000411117212 */ /* 0x000fe200078ec0ff */
[----:B------:R0:W1:Y:S01]  /*07a0*/  @!UP1 SYNCS.EXCH.64 URZ, [UR6+0x38], UR4 ;  /* 0x00003804063f95b2 */ /* 0x0000620008000100 */
[----:B------:R-:W-:-:S09]  /*07b0*/  NOP ;  /* 0x0000000000007918 */ /* 0x000fd20000000000 */
[----:B0-2---:R-:W-:Y:S05]  /*07c0*/  @!P4 BRA `(.L_x_3) ;  /* 0x000000000008c947 */ /* 0x005fea0003800000 */
[----:B-1--4-:R-:W-:Y:S01]  /*07d0*/  UCGABAR_ARV ;  /* 0x00000000000079c7 */ /* 0x012fe20008000000 */
[----:B------:R-:W-:Y:S05]  /*07e0*/  BRA `(.L_x_4) ;  /* 0x0000000000047947 */ /* 0x000fea0003800000 */
.L_x_3:
[----:B-1--4-:R-:W-:Y:S01]  /*07f0*/  NOP ;  /* 0x0000000000007918 */ /* 0x012fe20000000000 */
.L_x_4:
[----:B------:R-:W0:Y:S01]  /*0800*/  LDC R4, c[0x0][0x65c] ;  /* 0x00019700ff047b82 */ /* 0x000e220000000800 */
[----:B------:R-:W-:Y:S01]  /*0810*/  IMAD.MOV.U32 R5, RZ, RZ, RZ ;  /* 0x000000ffff057224 */ /* 0x000fe200078e00ff */
[----:B0-----:R-:W-:Y:S01]  /*0820*/  ISETP.NE.AND P2, PT, R4, 0x1, PT ;  /* 0x000000010400780c */ /* 0x001fe20003f45270 */
[----:B------:R-:W-:-:S12]  /*0830*/  IMAD.U32 R4, RZ, RZ, UR9 ;  /* 0x00000009ff047e24 */ /* 0x000fd8000f8e00ff */
[----:B------:R-:W0:Y:S01]  /*0840*/  @P2 LDC R7, c[0x0][0x10] ;  /* 0x00000400ff072b82 */ /* 0x000e220000000800 */
[----:B------:R-:W-:Y:S02]  /*0850*/  @P2 IMAD.MOV.U32 R3, RZ, RZ, RZ ;  /* 0x000000ffff032224 */ /* 0x000fe400078e00ff */
[----:B------:R-:W-:-:S05]  /*0860*/  @P2 IMAD.MOV.U32 R13, RZ, RZ, RZ ;  /* 0x000000ffff0d2224 */ /* 0x000fca00078e00ff */
[----:B------:R-:W1:Y:S01]  /*0870*/  @!P2 LDC R9, c[0x0][0xc] ;  /* 0x00000300ff09ab82 */ /* 0x000e620000000800 */
[----:B0-----:R-:W-:-:S04]  /*0880*/  @P2 IMAD.WIDE.U32 R6, R7, UR9, R2 ;  /* 0x0000000907062c25 */ /* 0x001fc8000f8e0002 */
[----:B------:R-:W-:Y:S02]  /*0890*/  @P2 IMAD.MOV.U32 R23, RZ, RZ, R6 ;  /* 0x000000ffff172224 */ /* 0x000fe400078e0006 */
[----:B------:R-:W-:Y:S02]  /*08a0*/  @P2 IMAD.IADD R24, R7, 0x1, R13 ;  /* 0x0000000107182824 */ /* 0x000fe400078e020d */
[----:B-1----:R-:W-:-:S04]  /*08b0*/  @!P2 IMAD.WIDE.U32 R4, R2, R9, R4 ;  /* 0x000000090204a225 */ /* 0x002fc800078e0004 */
[----:B------:R-:W-:Y:S02]  /*08c0*/  @!P2 IMAD.MOV.U32 R23, RZ, RZ, R4 ;  /* 0x000000ffff17a224 */ /* 0x000fe400078e0004 */
[----:B------:R-:W-:-:S03]  /*08d0*/  @!P2 IMAD.MOV.U32 R24, RZ, RZ, R5 ;  /* 0x000000ffff18a224 */ /* 0x000fc600078e0005 */
[----:B------:R0:W-:Y:S04]  /*08e0*/  STL [R1+0x80], R23 ;  /* 0x0000801701007387 */ /* 0x0001e80000100800 */
[----:B------:R0:W-:Y:S01]  /*08f0*/  STL [R1+0x6c], R24 ;  /* 0x00006c1801007387 */ /* 0x0001e20000100800 */
[----:B------:R-:W-:Y:S05]  /*0900*/  @!P4 BRA `(.L_x_5) ;  /* 0x00000000000cc947 */ /* 0x000fea0003800000 */
[----:B------:R-:W-:Y:S01]  /*0910*/  UCGABAR_WAIT ;  /* 0x0000000000007dc7 */ /* 0x000fe20008000000 */
[----:B------:R-:W-:Y:S01]  /*0920*/  CCTL.IVALL ;  /* 0x00000000ff00798f */ /* 0x000fe20002000000 */
[----:B------:R-:W-:Y:S05]  /*0930*/  BRA `(.L_x_6) ;  /* 0x0000000000047947 */ /* 0x000fea0003800000 */
.L_x_5:
[----:B------:R-:W-:Y:S06]  /*0940*/  BAR.SYNC.DEFER_BLOCKING 0x0 ;  /* 0x0000000000007b1d */ /* 0x000fec0000010000 */
.L_x_6:
[----:B------:R-:W-:Y:S05]  /*0950*/  @!P1 BRA `(.L_x_7) ;  /* 0x00000164001c9947 */ /* 0x000fea0003800000 */
[----:B------:R-:W-:-:S06]  /*0960*/  UISETP.GT.U32.AND UP0, UPT, UR10, 0x1, UPT ;  /* 0x000000010a00788c */ /* 0x000fcc000bf04070 */
[----:B------:R-:W-:-:S13]  /*0970*/  PLOP3.LUT P0, PT, PT, PT, UP0, 0x80, 0x0 ;  /* 0x000000000000781c */ /* 0x000fda0003f0f008 */
[----:B------:R-:W-:Y:S05]  /*0980*/  @P0 EXIT ;  /* 0x000000000000094d */ /* 0x000fea0003800000 */
[----:B------:R-:W-:Y:S01]  /*0990*/  ULDC.64 UR4, c[0x0][0x650] ;  /* 0x0001940000047ab9 */ /* 0x000fe20000000a00 */
[----:B------:R-:W-:Y:S01]  /*09a0*/  UMOV UR43, 0xffffffff ;  /* 0xffffffff002b7882 */ /* 0x000fe20000000000 */
[----:B------:R-:W-:Y:S01]  /*09b0*/  ISETP.GE.U32.AND P0, PT, R23, UR4, PT ;  /* 0x0000000417007c0c */ /* 0x000fe2000bf06070 */
[----:B------:R-:W-:Y:S01]  /*09c0*/  UMOV UR42, 0xffffffff ;  /* 0xffffffff002a7882 */ /* 0x000fe20000000000 */
[----:B------:R-:W-:Y:S01]  /*09d0*/  UMOV UR41, 0xffffffff ;  /* 0xffffffff00297882 */ /* 0x000fe20000000000 */
[----:B------:R-:W-:Y:S02]  /*09e0*/  PRMT R6, RZ, 0x7610, R6 ;  /* 0x00007610ff067816 */ /* 0x000fe40000000006 */
[----:B------:R-:W-:-:S13]  /*09f0*/  ISETP.GE.U32.AND.EX P0, PT, R24, UR5, PT, P0 ;  /* 0x0000000518007c0c */ /* 0x000fda000bf06100 */
[----:B------:R-:W-:Y:S05]  /*0a00*/  @P0 BRA `(.L_x_8) ;  /* 0x0000000400380947 */ /* 0x000fea0003800000 */
[----:B------:R-:W1:Y:S01]  /*0a10*/  LDC.64 R14, c[0x0][0x628] ;  /* 0x00018a00ff0e7b82 */ /* 0x000e620000000a00 */
[----:B------:R-:W-:Y:S02]  /*0a20*/  IMAD.MOV.U32 R4, RZ, RZ, R23 ;  /* 0x000000ffff047224 */ /* 0x000fe400078e0017 */
[----:B------:R-:W-:-:S05]  /*0a30*/  IMAD.MOV.U32 R5, RZ, RZ, R24 ;  /* 0x000000ffff057224 */ /* 0x000fca00078e0018 */
[----:B------:R-:W2:Y:S08]  /*0a40*/  LDC R10, c[0x0][0x630] ;  /* 0x00018c00ff0a7b82 */ /* 0x000eb00000000800 */
[----:B------:R-:W3:Y:S01]  /*0a50*/  LDC.64 R18, c[0x0][0x620] ;  /* 0x00018800ff127b82 */ /* 0x000ee20000000a00 */
[----:B-1----:R-:W-:-:S04]  /*0a60*/  ISETP.NE.U32.AND P0, PT, R14, RZ, PT ;  /* 0x000000ff0e00720c */ /* 0x002fc80003f05070 */
[----:B------:R-:W-:-:S13]  /*0a70*/  ISETP.NE.AND.EX P0, PT, R15, RZ, PT, P0 ;  /* 0x000000ff0f00720c */ /* 0x000fda0003f05300 */
[----:B--23--:R-:W-:Y:S05]  /*0a80*/  @!P0 BRA `(.L_x_9) ;  /* 0x0000000000288947 */ /* 0x00cfea0003800000 */
[----:B------:R-:W1:Y:S02]  /*0a90*/  LDC R9, c[0x0][0x634] ;  /* 0x00018d00ff097b82 */ /* 0x000e640000000800 */
[----:B-1----:R-:W-:-:S05]  /*0aa0*/  IADD3 R9, P0, R23, R9, RZ ;  /* 0x0000000917097210 */ /* 0x002fca0007f1e0ff */
[----:B------:R-:W-:-:S04]  /*0ab0*/  IMAD.X R13, RZ, RZ, R24, P0 ;  /* 0x000000ffff0d7224 */ /* 0x000fc800000e0618 */
[----:B------:R-:W-:-:S04]  /*0ac0*/  IMAD.WIDE.U32 R4, R13, R14, RZ ;  /* 0x0000000e0d047225 */ /* 0x000fc800078e00ff */
[----:B------:R-:W-:-:S04]  /*0ad0*/  IMAD.WIDE.U32 R6, P0, R9, R15, R4 ;  /* 0x0000000f09067225 */ /* 0x000fc80007800004 */
[----:B------:R-:W-:-:S04]  /*0ae0*/  IMAD.WIDE.U32 R4, R9, R14, RZ ;  /* 0x0000000e09047225 */ /* 0x000fc800078e00ff */
[----:B------:R-:W-:Y:S01]  /*0af0*/  IMAD.X R9, RZ, RZ, RZ, P0 ;  /* 0x000000ffff097224 */ /* 0x000fe200000e06ff */
[----:B------:R-:W-:Y:S01]  /*0b00*/  IADD3 RZ, P0, R5, R6, RZ ;  /* 0x0000000605ff7210 */ /* 0x000fe20007f1e0ff */
[----:B------:R-:W-:-:S04]  /*0b10*/  IMAD.MOV.U32 R8, RZ, RZ, R7 ;  /* 0x000000ffff087224 */ /* 0x000fc800078e0007 */
[----:B------:R-:W-:-:S08]  /*0b20*/  IMAD.WIDE.U32.X R4, R13, R15, R8, P0 ;  /* 0x0000000f0d047225 */ /* 0x000fd000000e0408 */
.L_x_9:
[----:B------:R-:W1:Y:S01]  /*0b30*/  LDC.64 R20, c[0x0][0x640] ;  /* 0x00019000ff147b82 */ /* 0x000e620000000a00 */
[-C--:B------:R-:W-:Y:S01]  /*0b40*/  SHF.R.U64 R22, R4, R10.reuse, R5 ;  /* 0x0000000a04167219 */ /* 0x080fe20000001205 */
[----:B------:R-:W-:Y:S01]  /*0b50*/  IMAD.MOV.U32 R4, RZ, RZ, R23 ;  /* 0x000000ffff047224 */ /* 0x000fe200078e0017 */
[----:B------:R-:W-:Y:S01]  /*0b60*/  SHF.R.U32.HI R3, RZ, R10, R5 ;  /* 0x0000000aff037219 */ /* 0x000fe20000011605 */
[----:B------:R-:W-:Y:S01]  /*0b70*/  IMAD.MOV.U32 R5, RZ, RZ, R24 ;  /* 0x000000ffff057224 */ /* 0x000fe200078e0018 */
[----:B------:R-:W-:Y:S01]  /*0b80*/  IADD3 R7, P0, RZ, -R22, RZ ;  /* 0x80000016ff077210 */ /* 0x000fe20007f1e0ff */
[----:B------:R-:W-:Y:S02]  /*0b90*/  IMAD R25, R11, R12, R2 ;  /* 0x0000000c0b197224 */ /* 0x000fe400078e0202 */
[----:B------:R-:W2:Y:S01]  /*0ba0*/  LDC R8, c[0x0][0x618] ;  /* 0x00018600ff087b82 */ /* 0x000ea20000000800 */
[----:B------:R-:W-:Y:S02]  /*0bb0*/  IMAD.MOV.U32 R11, RZ, RZ, 0x1 ;  /* 0x00000001ff0b7424 */ /* 0x000fe400078e00ff */
[----:B------:R-:W-:-:S02]  /*0bc0*/  IMAD.X R3, RZ, RZ, ~R3, P0 ;  /* 0x000000ffff037224 */ /* 0x000fc400000e0e03 */
[----:B------:R-:W-:-:S03]  /*0bd0*/  IMAD.WIDE.U32 R4, R7, R18, R4 ;  /* 0x0000001207047225 */ /* 0x000fc600078e0004 */
[----:B------:R-:W0:Y:S01]  /*0be0*/  LDC R14, c[0x0][0x608] ;  /* 0x00018200ff0e7b82 */ /* 0x000e220000000800 */
[----:B------:R-:W-:-:S04]  /*0bf0*/  IMAD R6, R3, R18, RZ ;  /* 0x0000001203067224 */ /* 0x000fc800078e02ff */
[----:B------:R-:W-:-:S03]  /*0c00*/  IMAD R3, R7, R19, R6 ;  /* 0x0000001307037224 */ /* 0x000fc600078e0206 */
[----:B------:R-:W3:Y:S01]  /*0c10*/  LDC R16, c[0x0][0x658] ;  /* 0x00019600ff107b82 */ /* 0x000ee20000000800 */
[----:B------:R-:W-:Y:S01]  /*0c20*/  IMAD.IADD R3, R5, 0x1, R3 ;  /* 0x0000000105037824 */ /* 0x000fe200078e0203 */
[----:B-1----:R-:W-:Y:S01]  /*0c30*/  ISETP.NE.U32.AND P0, PT, R20, RZ, PT ;  /* 0x000000ff1400720c */ /* 0x002fe20003f05070 */
[----:B------:R-:W-:-:S03]  /*0c40*/  IMAD.MOV.U32 R5, RZ, RZ, -0x1 ;  /* 0xffffffffff057424 */ /* 0x000fc600078e00ff */
[----:B------:R-:W-:Y:S02]  /*0c50*/  ISETP.NE.AND.EX P0, PT, R21, RZ, PT, P0 ;  /* 0x000000ff1500720c */ /* 0x000fe40003f05300 */
[----:B------:R-:W1:Y:S01]  /*0c60*/  LDC R13, c[0x0][0x600] ;  /* 0x00018000ff0d7b82 */ /* 0x000e620000000800 */
[-CC-:B--2---:R-:W-:Y:S02]  /*0c70*/  SHF.R.U64 R10, R4, R8.reuse, R3.reuse ;  /* 0x00000008040a7219 */ /* 0x184fe40000001203 */
[----:B------:R-:W-:-:S05]  /*0c80*/  SHF.R.U32.HI R3, RZ, R8, R3 ;  /* 0x00000008ff037219 */ /* 0x000fca0000011603 */
[----:B------:R-:W2:Y:S01]  /*0c90*/  LDC R15, c[0x0][0x648] ;  /* 0x00019200ff0f7b82 */ /* 0x000ea20000000800 */
[-CC-:B0-----:R-:W-:Y:S02]  /*0ca0*/  SHF.R.U64 R23, R10, R14.reuse, R3.reuse ;  /* 0x0000000e0a177219 */ /* 0x181fe40000001203 */
[----:B------:R-:W-:-:S05]  /*0cb0*/  SHF.R.U32.HI R3, RZ, R14, R3 ;  /* 0x0000000eff037219 */ /* 0x000fca0000011603 */
[----:B------:R-:W0:Y:S01]  /*0cc0*/  LDC R19, c[0x0][0x638] ;  /* 0x00018e00ff137b82 */ /* 0x000e220000000800 */
[-C--:B---3--:R-:W-:Y:S02]  /*0cd0*/  SHF.L.U32 R2, R5, R16.reuse, RZ ;  /* 0x0000001005027219 */ /* 0x088fe400000006ff */
[--C-:B------:R-:W-:Y:S02]  /*0ce0*/  SHF.R.U64 R12, R23, R16, R3.reuse ;  /* 0x00000010170c7219 */ /* 0x100fe40000001203 */
[----:B------:R-:W-:Y:S02]  /*0cf0*/  LOP3.LUT R8, RZ, R2, RZ, 0x33, !PT ;  /* 0x00000002ff087212 */ /* 0x000fe400078e33ff */
[----:B------:R-:W-:Y:S01]  /*0d00*/  SHF.R.U32.HI R3, RZ, R16, R3 ;  /* 0x00000010ff037219 */ /* 0x000fe20000011603 */
[----:B------:R-:W3:Y:S01]  /*0d10*/  LDC R18, c[0x0][0x610] ;  /* 0x00018400ff127b82 */ /* 0x000ee20000000800 */
[----:B------:R-:W-:Y:S01]  /*0d20*/  IMAD.MOV.U32 R2, RZ, RZ, R12 ;  /* 0x000000ffff027224 */ /* 0x000fe200078e000c */
[----:B------:R-:W-:Y:S06]  /*0d30*/  @!P0 BRA `(.L_x_10) ;  /* 0x0000000000288947 */ /* 0x000fec0003800000 */
[----:B------:R-:W4:Y:S02]  /*0d40*/  LDC R7, c[0x0][0x64c] ;  /* 0x00019300ff077b82 */ /* 0x000f240000000800 */
[----:B----4-:R-:W-:-:S05]  /*0d50*/  IADD3 R7, P0, R12, R7, RZ ;  /* 0x000000070c077210 */ /* 0x010fca0007f1e0ff */
        /* <DEDUP_REMOVED lines=8> */
.L_x_10:
[----:B--2---:R-:W-:Y:S01]  /*0de0*/  SHF.R.U64 R4, R2, R15, R3 ;  /* 0x0000000f02047219 */ /* 0x004fe20000001203 */
[----:B-1----:R-:W-:Y:S01]  /*0df0*/  VIADD R5, R13, 0xffffffff ;  /* 0xffffffff0d057836 */ /* 0x002fe20000000000 */
[----:B------:R-:W-:Y:S02]  /*0e00*/  SHF.L.U32 R2, R11, R16, RZ ;  /* 0x000000100b027219 */ /* 0x000fe400000006ff */
[----:B------:R-:W-:Y:S01]  /*0e10*/  LOP3.LUT R3, R23, R8, RZ, 0xc0, !PT ;  /* 0x0000000817037212 */ /* 0x000fe200078ec0ff */
[----:B------:R-:W-:Y:S01]  /*0e20*/  IMAD.MOV R6, RZ, RZ, -R4 ;  /* 0x000000ffff067224 */ /* 0x000fe200078e0a04 */
[----:B------:R-:W-:Y:S02]  /*0e30*/  SEL R0, R0, R25, !P2 ;  /* 0x0000001900007207 */ /* 0x000fe40005000000 */
[----:B------:R-:W-:Y:S01]  /*0e40*/  LOP3.LUT R5, R10, R5, RZ, 0xc0, !PT ;  /* 0x000000050a057212 */ /* 0x000fe200078ec0ff */
[----:B------:R-:W-:Y:S01]  /*0e50*/  IMAD R3, R2, R4, R3 ;  /* 0x0000000402037224 */ /* 0x000fe200078e0203 */
[----:B------:R-:W-:Y:S01]  /*0e60*/  R2UR UR41, R22 ;  /* 0x00000000162972ca */ /* 0x000fe200000e0000 */
[----:B0-----:R-:W-:-:S02]  /*0e70*/  IMAD R2, R6, R19, R12 ;  /* 0x0000001306027224 */ /* 0x001fc400078e020c */
[----:B---3--:R-:W-:Y:S02]  /*0e80*/  IMAD R0, R3, R18, R0 ;  /* 0x0000001203007224 */ /* 0x008fe400078e0200 */
[----:B------:R-:W-:Y:S02]  /*0e90*/  IMAD R3, R2, R13, R5 ;  /* 0x0000000d02037224 */ /* 0x000fe400078e0205 */
[----:B------:R-:W-:-:S03]  /*0ea0*/  IMAD.MOV.U32 R6, RZ, RZ, 0x1 ;  /* 0x00000001ff067424 */ /* 0x000fc600078e00ff */
[----:B------:R-:W-:Y:S02]  /*0eb0*/  SEL R2, R3, R0, !P2 ;  /* 0x0000000003027207 */ /* 0x000fe40005000000 */
[----:B------:R-:W-:Y:S02]  /*0ec0*/  SEL R0, R0, R3, !P2 ;  /* 0x0000000300007207 */ /* 0x000fe40005000000 */
[----:B------:R-:W-:Y:S02]  /*0ed0*/  R2UR UR42, R2 ;  /* 0x00000000022a72ca */ /* 0x000fe400000e0000 */
[----:B------:R-:W-:-:S15]  /*0ee0*/  R2UR UR43, R0 ;  /* 0x00000000002b72ca */ /* 0x000fde00000e0000 */
.L_x_8:
[----:B------:R-:W-:-:S08]  /*0ef0*/  NOP ;  /* 0x0000000000007918 */ /* 0x000fd00000000000 */
[----:B------:R-:W1:Y:S02]  /*0f00*/  USETMAXREG.TRY_ALLOC.CTAPOOL UP0, 0xf0 ;  /* 0x000000f0000079c8 */ /* 0x000e640008000600 */
[----:B-1----:R-:W-:-:S13]  /*0f10*/  PLOP3.LUT P0, PT, PT, PT, UP0, 0x80, 0x0 ;  /* 0x000000000000781c */ /* 0x002fda0003f0f008 */
[----:B------:R-:W-:Y:S05]  /*0f20*/  @!P0 BRA `(.L_x_8) ;  /* 0xfffffffc00f08947 */ /* 0x000fea000383ffff */
[----:B------:R-:W-:Y:S01]  /*0f30*/  ULDC.64 UR4, c[0x0][0x598] ;  /* 0x0001660000047ab9 */ /* 0x000fe20000000a00 */
[----:B------:R-:W-:Y:S01]  /*0f40*/  ULDC.64 UR50, c[0x0][0x208] ;  /* 0x0000820000327ab9 */ /* 0x000fe20000000a00 */
[----:B------:R-:W-:-:S04]  /*0f50*/  ISETP.NE.U32.AND P0, PT, RZ, UR4, PT ;  /* 0x00000004ff007c0c */ /* 0x000fc8000bf05070 */
[----:B------:R-:W-:-:S13]  /*0f60*/  ISETP.NE.AND.EX P0, PT, RZ, UR5, PT, P0 ;  /* 0x00000005ff007c0c */ /* 0x000fda000bf05300 */
[----:B------:R-:W-:Y:S05]  /*0f70*/  @!P0 BRA `(.L_x_11) ;  /* 0x00000000001c8947 */ /* 0x000fea0003800000 */
[----:B------:R-:W1:Y:S02]  /*0f80*/  LDC.64 R2, c[0x0][0x598] ;  /* 0x00016600ff027b82 */ /* 0x000e640000000a00 */
[----:B-1----:R-:W2:Y:S02]  /*0f90*/  LDG.E.64 R2, desc[UR50][R2.64] ;  /* 0x0000003202027981 */ /* 0x002ea4000c1e1b00 */
[----:B--2---:R-:W-:-:S04]  /*0fa0*/  ISETP.NE.U32.AND P0, PT, R2, RZ, PT ;  /* 0x000000ff0200720c */ /* 0x004fc80003f05070 */
[----:B------:R-:W-:-:S13]  /*0fb0*/  ISETP.NE.AND.EX P0, PT, R3, RZ, PT, P0 ;  /* 0x000000ff0300720c */ /* 0x000fda0003f05300 */
[----:B------:R-:W-:Y:S05]  /*0fc0*/  @!P0 BRA `(.L_x_11) ;  /* 0x0000000000088947 */ /* 0x000fea0003800000 */
[----:B------:R1:W5:Y:S01]  /*0fd0*/  LD.E R2, desc[UR50][R2.64] ;  /* 0x0000003202027980 */ /* 0x000362000c101900 */
[----:B------:R-:W-:Y:S05]  /*0fe0*/  BRA `(.L_x_12) ;  /* 0x0000000000247947 */ /* 0x000fea0003800000 */
.L_x_11:
[----:B------:R-:W-:Y:S02]  /*0ff0*/  ULDC.64 UR4, c[0x0][0x588] ;  /* 0x0001620000047ab9 */ /* 0x000fe40000000a00 */
[----:B------:R-:W-:-:S04]  /*1000*/  ISETP.NE.U32.AND P0, PT, RZ, UR4, PT ;  /* 0x00000004ff007c0c */ /* 0x000fc8000bf05070 */
[----:B------:R-:W-:-:S13]  /*1010*/  ISETP.NE.AND.EX P0, PT, RZ, UR5, PT, P0 ;  /* 0x00000005ff007c0c */ /* 0x000fda000bf05300 */
[----:B------:R-:W-:Y:S05]  /*1020*/  @!P0 BRA `(.L_x_13) ;  /* 0x00000000000c8947 */ /* 0x000fea0003800000 */
[----:B------:R-:W1:Y:S02]  /*1030*/  LDC.64 R2, c[0x0][0x588] ;  /* 0x00016200ff027b82 */ /* 0x000e640000000a00 */
[----:B-1----:R2:W5:Y:S01]  /*1040*/  LDG.E R2, desc[UR50][R2.64] ;  /* 0x0000003202027981 */ /* 0x002562000c1e1900 */
[----:B------:R-:W-:Y:S05]  /*1050*/  BRA `(.L_x_12) ;  /* 0x0000000000087947 */ /* 0x000fea0003800000 */
.L_x_13:
[----:B------:R-:W-:Y:S02]  /*1060*/  ULDC UR4, c[0x0][0x580] ;  /* 0x0001600000047ab9 */ /* 0x000fe40000000800 */
[----:B------:R-:W-:-:S07]  /*1070*/  IMAD.U32 R2, RZ, RZ, UR4 ;  /* 0x00000004ff027e24 */ /* 0x000fce000f8e00ff */
.L_x_12:
[----:B------:R-:W-:Y:S02]  /*1080*/  ULDC.64 UR4, c[0x0][0x5a0] ;  /* 0x0001680000047ab9 */ /* 0x000fe40000000a00 */
[----:B------:R-:W-:-:S04]  /*1090*/  ISETP.NE.U32.AND P0, PT, RZ, UR4, PT ;  /* 0x00000004ff007c0c */ /* 0x000fc8000bf05070 */
[----:B------:R-:W-:-:S13]  /*10a0*/  ISETP.NE.AND.EX P0, PT, RZ, UR5, PT, P0 ;  /* 0x00000005ff007c0c */ /* 0x000fda000bf05300 */
[----:B------:R-:W-:Y:S05]  /*10b0*/  @!P0 BRA `(.L_x_14) ;  /* 0x00000000001c8947 */ /* 0x000fea0003800000 */
[----:B------:R-:W3:Y:S02]  /*10c0*/  LDC.64 R4, c[0x0][0x5a0] ;  /* 0x00016800ff047b82 */ /* 0x000ee40000000a00 */
[----:B---3--:R-:W3:Y:S02]  /*10d0*/  LDG.E.64 R4, desc[UR50][R4.64] ;  /* 0x0000003204047981 */ /* 0x008ee4000c1e1b00 */
[----:B---3--:R-:W-:-:S04]  /*10e0*/  ISETP.NE.U32.AND P0, PT, R4, RZ, PT ;  /* 0x000000ff0400720c */ /* 0x008fc80003f05070 */
[----:B------:R-:W-:-:S13]  /*10f0*/  ISETP.NE.AND.EX P0, PT, R5, RZ, PT, P0 ;  /* 0x000000ff0500720c */ /* 0x000fda0003f05300 */
[----:B------:R-:W-:Y:S05]  /*1100*/  @!P0 BRA `(.L_x_14) ;  /* 0x0000000000088947 */ /* 0x000fea0003800000 */
[----:B------:R3:W5:Y:S01]  /*1110*/  LD.E R16, desc[UR50][R4.64] ;  /* 0x0000003204107980 */ /* 0x000762000c101900 */
[----:B------:R-:W-:Y:S05]  /*1120*/  BRA `(.L_x_15) ;  /* 0x0000000000247947 */ /* 0x000fea0003800000 */
.L_x_14:
[----:B------:R-:W-:Y:S02]  /*1130*/  ULDC.64 UR4, c[0x0][0x590] ;  /* 0x0001640000047ab9 */ /* 0x000fe40000000a00 */
[----:B------:R-:W-:-:S04]  /*1140*/  ISETP.NE.U32.AND P0, PT, RZ, UR4, PT ;  /* 0x00000004ff007c0c */ /* 0x000fc8000bf05070 */
[----:B------:R-:W-:-:S13]  /*1150*/  ISETP.NE.AND.EX P0, PT, RZ, UR5, PT, P0 ;  /* 0x00000005ff007c0c */ /* 0x000fda000bf05300 */
[----:B------:R-:W-:Y:S05]  /*1160*/  @!P0 BRA `(.L_x_16) ;  /* 0x00000000000c8947 */ /* 0x000fea0003800000 */
[----:B------:R-:W3:Y:S02]  /*1170*/  LDC.64 R4, c[0x0][0x590] ;  /* 0x00016400ff047b82 */ /* 0x000ee40000000a00 */
[----:B---3--:R4:W5:Y:S01]  /*1180*/  LDG.E R16, desc[UR50][R4.64] ;  /* 0x0000003204107981 */ /* 0x008962000c1e1900 */
[----:B------:R-:W-:Y:S05]  /*1190*/  BRA `(.L_x_15) ;  /* 0x0000000000087947 */ /* 0x000fea0003800000 */
.L_x_16:
[----:B------:R-:W-:Y:S02]  /*11a0*/  ULDC UR4, c[0x0][0x584] ;  /* 0x0001610000047ab9 */ /* 0x000fe40000000800 */
[----:B------:R-:W-:-:S07]  /*11b0*/  IMAD.U32 R16, RZ, RZ, UR4 ;  /* 0x00000004ff107e24 */ /* 0x000fce000f8e00ff */
.L_x_15:
[----:B------:R-:W-:-:S13]  /*11c0*/  LOP3.LUT P0, RZ, R6, 0xff, RZ, 0xc0, !PT ;  /* 0x000000ff06ff7812 */ /* 0x000fda000780c0ff */
[----:B------:R-:W-:Y:S05]  /*11d0*/  @!P0 EXIT ;  /* 0x000000000000894d */ /* 0x000fea0003800000 */
[----:B------:R-:W-:Y:S01]  /*11e0*/  ULDC UR4, c[0x0][0x28c] ;  /* 0x0000a30000047ab9 */ /* 0x000fe20000000800 */
[----:B------:R-:W-:Y:S01]  /*11f0*/  UMOV UR36, URZ ;  /* 0x0000003f00247c82 */ /* 0x000fe20008000000 */
[----:B------:R-:W-:Y:S01]  /*1200*/  UIADD3 UR4, UR4, 0x3f, URZ ;  /* 0x0000003f04047890 */ /* 0x000fe2000fffe03f */
[----:B------:R-:W-:-:S03]  /*1210*/  UMOV UR37, URZ ;  /* 0x0000003f00257c82 */ /* 0x000fc60008000000 */
[----:B------:R-:W-:-:S04]  /*1220*/  USHF.R.S32.HI UR5, URZ, 0x1f, UR4 ;  /* 0x0000001f3f057899 */ /* 0x000fc80008011404 */
[----:B------:R-:W-:-:S04]  /*1230*/  ULEA.HI UR5, UR5, UR4, URZ, 0x6 ;  /* 0x0000000405057291 */ /* 0x000fc8000f8f303f */
[----:B------:R-:W-:-:S12]  /*1240*/  USHF.R.S32.HI UR39, URZ, 0x6, UR5 ;  /* 0x000000063f277899 */ /* 0x000fd80008011405 */
.L_x_470:
[----:B------:R-:W0:Y:S01]  /*1250*/  S2R R0, SR_TID.X ;  /* 0x0000000000007919 */ /* 0x000e220000002100 */
[----:B------:R-:W1:Y:S01]  /*1260*/  S2UR UR6, SR_CgaCtaId ;  /* 0x00000000000679c3 */ /* 0x000e620000008800 */
[----:B------:R-:W-:Y:S02]  /*1270*/  UMOV UR40, 0x400 ;  /* 0x0000040000287882 */ /* 0x000fe40000000000 */
[----:B-1----:R-:W-:Y:S01]  /*1280*/  ULEA UR40, UR6, UR40, 0x18 ;  /* 0x0000002806287291 */ /* 0x002fe2000f8ec03f */
[----:B0-----:R-:W-:-:S04]  /*1290*/  LOP3.LUT R0, R0, 0x80, RZ, 0xc0, !PT ;  /* 0x0000008000007812 */ /* 0x001fc800078ec0ff */
[----:B------:R-:W-:-:S06]  /*12a0*/  SHF.R.U32.HI R0, RZ, 0x7, R0 ;  /* 0x00000007ff007819 */ /* 0x000fcc0000011600 */
[----:B------:R-:W0:Y:S02]  /*12b0*/  SHFL.IDX PT, R0, R0, RZ, 0x1f ;  /* 0x00001fff00007589 */ /* 0x000e2400000e0000 */
[----:B0-----:R-:W-:-:S13]  /*12c0*/  R2UR UR4, R0 ;  /* 0x00000000000472ca */ /* 0x001fda00000e0000 */
[----:B------:R-:W-:-:S04]  /*12d0*/  ULEA.HI UR5, UR4, UR4, URZ, 0x1 ;  /* 0x0000000404057291 */ /* 0x000fc8000f8f083f */
[----:B------:R-:W-:-:S04]  /*12e0*/  ULOP3.LUT UR5, UR5, 0x7fffe, URZ, 0xc0, !UPT ;  /* 0x0007fffe05057892 */ /* 0x000fc8000f8ec03f */
[----:B------:R-:W-:-:S03]  /*12f0*/  UIADD3 UR5, UR4, -UR5, URZ ;  /* 0x8000000504057290 */ /* 0x000fc6000fffe03f */
[----:B------:R-:W-:Y:S01]  /*1300*/  ULDC UR4, c[0x0][0x28c] ;  /* 0x0000a30000047ab9 */ /* 0x000fe20000000800 */
[----:B------:R-:W-:Y:S01]  /*1310*/  ULEA UR5, UR5, UR40, 0xd ;  /* 0x0000002805057291 */ /* 0x000fe2000f8e683f */
[----:B------:R-:W-:-:S03]  /*1320*/  ISETP.LT.AND P0, PT, RZ, UR4, PT ;  /* 0x00000004ff007c0c */ /* 0x000fc6000bf01270 */
[----:B------:R-:W-:-:S04]  /*1330*/  UIADD3 UR5, UR5, 0x100, URZ ;  /* 0x0000010005057890 */ /* 0x000fc8000fffe03f */
[----:B------:R-:W-:-:S04]  /*1340*/  USHF.R.U32.HI UR5, URZ, 0x4, UR5 ;  /* 0x000000043f057899 */ /* 0x000fc80008011605 */
[----:B------:R-:W-:Y:S02]  /*1350*/  ULOP3.LUT UR48, UR5, 0x3fff, URZ, 0xc0, !UPT ;  /* 0x00003fff05307892 */ /* 0x000fe4000f8ec03f */
[----:B---3-5:R-:W-:Y:S10]  /*1360*/  @P0 BRA `(.L_x_17) ;  /* 0x0000000000400947 */ /* 0x028ff40003800000 */
[----:B------:R-:W-:Y:S01]  /*1370*/  MOV R0, 0x0 ;  /* 0x0000000000007802 */ /* 0x000fe20000000f00 */
[----:B------:R-:W-:Y:S01]  /*1380*/  ULDC.64 UR4, c[0x4][0x68] ;  /* 0x01001a0000047ab9 */ /* 0x000fe20000000a00 */
[----:B------:R-:W-:Y:S01]  /*1390*/  ULDC.64 UR6, c[0x4][0x8] ;  /* 0x0100020000067ab9 */ /* 0x000fe20000000a00 */
[----:B---34-:R-:W-:Y:S01]  /*13a0*/  IMAD.U32 R4, RZ, RZ, UR4 ;  /* 0x00000004ff047e24 */ /* 0x018fe2000f8e00ff */
[----:B------:R0:W1:Y:S01]  /*13b0*/  LDC.64 R14, c[0x4][R0] ;  /* 0x01000000000e7b82 */ /* 0x0000620000000a00 */
[----:B------:R-:W-:Y:S01]  /*13c0*/  IMAD.U32 R5, RZ, RZ, UR5 ;  /* 0x00000005ff057e24 */ /* 0x000fe2000f8e00ff */
[----:B------:R-:W-:Y:S01]  /*13d0*/  ULDC.64 UR4, c[0x4][0x70] ;  /* 0x01001c0000047ab9 */ /* 0x000fe20000000a00 */
[----:B------:R-:W-:Y:S02]  /*13e0*/  IMAD.U32 R10, RZ, RZ, UR6 ;  /* 0x00000006ff0a7e24 */ /* 0x000fe4000f8e00ff */
[----:B------:R-:W-:Y:S02]  /*13f0*/  IMAD.U32 R6, RZ, RZ, UR4 ;  /* 0x00000004ff067e24 */ /* 0x000fe4000f8e00ff */
[----:B------:R-:W-:-:S02]  /*1400*/  IMAD.U32 R7, RZ, RZ, UR5 ;  /* 0x00000005ff077e24 */ /* 0x000fc4000f8e00ff */
[----:B------:R-:W-:Y:S02]  /*1410*/  IMAD.U32 R11, RZ, RZ, UR7 ;  /* 0x00000007ff0b7e24 */ /* 0x000fe4000f8e00ff */
[----:B------:R-:W-:Y:S02]  /*1420*/  IMAD.MOV.U32 R8, RZ, RZ, 0x1e1 ;  /* 0x000001e1ff087424 */ /* 0x000fe400078e00ff */
[----:B------:R-:W-:Y:S02]  /*1430*/  IMAD.MOV.U32 R12, RZ, RZ, 0x1 ;  /* 0x00000001ff0c7424 */ /* 0x000fe400078e00ff */
[----:B0-----:R-:W-:-:S07]  /*1440*/  IMAD.MOV.U32 R13, RZ, RZ, RZ ;  /* 0x000000ffff0d7224 */ /* 0x001fce00078e00ff */
[----:B------:R-:W-:-:S07]  /*1450*/  LEPC R20, `(.L_x_17) ;  /* 0x000000001014794e */ /* 0x000fce0000000000 */
[----:B-12--5:R-:W-:Y:S05]  /*1460*/  CALL.ABS.NOINC R14 ;  /* 0x000000000e007343 */ /* 0x026fea0003c00000 */
.L_x_17:
[----:B------:R-:W-:-:S06]  /*1470*/  ULOP3.LUT UR4, UR38, 0x1, URZ, 0xfc, !UPT ;  /* 0x0000000126047892 */ /* 0x000fcc000f8efc3f */
[----:B------:R-:W-:-:S05]  /*1480*/  IMAD.U32 R0, RZ, RZ, UR4 ;  /* 0x00000004ff007e24 */ /* 0x000fca000f8e00ff */
[----:B------:R-:W-:-:S13]  /*1490*/  ISETP.NE.AND P0, PT, R0, 0x3, PT ;  /* 0x000000030000780c */ /* 0x000fda0003f05270 */
[----:B------:R-:W-:Y:S05]  /*14a0*/  @!P0 BRA `(.L_x_18) ;  /* 0x0000000000048947 */ /* 0x000fea0003800000 */
[----:B------:R-:W-:Y:S01]  /*14b0*/  BPT.TRAP 0x1 ;  /* 0x000000040000795c */ /* 0x000fe20000300000 */
.L_x_18:
[----:B--2---:R-:W-:Y:S02]  /*14c0*/  IMAD.U32 R3, RZ, RZ, UR37 ;  /* 0x00000025ff037e24 */ /* 0x004fe4000f8e00ff */
[----:B------:R-:W-:-:S03]  /*14d0*/  IMAD.U32 R0, RZ, RZ, UR36 ;  /* 0x00000024ff007e24 */ /* 0x000fc6000f8e00ff */
[----:B------:R-:W-:Y:S02]  /*14e0*/  LEA R3, R3, UR40, 0x3 ;  /* 0x0000002803037c11 */ /* 0x000fe4000f8e18ff */
[----:B------:R-:W-:-:S04]  /*14f0*/  SHF.L.U32 R0, R0, 0x1f, RZ ;  /* 0x0000001f00007819 */ /* 0x000fc800000006ff */
[----:B------:R0:W1:Y:S01]  /*1500*/  SYNCS.PHASECHK.TRANS64.TRYWAIT P1, [R3+URZ], R0 ;  /* 0x00000000030075a7 */ /* 0x000062000802017f */
[----:B------:R-:W-:Y:S05]  /*1510*/  @!P0 BRA `(.L_x_19) ;  /* 0x0000000000048947 */ /* 0x000fea0003800000 */
[----:B------:R-:W-:Y:S01]  /*1520*/  BPT.TRAP 0x1 ;  /* 0x000000040000795c */ /* 0x000fe20000300000 */
.L_x_19:
[----:B-1----:R-:W-:Y:S05]  /*1530*/  @P1 BRA `(.L_x_20) ;  /* 0x0000000000081947 */ /* 0x002fea0003800000 */
[----:B------:R-:W1:Y:S02]  /*1540*/  SYNCS.PHASECHK.TRANS64.TRYWAIT P1, [R3+URZ], R0 ;  /* 0x00000000030075a7 */ /* 0x000e64000802017f */
[----:B-1----:R-:W-:Y:S05]  /*1550*/  @!P1 BRA `(.L_x_21) ;  /* 0x0000016c00749947 */ /* 0x002fea0003800000 */
.L_x_20:
[----:B------:R-:W-:-:S04]  /*1560*/  UISETP.LT.AND UP0, UPT, UR39, 0x1, UPT ;  /* 0x000000012700788c */ /* 0x000fc8000bf01270 */
[----:B------:R-:W-:-:S06]  /*1570*/  USEL UR4, UR39, 0x1, UP0 ;  /* 0x0000000127047887 */ /* 0x000fcc0008000000 */
[----:B01----:R-:W-:Y:S01]  /*1580*/  IMAD.U32 R0, RZ, RZ, UR4 ;  /* 0x00000004ff007e24 */ /* 0x003fe2000f8e00ff */
[----:B------:R-:W-:Y:S05]  /*1590*/  WARPSYNC.ALL ;  /* 0x0000000000007948 */ /* 0x000fea0003800000 */
[----:B------:R-:W-:-:S04]  /*15a0*/  IADD3 R0, -R0, UR39, RZ ;  /* 0x0000002700007c10 */ /* 0x000fc8000fffe1ff */
[----:B------:R-:W-:Y:S01]  /*15b0*/  ISETP.GE.AND P1, PT, R0, 0x1, PT ;  /* 0x000000010000780c */ /* 0x000fe20003f26270 */
[----:B------:R-:W-:Y:S01]  /*15c0*/  UIADD3 UR4, UR40, 0x20100, URZ ;  /* 0x0002010028047890 */ /* 0x000fe2000fffe03f */
[----:B---34-:R-:W-:Y:S01]  /*15d0*/  WARPGROUP.ARRIVE ;  /* 0x00000000000079c5 */ /* 0x018fe20000000000 */
[----:B------:R-:W-:Y:S02]  /*15e0*/  ULOP3.LUT UR48, UR48, 0x10000, URZ, 0xfc, !UPT ;  /* 0x0001000030307892 */ /* 0x000fe4000f8efc3f */
[----:B------:R-:W-:Y:S02]  /*15f0*/  USHF.R.U32.HI UR4, URZ, 0x4, UR4 ;  /* 0x000000043f047899 */ /* 0x000fe40008011604 */
[----:B------:R-:W-:Y:S02]  /*1600*/  ULEA UR52, UR37, UR48, 0xc ;  /* 0x0000003025347291 */ /* 0x000fe4000f8e603f */
[----:B------:R-:W-:Y:S01]  /*1610*/  ULOP3.LUT UR4, UR4, 0x3fff, URZ, 0xc0, !UPT ;  /* 0x00003fff04047892 */ /* 0x000fe2000f8ec03f */
[----:B------:R-:W-:Y:S01]  /*1620*/  UMOV UR9, 0x40000040 ;  /* 0x4000004000097882 */ /* 0x000fe20000000000 */
[----:B------:R-:W-:-:S02]  /*1630*/  UMOV UR11, 0x40000040 ;  /* 0x40000040000b7882 */ /* 0x000fc40000000000 */
[----:B------:R-:W-:Y:S01]  /*1640*/  ULOP3.LUT UR49, UR4, 0x10000, URZ, 0xfc, !UPT ;  /* 0x0001000004317892 */ /* 0x000fe2000f8efc3f */
[----:B------:R-:W-:Y:S01]  /*1650*/  UMOV UR8, UR52 ;  /* 0x0000003400087c82 */ /* 0x000fe20008000000 */
[----:B------:R-:W-:Y:S02]  /*1660*/  UMOV UR17, UR9 ;  /* 0x0000000900117c82 */ /* 0x000fe40008000000 */
[----:B------:R-:W-:Y:S01]  /*1670*/  UIMAD UR53, UR37, 0x380, UR49 ;  /* 0x00000380253578a4 */ /* 0x000fe2000f8e0231 */
[----:B------:R-:W-:Y:S01]  /*1680*/  UMOV UR16, UR8 ;  /* 0x0000000800107c82 */ /* 0x000fe20008000000 */
[----:B------:R-:W-:Y:S02]  /*1690*/  UMOV UR19, 0x40000040 ;  /* 0x4000004000137882 */ /* 0x000fe40000000000 */
[----:B------:R-:W-:Y:S02]  /*16a0*/  UIADD3 UR18, UR53, 0x80, URZ ;  /* 0x0000008035127890 */ /* 0x000fe4000fffe03f */
[----:B------:R-:W-:-:S02]  /*16b0*/  UIADD3 UR6, UR53, 0x100, URZ ;  /* 0x0000010035067890 */ /* 0x000fc4000fffe03f */
[----:B------:R-:W-:Y:S01]  /*16c0*/  UMOV UR10, UR53 ;  /* 0x00000035000a7c82 */ /* 0x000fe20008000000 */
[----:B------:R-:W-:Y:S01]  /*16d0*/  UMOV UR4, UR8 ;  /* 0x0000000800047c82 */ /* 0x000fe20008000000 */
[----:B------:R-:W-:Y:S01]  /*16e0*/  HGMMA.64x16x16.F32 R4, gdesc[UR8], RZ, !UPT, gsb0 ;  /* 0x00200000080479f0 */ /* 0x000fe2000c0008ff */
[----:B------:R-:W-:Y:S01]  /*16f0*/  UMOV UR5, UR9 ;  /* 0x0000000900057c82 */ /* 0x000fe20008000000 */
[----:B------:R-:W-:Y:S01]  /*1700*/  UMOV UR7, 0x40000040 ;  /* 0x4000004000077882 */ /* 0x000fe20000000000 */
[----:B------:R-:W-:Y:S01]  /*1710*/  UIADD3 UR14, UR53, 0x180, URZ ;  /* 0x00000180350e7890 */ /* 0x000fe2000fffe03f */
[----:B------:R-:W-:Y:S01]  /*1720*/  UMOV UR12, UR8 ;  /* 0x00000008000c7c82 */ /* 0x000fe20008000000 */
        /* <DEDUP_REMOVED lines=14> */
[----:B------:R-:W-:-:S03]  /*1810*/  UIADD3 UR46, UR53, 0x182, URZ ;  /* 0x00000182352e7890 */ /* 0x000fc6000fffe03f */
[----:B------:R-:W-:Y:S01]  /*1820*/  UMOV UR34, UR22 ;  /* 0x0000001600227c82 */ /* 0x000fe20008000000 */
[----:B------:R-:W-:Y:S01]  /*1830*/  UMOV UR35, UR23 ;  /* 0x0000001700237c82 */ /* 0x000fe20008000000 */
[----:B------:R-:W-:Y:S01]  /*1840*/  UMOV UR47, 0x40000040 ;  /* 0x40000040002f7882 */ /* 0x000fe20000000000 */
[----:B------:R-:W-:Y:S02]  /*1850*/  WARPGROUP.DEPBAR.LE gsb0, 0x0 ;  /* 0x00008000000079c5 */ /* 0x000fe40000010000 */
[----:B------:R-:W-:-:S06]  /*1860*/  WARPGROUP.ARRIVE ;  /* 0x00000000000079c5 */ /* 0x000fcc0000000000 */
[----:B------:R-:W-:Y:S03]  /*1870*/  HGMMA.64x16x16.F32 R208, gdesc[UR16], RZ, !UPT, gsb0 ;  /* 0x0020000010d079f0 */ /* 0x000fe6000c0008ff */
[----:B------:R-:W-:Y:S02]  /*1880*/  WARPGROUP.DEPBAR.LE gsb0, 0x0 ;  /* 0x00008000000079c5 */ /* 0x000fe40000010000 */
[----:B------:R-:W-:-:S06]  /*1890*/  WARPGROUP.ARRIVE ;  /* 0x00000000000079c5 */ /* 0x000fcc0000000000 */
[----:B------:R-:W-:Y:S01]  /*18a0*/  HGMMA.64x16x16.F32 R176, gdesc[UR4], RZ, !UPT, gsb0 ;  /* 0x0020000004b079f0 */ /* 0x000fe2000c0008ff */
[----:B------:R-:W-:Y:S02]  /*18b0*/  UIADD3 UR4, UR52, 0x400, URZ ;  /* 0x0000040034047890 */ /* 0x000fe4000fffe03f */
[----:B------:R-:W-:Y:S02]  /*18c0*/  WARPGROUP.DEPBAR.LE gsb0, 0x0 ;  /* 0x00008000000079c5 */ /* 0x000fe40000010000 */
[----:B------:R-:W-:-:S06]  /*18d0*/  WARPGROUP.ARRIVE ;  /* 0x00000000000079c5 */ /* 0x000fcc0000000000 */
[----:B------:R-:W-:Y:S03]  /*18e0*/  HGMMA.64x16x16.F32 R144, gdesc[UR12], RZ, !UPT, gsb0 ;  /* 0x002000000c9079f0 */ /* 0x000fe6000c0008ff */
        /* <DEDUP_REMOVED lines=8> */
[----:B------:R-:W-:Y:S01]  /*1970*/  HGMMA.64x16x16.F32 R48, gdesc[UR20], RZ, !UPT, gsb0 ;  /* 0x00200000143079f0 */ /* 0x000fe2000c0008ff */
[----:B------:R-:W-:Y:S01]  /*1980*/  UMOV UR20, UR4 ;  /* 0x0000000400147c82 */ /* 0x000fe20008000000 */
[----:B------:R-:W-:Y:S01]  /*1990*/  UMOV UR21, 0x40000040 ;  /* 0x4000004000157882 */ /* 0x000fe20000000000 */
[----:B------:R-:W-:Y:S01]  /*19a0*/  UMOV UR28, UR20 ;  /* 0x00000014001c7c82 */ /* 0x000fe20008000000 */
        /* <DEDUP_REMOVED lines=11> */
[----:B------:R-:W-:-:S02]  /*1a60*/  WARPGROUP.DEPBAR.LE gsb0, 0x0 ;  /* 0x00008000000079c5 */ /* 0x000fc40000010000 */
[----:B------:R-:W-:-:S06]  /*1a70*/  WARPGROUP.ARRIVE ;  /* 0x00000000000079c5 */ /* 0x000fcc0000000000 */
[----:B------:R-:W-:Y:S01]  /*1a80*/  HGMMA.64x16x16.F32 R40, gdesc[UR20], RZ, !UPT, gsb0 ;  /* 0x00200000142879f0 */ /* 0x000fe2000c0008ff */
[----:B------:R-:W-:Y:S01]  /*1a90*/  UIADD3 UR20, UR52, 0xc00, URZ ;  /* 0x00000c0034147890 */ /* 0x000fe2000fffe03f */
        /* <DEDUP_REMOVED lines=35> */
[----:B------:R-:W-:Y:S01]  /*1cd0*/  WARPGROUP.ARRIVE ;  /* 0x00000000000079c5 */ /* 0x000fe20000000000 */
[----:B------:R-:W-:Y:S02]  /*1ce0*/  IMAD.MOV.U32 R20, RZ, RZ, R24 ;  /* 0x000000ffff147224 */ /* 0x000fe400078e0018 */
[----:B------:R-:W-:Y:S02]  /*1cf0*/  IMAD.MOV.U32 R19, RZ, RZ, R25 ;  /* 0x000000ffff137224 */ /* 0x000fe400078e0019 */
[----:B------:R-:W-:Y:S01]  /*1d00*/  IMAD.MOV.U32 R18, RZ, RZ, R26 ;  /* 0x000000ffff127224 */ /* 0x000fe200078e001a */
[----:B------:R-:W-:Y:S01]  /*1d10*/  HGMMA.64x16x16.F32 R224, gdesc[UR8], RZ, !UPT, gsb0 ;  /* 0x0020000008e079f0 */ /* 0x000fe2000c0008ff */
[----:B------:R-:W-:Y:S01]  /*1d20*/  IMAD.MOV.U32 R15, RZ, RZ, R27 ;  /* 0x000000ffff0f7224 */ /* 0x000fe200078e001b */
[----:B------:R-:W-:Y:S01]  /*1d30*/  UMOV UR9, UR21 ;  /* 0x0000001500097c82 */ /* 0x000fe20008000000 */
[----:B------:R-:W-:Y:S02]  /*1d40*/  IMAD.MOV.U32 R14, RZ, RZ, R28 ;  /* 0x000000ffff0e7224 */ /* 0x000fe400078e001c */
[----:B------:R-:W-:-:S02]  /*1d50*/  IMAD.MOV.U32 R13, RZ, RZ, R29 ;  /* 0x000000ffff0d7224 */ /* 0x000fc400078e001d */
[----:B------:R-:W-:Y:S02]  /*1d60*/  IMAD.MOV.U32 R12, RZ, RZ, R30 ;  /* 0x000000ffff0c7224 */ /* 0x000fe400078e001e */
[----:B------:R-:W-:Y:S02]  /*1d70*/  IMAD.MOV.U32 R3, RZ, RZ, R31 ;  /* 0x000000ffff037224 */ /* 0x000fe400078e001f */
[----:B------:R-:W-:Y:S02]  /*1d80*/  IMAD.MOV.U32 R232, RZ, RZ, R14 ;  /* 0x000000ffffe87224 */ /* 0x000fe400078e000e */
[----:B------:R-:W-:Y:S02]  /*1d90*/  IMAD.MOV.U32 R233, RZ, RZ, R13 ;  /* 0x000000ffffe97224 */ /* 0x000fe400078e000d */
[----:B------:R-:W-:Y:S02]  /*1da0*/  IMAD.MOV.U32 R234, RZ, RZ, R12 ;  /* 0x000000ffffea7224 */ /* 0x000fe400078e000c */
[----:B------:R-:W-:Y:S01]  /*1db0*/  IMAD.MOV.U32 R235, RZ, RZ, R3 ;  /* 0x000000ffffeb7224 */ /* 0x000fe200078e0003 */
[----:B------:R-:W-:-:S02]  /*1dc0*/  WARPGROUP.DEPBAR.LE gsb0, 0x0 ;  /* 0x00008000000079c5 */ /* 0x000fc40000010000 */
[----:B------:R-:W-:Y:S01]  /*1dd0*/  WARPGROUP.ARRIVE ;  /* 0x00000000000079c5 */ /* 0x000fe20000000000 */
[----:B------:R0:W-:Y:S04]  /*1de0*/  STL.64 [R1+0xb0], R230 ;  /* 0x0000b0e601007387 */ /* 0x0001e80000100a00 */
[----:B------:R1:W-:Y:S01]  /*1df0*/  STL.64 [R1+0xa8], R228 ;  /* 0x0000a8e401007387 */ /* 0x0003e20000100a00 */
[----:B------:R-:W-:Y:S01]  /*1e00*/  HGMMA.64x16x16.F32 R192, gdesc[UR16], RZ, !UPT, gsb0 ;  /* 0x0020000010c079f0 */ /* 0x000fe2000c0008ff */
[----:B0-----:R-:W-:Y:S02]  /*1e10*/  IMAD.MOV.U32 R230, RZ, RZ, R18 ;  /* 0x000000ffffe67224 */ /* 0x001fe400078e0012 */
[----:B------:R-:W-:Y:S02]  /*1e20*/  IMAD.MOV.U32 R231, RZ, RZ, R15 ;  /* 0x000000ffffe77224 */ /* 0x000fe400078e000f */
[----:B-1----:R-:W-:-:S02]  /*1e30*/  IMAD.MOV.U32 R228, RZ, RZ, R20 ;  /* 0x000000ffffe47224 */ /* 0x002fc400078e0014 */
[----:B------:R-:W-:Y:S01]  /*1e40*/  IMAD.MOV.U32 R229, RZ, RZ, R19 ;  /* 0x000000ffffe57224 */ /* 0x000fe200078e0013 */
[----:B------:R-:W-:Y:S02]  /*1e50*/  WARPGROUP.DEPBAR.LE gsb0, 0x0 ;  /* 0x00008000000079c5 */ /* 0x000fe40000010000 */
[----:B------:R-:W-:-:S06]  /*1e60*/  WARPGROUP.ARRIVE ;  /* 0x00000000000079c5 */ /* 0x000fcc0000000000 */
[----:B------:R-:W-:Y:S01]  /*1e70*/  HGMMA.64x16x16.F32 R160, gdesc[UR4], RZ, !UPT, gsb0 ;  /* 0x0020000004a079f0 */ /* 0x000fe2000c0008ff */
[----:B------:R-:W-:Y:S01]  /*1e80*/  UMOV UR4, UR24 ;  /* 0x0000001800047c82 */ /* 0x000fe20008000000 */
[----:B------:R-:W-:Y:S01]  /*1e90*/  UMOV UR24, UR8 ;  /* 0x0000000800187c82 */ /* 0x000fe20008000000 */
[----:B------:R-:W-:Y:S01]  /*1ea0*/  UMOV UR8, UR20 ;  /* 0x0000001400087c82 */ /* 0x000fe20008000000 */
[----:B------:R-:W-:Y:S01]  /*1eb0*/  UMOV UR5, 0x40000040 ;  /* 0x4000004000057882 */ /* 0x000fe20000000000 */
[----:B------:R-:W-:Y:S01]  /*1ec0*/  UMOV UR16, UR4 ;  /* 0x0000000400107c82 */ /* 0x000fe20008000000 */
[----:B------:R-:W-:Y:S01]  /*1ed0*/  UMOV UR17, UR5 ;  /* 0x0000000500117c82 */ /* 0x000fe20008000000 */
[----:B------:R-:W-:Y:S01]  /*1ee0*/  UMOV UR44, UR4 ;  /* 0x00000004002c7c82 */ /* 0x000fe20008000000 */
[----:B------:R-:W-:Y:S01]  /*1ef0*/  UMOV UR45, UR5 ;  /* 0x00000005002d7c82 */ /* 0x000fe20008000000 */
[----:B------:R-:W-:Y:S02]  /*1f00*/  WARPGROUP.DEPBAR.LE gsb0, 0x0 ;  /* 0x00008000000079c5 */ /* 0x000fe40000010000 */
[----:B------:R-:W-:-:S06]  /*1f10*/  WARPGROUP.ARRIVE ;  /* 0x00000000000079c5 */ /* 0x000fcc0000000000 */
[----:B------:R-:W-:Y:S01]  /*1f20*/  HGMMA.64x16x16.F32 R128, gdesc[UR12], RZ, !UPT, gsb0 ;  /* 0x002000000c8079f0 */ /* 0x000fe2000c0008ff */
        /* <DEDUP_REMOVED lines=17> */
[----:B------:R-:W-:Y:S01]  /*2040*/  UMOV UR34, UR18 ;  /* 0x0000001200227c82 */ /* 0x000fe20008000000 */
[----:B------:R-:W-:Y:S01]  /*2050*/  UMOV UR35, UR19 ;  /* 0x0000001300237c82 */ /* 0x000fe20008000000 */
[----:B------:R-:W-:Y:S01]  /*2060*/  UMOV UR19, 0x40000040 ;  /* 0x4000004000137882 */ /* 0x000fe20000000000 */
        /* <DEDUP_REMOVED lines=11> */
[----:B------:R-:W-:Y:S01]  /*2120*/  UIADD3 UR22, UR53, 0x2, URZ ;  /* 0x0000000235167890 */ /* 0x000fe2000fffe03f */
[----:B------:R-:W-:Y:S01]  /*2130*/  UMOV UR20, UR4 ;  /* 0x0000000400147c82 */ /* 0x000fe20008000000 */
[----:B------:R-:W-:Y:S01]  /*2140*/  UMOV UR21, UR5 ;  /* 0x0000000500157c82 */ /* 0x000fe20008000000 */
[----:B------:R-:W-:-:S04]  /*2150*/  UMOV UR23, 0x40000040 ;  /* 0x4000004000177882 */ /* 0x000fc80000000000 */
[----:B------:R-:W-:Y:S01]  /*2160*/  UMOV UR6, UR22 ;  /* 0x0000001600067c82 */ /* 0x000fe20008000000 */
[----:B------:R-:W-:Y:S02]  /*2170*/  WARPGROUP.DEPBAR.LE gsb0, 0x0 ;  /* 0x00008000000079c5 */ /* 0x000fe40000010000 */
[----:B------:R-:W-:-:S06]  /*2180*/  WARPGROUP.ARRIVE ;  /* 0x00000000000079c5 */ /* 0x000fcc0000000000 */
[----:B------:R-:W-:Y:S01]  /*2190*/  HGMMA.64x16x16.F32 R88, gdesc[UR24], RZ, !UPT, gsb0 ;  /* 0x00200000185879f0 */ /* 0x000fe2000c0008ff */
[----:B------:R-:W-:Y:S01]  /*21a0*/  UIADD3 UR26, UR53, 0x202, URZ ;  /* 0x00000202351a7890 */ /* 0x000fe2000fffe03f */
[----:B------:R-:W-:Y:S01]  /*21b0*/  UMOV UR24, UR4 ;  /* 0x0000000400187c82 */ /* 0x000fe20008000000 */
[----:B------:R-:W-:Y:S01]  /*21c0*/  UMOV UR25, UR5 ;  /* 0x0000000500197c82 */ /* 0x000fe20008000000 */
[----:B------:R-:W-:Y:S01]  /*21d0*/  UMOV UR27, 0x40000040 ;  /* 0x40000040001b7882 */ /* 0x000fe20000000000 */
[----:B------:R-:W-:Y:S02]  /*21e0*/  WARPGROUP.DEPBAR.LE gsb0, 0x0 ;  /* 0x00008000000079c5 */ /* 0x000fe40000010000 */
[----:B------:R-:W-:-:S06]  /*21f0*/  WARPGROUP.ARRIVE ;  /* 0x00000000000079c5 */ /* 0x000fcc0000000000 */
[----:B------:R-:W-:Y:S01]  /*2200*/  HGMMA.64x16x16.F32 R120, gdesc[UR12], RZ, !UPT, gsb0 ;  /* 0x002000000c7879f0 */ /* 0x000fe2000c0008ff */
[----:B------:R-:W-:Y:S02]  /*2210*/  UIADD3 UR12, UR53, 0x82, URZ ;  /* 0x00000082350c7890 */ /* 0x000fe4000fffe03f */
[----:B------:R-:W-:Y:S02]  /*2220*/  UIADD3 UR13, UR53, 0x102, URZ ;  /* 0x00000102350d7890 */ /* 0x000fe4000fffe03f */
[----:B------:R-:W-:Y:S01]  /*2230*/  UIADD3 UR14, UR53, 0x282, URZ ;  /* 0x00000282350e7890 */ /* 0x000fe2000fffe03f */
[----:B------:R-:W-:Y:S02]  /*2240*/  UMOV UR15, 0x40000040 ;  /* 0x40000040000f7882 */ /* 0x000fe40000000000 */
[----:B------:R-:W-:Y:S01]  /*2250*/  UMOV UR18, UR12 ;  /* 0x0000000c00127c82 */ /* 0x000fe20008000000 */
[----:B------:R-:W-:Y:S01]  /*2260*/  UMOV UR12, UR4 ;  /* 0x00000004000c7c82 */ /* 0x000fe20008000000 */
[----:B------:R-:W-:Y:S01]  /*2270*/  UMOV UR22, UR13 ;  /* 0x0000000d00167c82 */ /* 0x000fe20008000000 */
[----:B------:R-:W-:Y:S01]  /*2280*/  UMOV UR13, UR5 ;  /* 0x00000005000d7c82 */ /* 0x000fe20008000000 */
[----:B------:R-:W-:-:S02]  /*2290*/  WARPGROUP.DEPBAR.LE gsb0, 0x0 ;  /* 0x00008000000079c5 */ /* 0x000fc40000010000 */
        /* <DEDUP_REMOVED lines=14> */
[----:B------:R-:W-:Y:S03]  /*2380*/  HGMMA.64x16x16.F32 R4, gdesc[UR4], R4, gsb0 ;  /* 0x00200000040479f0 */ /* 0x000fe60008000804 */
[----:B------:R-:W-:Y:S02]  /*2390*/  WARPGROUP.DEPBAR.LE gsb0, 0x0 ;  /* 0x00008000000079c5 */ /* 0x000fe40000010000 */
[----:B------:R-:W-:-:S06]  /*23a0*/  WARPGROUP.ARRIVE ;  /* 0x00000000000079c5 */ /* 0x000fcc0000000000 */
[----:B------:R-:W-:Y:S01]  /*23b0*/  HGMMA.64x16x16.F32 R208, gdesc[UR16], R208, gsb0 ;  /* 0x0020000010d079f0 */ /* 0x000fe200080008d0 */
[----:B------:R-:W-:Y:S02]  /*23c0*/  UIADD3 UR16, UR52, 0x402, URZ ;  /* 0x0000040234107890 */ /* 0x000fe4000fffe03f */
[----:B------:R-:W-:Y:S02]  /*23d0*/  WARPGROUP.DEPBAR.LE gsb0, 0x0 ;  /* 0x00008000000079c5 */ /* 0x000fe40000010000 */
[----:B------:R-:W-:-:S06]  /*23e0*/  WARPGROUP.ARRIVE ;  /* 0x00000000000079c5 */ /* 0x000fcc0000000000 */
[----:B------:R-:W-:Y:S03]  /*23f0*/  HGMMA.64x16x16.F32 R176, gdesc[UR20], R176, gsb0 ;  /* 0x0020000014b079f0 */ /* 0x000fe600080008b0 */
        /* <DEDUP_REMOVED lines=11> */
[----:B------:R-:W-:Y:S01]  /*24b0*/  HGMMA.64x16x16.F32 R48, gdesc[UR8], R48, gsb0 ;  /* 0x00200000083079f0 */ /* 0x000fe20008000830 */
        /* <DEDUP_REMOVED lines=37> */
[----:B------:R-:W-:Y:S04]  /*2710*/  STL.64 [R1], R228 ;  /* 0x000000e401007387 */ /* 0x000fe80000100a00 */
[----:B------:R0:W-:Y:S04]  /*2720*/  STL.64 [R1+0x8], R230 ;  /* 0x000008e601007387 */ /* 0x0001e80000100a00 */
[----:B------:R-:W-:Y:S04]  /*2730*/  STL.64 [R1+0x10], R232 ;  /* 0x000010e801007387 */ /* 0x000fe80000100a00 */
[----:B------:R-:W-:Y:S04]  /*2740*/  STL.64 [R1+0x18], R234 ;  /* 0x000018ea01007387 */ /* 0x000fe80000100a00 */
[----:B0-----:R-:W2:Y:S04]  /*2750*/  LDL.LU.64 R230, [R1+0xb0] ;  /* 0x0000b00001e67983 */ /* 0x001ea80000300a00 */
[----:B------:R-:W2:Y:S01]  /*2760*/  LDL.LU.64 R228, [R1+0xa8] ;  /* 0x0000a80001e47983 */ /* 0x000ea20000300a00 */
        /* <DEDUP_REMOVED lines=14> */
[----:B--2---:R-:W-:-:S06]  /*2850*/  WARPGROUP.ARRIVE ;  /* 0x00000000000079c5 */ /* 0x004fcc0000000000 */
[----:B------:R-:W-:Y:S01]  /*2860*/  HGMMA.64x16x16.F32 R224, gdesc[UR4], R224, gsb0 ;  /* 0x0020000004e079f0 */ /* 0x000fe200080008e0 */
[----:B------:R-:W-:Y:S02]  /*2870*/  UMOV UR5, 0x40000040 ;  /* 0x4000004000057882 */ /* 0x000fe40000000000 */
[----:B------:R-:W-:Y:S02]  /*2880*/  WARPGROUP.DEPBAR.LE gsb0, 0x0 ;  /* 0x00008000000079c5 */ /* 0x000fe40000010000 */
[----:B------:R-:W-:Y:S01]  /*2890*/  WARPGROUP.ARRIVE ;  /* 0x00000000000079c5 */ /* 0x000fe20000000000 */
[----:B------:R-:W-:Y:S01]  /*28a0*/  UIADD3 UR30, UR53, 0x304, URZ ;  /* 0x00000304351e7890 */ /* 0x000fe2000fffe03f */
[----:B------:R-:W-:Y:S04]  /*28b0*/  STL.64 [R1+0xa0], R230 ;  /* 0x0000a0e601007387 */ /* 0x000fe80000100a00 */
[----:B------:R-:W-:Y:S01]  /*28c0*/  HGMMA.64x16x16.F32 R192, gdesc[UR16], R192, gsb0 ;  /* 0x0020000010c079f0 */ /* 0x000fe200080008c0 */
[----:B------:R-:W-:Y:S01]  /*28d0*/  UIADD3 UR16, UR52, 0xc02, URZ ;  /* 0x00000c0234107890 */ /* 0x000fe2000fffe03f */
[----:B------:R0:W-:Y:S01]  /*28e0*/  STL.64 [R1+0x98], R228 ;  /* 0x000098e401007387 */ /* 0x0001e20000100a00 */
[----:B------:R-:W-:-:S07]  /*28f0*/  UIADD3 UR17, UR52, 0x4, URZ ;  /* 0x0000000434117890 */ /* 0x000fce000fffe03f */
[----:B------:R-:W-:Y:S01]  /*2900*/  UMOV UR4, UR17 ;  /* 0x0000001100047c82 */ /* 0x000fe20008000000 */
[----:B------:R-:W-:Y:S02]  /*2910*/  WARPGROUP.DEPBAR.LE gsb0, 0x0 ;  /* 0x00008000000079c5 */ /* 0x000fe40000010000 */
[----:B------:R-:W-:Y:S01]  /*2920*/  WARPGROUP.ARRIVE ;  /* 0x00000000000079c5 */ /* 0x000fe20000000000 */
[----:B------:R-:W-:Y:S01]  /*2930*/  UMOV UR29, UR5 ;  /* 0x00000005001d7c82 */ /* 0x000fe20008000000 */
[----:B------:R-:W-:Y:S01]  /*2940*/  UMOV UR31, 0x40000040 ;  /* 0x40000040001f7882 */ /* 0x000fe20000000000 */
[----:B0-----:R-:W2:Y:S03]  /*2950*/  LDL.LU.64 R228, [R1] ;  /* 0x0000000001e47983 */ /* 0x001ea60000300a00 */
[----:B------:R-:W-:Y:S01]  /*2960*/  HGMMA.64x16x16.F32 R160, gdesc[UR20], R160, gsb0 ;  /* 0x0020000014a079f0 */ /* 0x000fe200080008a0 */
[----:B------:R-:W-:Y:S01]  /*2970*/  UMOV UR28, UR4 ;  /* 0x00000004001c7c82 */ /* 0x000fe20008000000 */
[----:B------:R-:W2:Y:S04]  /*2980*/  LDL.LU.64 R230, [R1+0x8] ;  /* 0x0000080001e67983 */ /* 0x000ea80000300a00 */
[----:B------:R-:W2:Y:S04]  /*2990*/  LDL.LU.64 R232, [R1+0x10] ;  /* 0x0000100001e87983 */ /* 0x000ea80000300a00 */
[----:B------:R-:W2:Y:S01]  /*29a0*/  LDL.LU.64 R234, [R1+0x18] ;  /* 0x0000180001ea7983 */ /* 0x000ea20000300a00 */
[----:B------:R-:W-:-:S02]  /*29b0*/  WARPGROUP.DEPBAR.LE gsb0, 0x0 ;  /* 0x00008000000079c5 */ /* 0x000fc40000010000 */
        /* <DEDUP_REMOVED lines=25> */
[----:B------:R-:W-:Y:S01]  /*2b50*/  HGMMA.64x16x16.F32 R24, gdesc[UR8], R24, gsb0 ;  /* 0x00200000081879f0 */ /* 0x000fe20008000818 */
[----:B------:R-:W-:Y:S01]  /*2b60*/  UMOV UR10, UR6 ;  /* 0x00000006000a7c82 */ /* 0x000fe20008000000 */
[----:B------:R-:W-:Y:S01]  /*2b70*/  UMOV UR11, UR7 ;  /* 0x00000007000b7c82 */ /* 0x000fe20008000000 */
[----:B------:R-:W-:Y:S01]  /*2b80*/  UMOV UR7, 0x40000040 ;  /* 0x4000004000077882 */ /* 0x000fe20000000000 */
[----:B------:R-:W-:Y:S02]  /*2b90*/  WARPGROUP.DEPBAR.LE gsb0, 0x0 ;  /* 0x00008000000079c5 */ /* 0x000fe40000010000 */
[----:B------:R-:W-:-:S06]  /*2ba0*/  WARPGROUP.ARRIVE ;  /* 0x00000000000079c5 */ /* 0x000fcc0000000000 */
[----:B------:R-:W-:Y:S01]  /*2bb0*/  HGMMA.64x16x16.F32 R56, gdesc[UR12], R56, gsb0 ;  /* 0x002000000c3879f0 */ /* 0x000fe20008000838 */
[----:B------:R-:W-:Y:S01]  /*2bc0*/  UIADD3 UR14, UR53, 0x4, URZ ;  /* 0x00000004350e7890 */ /* 0x000fe2000fffe03f */
[----:B------:R-:W-:Y:S01]  /*2bd0*/  UMOV UR12, UR4 ;  /* 0x00000004000c7c82 */ /* 0x000fe20008000000 */
[----:B------:R-:W-:-:S05]  /*2be0*/  UMOV UR13, UR5 ;  /* 0x00000005000d7c82 */ /* 0x000fca0008000000 */
[----:B------:R-:W-:Y:S01]  /*2bf0*/  UMOV UR6, UR14 ;  /* 0x0000000e00067c82 */ /* 0x000fe20008000000 */
[----:B------:R-:W-:Y:S02]  /*2c00*/  WARPGROUP.DEPBAR.LE gsb0, 0x0 ;  /* 0x00008000000079c5 */ /* 0x000fe40000010000 */
[----:B------:R-:W-:-:S06]  /*2c10*/  WARPGROUP.ARRIVE ;  /* 0x00000000000079c5 */ /* 0x000fcc0000000000 */
[----:B------:R-:W-:Y:S01]  /*2c20*/  HGMMA.64x16x16.F32 R88, gdesc[UR24], R88, gsb0 ;  /* 0x00200000185879f0 */ /* 0x000fe20008000858 */
[----:B------:R-:W-:Y:S01]  /*2c30*/  UIADD3 UR26, UR53, 0x84, URZ ;  /* 0x00000084351a7890 */ /* 0x000fe2000fffe03f */
[----:B------:R-:W-:Y:S01]  /*2c40*/  UMOV UR24, UR4 ;  /* 0x0000000400187c82 */ /* 0x000fe20008000000 */
[----:B------:R-:W-:Y:S01]  /*2c50*/  UMOV UR25, UR5 ;  /* 0x0000000500197c82 */ /* 0x000fe20008000000 */
[----:B------:R-:W-:Y:S02]  /*2c60*/  WARPGROUP.DEPBAR.LE gsb0, 0x0 ;  /* 0x00008000000079c5 */ /* 0x000fe40000010000 */
[----:B------:R-:W-:-:S06]  /*2c70*/  WARPGROUP.ARRIVE ;  /* 0x00000000000079c5 */ /* 0x000fcc0000000000 */
[----:B------:R-:W-:Y:S03]  /*2c80*/  HGMMA.64x16x16.F32 R120, gdesc[UR44], R120, gsb0 ;  /* 0x002000002c7879f0 */ /* 0x000fe60008000878 */
[----:B------:R-:W-:Y:S02]  /*2c90*/  WARPGROUP.DEPBAR.LE gsb0, 0x0 ;  /* 0x00008000000079c5 */ /* 0x000fe40000010000 */
[----:B------:R-:W-:-:S06]  /*2ca0*/  WARPGROUP.ARRIVE ;  /* 0x00000000000079c5 */ /* 0x000fcc0000000000 */
[----:B------:R-:W-:Y:S01]  /*2cb0*/  HGMMA.64x16x16.F32 R152, gdesc[UR20], R152, gsb0 ;  /* 0x00200000149879f0 */ /* 0x000fe20008000898 */
[----:B------:R-:W-:Y:S01]  /*2cc0*/  UMOV UR27, 0x40000040 ;  /* 0x40000040001b7882 */ /* 0x000fe20000000000 */
[----:B------:R-:W-:Y:S01]  /*2cd0*/  UMOV UR15, 0x40000040 ;  /* 0x40000040000f7882 */ /* 0x000fe20000000000 */
[----:B------:R-:W-:Y:S01]  /*2ce0*/  UMOV UR20, UR4 ;  /* 0x0000000400147c82 */ /* 0x000fe20008000000 */
[----:B------:R-:W-:Y:S01]  /*2cf0*/  UMOV UR21, UR5 ;  /* 0x0000000500157c82 */ /* 0x000fe20008000000 */
[----:B------:R-:W-:Y:S02]  /*2d00*/  WARPGROUP.DEPBAR.LE gsb0, 0x0 ;  /* 0x00008000000079c5 */ /* 0x000fe40000010000 */
[----:B------:R-:W-:-:S06]  /*2d10*/  WARPGROUP.ARRIVE ;  /* 0x00000000000079c5 */ /* 0x000fcc0000000000 */
[----:B------:R-:W-:Y:S01]  /*2d20*/  HGMMA.64x16x16.F32 R184, gdesc[UR16], R184, gsb0 ;  /* 0x0020000010b879f0 */ /* 0x000fe200080008b8 */
[----:B------:R-:W-:Y:S01]  /*2d30*/  UIADD3 UR22, UR53, 0x184, URZ ;  /* 0x0000018435167890 */ /* 0x000fe2000fffe03f */
[----:B------:R-:W-:Y:S01]  /*2d40*/  UMOV UR23, 0x40000040 ;  /* 0x4000004000177882 */ /* 0x000fe20000000000 */
[----:B------:R-:W-:Y:S01]  /*2d50*/  UMOV UR16, UR4 ;  /* 0x0000000400107c82 */ /* 0x000fe20008000000 */
[----:B------:R-:W-:Y:S01]  /*2d60*/  UMOV UR17, UR5 ;  /* 0x0000000500117c82 */ /* 0x000fe20008000000 */
        /* <DEDUP_REMOVED lines=8> */
[----:B------:R-:W-:Y:S01]  /*2df0*/  WARPGROUP.ARRIVE ;  /* 0x00000000000079c5 */ /* 0x000fe20000000000 */
[----:B------:R-:W-:Y:S01]  /*2e00*/  UMOV UR14, UR8 ;  /* 0x00000008000e7c82 */ /* 0x000fe20008000000 */
[----:B------:R-:W-:Y:S01]  /*2e10*/  UIADD3 UR18, UR53, 0x204, URZ ;  /* 0x0000020435127890 */ /* 0x000fe2000fffe03f */
[----:B------:R-:W-:Y:S01]  /*2e20*/  IMAD.MOV.U32 R15, RZ, RZ, R7 ;  /* 0x000000ffff0f7224 */ /* 0x000fe200078e0007 */
[----:B------:R-:W-:Y:S01]  /*2e30*/  UMOV UR19, 0x40000040 ;  /* 0x4000004000137882 */ /* 0x000fe20000000000 */
[----:B------:R-:W-:Y:S01]  /*2e40*/  UIADD3 UR10, UR53, 0x284, URZ ;  /* 0x00000284350a7890 */ /* 0x000fe2000fffe03f */
[----:B------:R-:W-:Y:S01]  /*2e50*/  HGMMA.64x16x16.F32 R208, gdesc[UR24], R208, gsb0 ;  /* 0x0020000018d079f0 */ /* 0x000fe200080008d0 */
[----:B------:R-:W-:Y:S01]  /*2e60*/  UMOV UR9, UR5 ;  /* 0x0000000500097c82 */ /* 0x000fe20008000000 */
[----:B------:R-:W-:Y:S01]  /*2e70*/  UMOV UR11, 0x40000040 ;  /* 0x40000040000b7882 */ /* 0x000fe20000000000 */
[----:B------:R-:W-:-:S02]  /*2e80*/  IMAD.MOV.U32 R14, RZ, RZ, R8 ;  /* 0x000000ffff0e7224 */ /* 0x000fc400078e0008 */
[----:B------:R-:W-:Y:S02]  /*2e90*/  IMAD.MOV.U32 R13, RZ, RZ, R9 ;  /* 0x000000ffff0d7224 */ /* 0x000fe400078e0009 */
[----:B------:R-:W-:Y:S02]  /*2ea0*/  IMAD.MOV.U32 R12, RZ, RZ, R10 ;  /* 0x000000ffff0c7224 */ /* 0x000fe400078e000a */
[----:B------:R-:W-:Y:S02]  /*2eb0*/  IMAD.MOV.U32 R20, RZ, RZ, R4 ;  /* 0x000000ffff147224 */ /* 0x000fe400078e0004 */
[----:B------:R-:W-:Y:S02]  /*2ec0*/  IMAD.MOV.U32 R19, RZ, RZ, R5 ;  /* 0x000000ffff137224 */ /* 0x000fe400078e0005 */
[----:B------:R-:W-:Y:S01]  /*2ed0*/  IMAD.MOV.U32 R18, RZ, RZ, R6 ;  /* 0x000000ffff127224 */ /* 0x000fe200078e0006 */
        /* <DEDUP_REMOVED lines=9> */
[----:B------:R-:W-:Y:S02]  /*2f70*/  UMOV UR8, UR4 ;  /* 0x0000000400087c82 */ /* 0x000fe40008000000 */
[----:B------:R-:W-:Y:S02]  /*2f80*/  WARPGROUP.DEPBAR.LE gsb0, 0x0 ;  /* 0x00008000000079c5 */ /* 0x000fe40000010000 */
[----:B------:R-:W-:-:S06]  /*2f90*/  WARPGROUP.ARRIVE ;  /* 0x00000000000079c5 */ /* 0x000fcc0000000000 */
[----:B------:R-:W-:Y:S03]  /*2fa0*/  HGMMA.64x16x16.F32 R80, gdesc[UR8], R80, gsb0 ;  /* 0x00200000085079f0 */ /* 0x000fe60008000850 */
[----:B------:R-:W-:Y:S02]  /*2fb0*/  WARPGROUP.DEPBAR.LE gsb0, 0x0 ;  /* 0x00008000000079c5 */ /* 0x000fe40000010000 */
[----:B------:R-:W-:-:S06]  /*2fc0*/  WARPGROUP.ARRIVE ;  /* 0x00000000000079c5 */ /* 0x000fcc0000000000 */
[----:B------:R-:W-:Y:S01]  /*2fd0*/  HGMMA.64x16x16.F32 R48, gdesc[UR28], R48, gsb0 ;  /* 0x002000001c3079f0 */ /* 0x000fe20008000830 */
[----:B------:R-:W-:Y:S01]  /*2fe0*/  UIADD3 UR12, UR52, 0x404, URZ ;  /* 0x00000404340c7890 */ /* 0x000fe2000fffe03f */
[----:B------:R-:W-:-:S06]  /*2ff0*/  UMOV UR29, 0x40000040 ;  /* 0x40000040001d7882 */ /* 0x000fcc0000000000 */
[----:B------:R-:W-:Y:S01]  /*3000*/  UMOV UR28, UR12 ;  /* 0x0000000c001c7c82 */ /* 0x000fe20008000000 */
[----:B------:R-:W-:Y:S02]  /*3010*/  WARPGROUP.DEPBAR.LE gsb0, 0x0 ;  /* 0x00008000000079c5 */ /* 0x000fe40000010000 */
[----:B------:R-:W-:-:S06]  /*3020*/  WARPGROUP.ARRIVE ;  /* 0x00000000000079c5 */ /* 0x000fcc0000000000 */
[----:B------:R-:W-:Y:S01]  /*3030*/  HGMMA.64x16x16.F32 R40, gdesc[UR28], R40, gsb0 ;  /* 0x002000001c2879f0 */ /* 0x000fe20008000828 */
[----:B------:R-:W-:Y:S01]  /*3040*/  UMOV UR8, UR28 ;  /* 0x0000001c00087c82 */ /* 0x000fe20008000000 */
        /* <DEDUP_REMOVED lines=27> */
[----:B--2---:R-:W-:-:S06]  /*3200*/  WARPGROUP.ARRIVE ;  /* 0x00000000000079c5 */ /* 0x004fcc0000000000 */
[----:B------:R-:W-:Y:S03]  /*3210*/  HGMMA.64x16x16.F32 R228, gdesc[UR4], R228, gsb0 ;  /* 0x0020000004e479f0 */ /* 0x000fe600080008e4 */
[----:B------:R-:W-:Y:S02]  /*3220*/  WARPGROUP.DEPBAR.LE gsb0, 0x0 ;  /* 0x00008000000079c5 */ /* 0x000fe40000010000 */
[----:B------:R-:W-:Y:S02]  /*3230*/  IMAD.MOV.U32 R8, RZ, RZ, R230 ;  /* 0x000000ffff087224 */ /* 0x000fe400078e00e6 */
[----:B------:R-:W-:Y:S02]  /*3240*/  IMAD.MOV.U32 R7, RZ, RZ, R231 ;  /* 0x000000ffff077224 */ /* 0x000fe400078e00e7 */
[----:B------:R-:W-:Y:S01]  /*3250*/  IMAD.MOV.U32 R10, RZ, RZ, R228 ;  /* 0x000000ffff0a7224 */ /* 0x000fe200078e00e4 */
[----:B------:R-:W2:Y:S01]  /*3260*/  LDL.LU.64 R230, [R1+0xa0] ;  /* 0x0000a00001e67983 */ /* 0x000ea20000300a00 */
[----:B------:R-:W-:-:S03]  /*3270*/  IMAD.MOV.U32 R9, RZ, RZ, R229 ;  /* 0x000000ffff097224 */ /* 0x000fc600078e00e5 */
[----:B------:R-:W2:Y:S01]  /*3280*/  LDL.LU.64 R228, [R1+0x98] ;  /* 0x0000980001e47983 */ /* 0x000ea20000300a00 */
[----:B------:R-:W-:Y:S01]  /*3290*/  UIADD3 UR8, UR52, 0x804, URZ ;  /* 0x0000080434087890 */ /* 0x000fe2000fffe03f */
[----:B------:R-:W-:-:S06]  /*32a0*/  UMOV UR5, 0x40000040 ;  /* 0x4000004000057882 */ /* 0x000fcc0000000000 */
        /* <DEDUP_REMOVED lines=55> */
[----:B------:R-:W-:-:S06]  /*3620*/  UMOV UR12, UR28 ;  /* 0x0000001c000c7c82 */ /* 0x000fcc0008000000 */
        /* <DEDUP_REMOVED lines=15> */
[----:B------:R0:W-:Y:S01]  /*3720*/  STL.64 [R1+0x90], R230 ;  /* 0x000090e601007387 */ /* 0x0001e20000100a00 */
[----:B------:R-:W-:Y:S02]  /*3730*/  IMAD.MOV.U32 R6, RZ, RZ, R232 ;  /* 0x000000ffff067224 */ /* 0x000fe400078e00e8 */
[----:B------:R-:W-:Y:S01]  /*3740*/  IMAD.MOV.U32 R5, RZ, RZ, R233 ;  /* 0x000000ffff057224 */ /* 0x000fe200078e00e9 */
[----:B------:R1:W-:Y:S01]  /*3750*/  STL.64 [R1+0x88], R228 ;  /* 0x000088e401007387 */ /* 0x0003e20000100a00 */
[----:B------:R-:W-:Y:S02]  /*3760*/  IMAD.MOV.U32 R4, RZ, RZ, R234 ;  /* 0x000000ffff047224 */ /* 0x000fe400078e00ea */
[----:B------:R-:W-:Y:S02]  /*3770*/  IMAD.MOV.U32 R3, RZ, RZ, R235 ;  /* 0x000000ffff037224 */ /* 0x000fe400078e00eb */
[----:B------:R-:W-:-:S02]  /*3780*/  IMAD.MOV.U32 R232, RZ, RZ, R14 ;  /* 0x000000ffffe87224 */ /* 0x000fc400078e000e */
[----:B------:R-:W-:Y:S02]  /*3790*/  IMAD.MOV.U32 R233, RZ, RZ, R13 ;  /* 0x000000ffffe97224 */ /* 0x000fe400078e000d */
[----:B0-----:R-:W-:Y:S02]  /*37a0*/  IMAD.MOV.U32 R230, RZ, RZ, R18 ;  /* 0x000000ffffe67224 */ /* 0x001fe400078e0012 */
[----:B------:R-:W-:Y:S02]  /*37b0*/  IMAD.MOV.U32 R231, RZ, RZ, R15 ;  /* 0x000000ffffe77224 */ /* 0x000fe400078e000f */
[----:B-1----:R-:W-:Y:S02]  /*37c0*/  IMAD.MOV.U32 R228, RZ, RZ, R20 ;  /* 0x000000ffffe47224 */ /* 0x002fe400078e0014 */
[----:B------:R-:W-:Y:S02]  /*37d0*/  IMAD.MOV.U32 R229, RZ, RZ, R19 ;  /* 0x000000ffffe57224 */ /* 0x000fe400078e0013 */
[----:B------:R-:W-:-:S02]  /*37e0*/  IMAD.MOV.U32 R234, RZ, RZ, R12 ;  /* 0x000000ffffea7224 */ /* 0x000fc400078e000c */
[----:B------:R-:W-:Y:S01]  /*37f0*/  IMAD.MOV.U32 R235, RZ, RZ, R11 ;  /* 0x000000ffffeb7224 */ /* 0x000fe200078e000b */
[----:B------:R-:W-:Y:S01]  /*3800*/  UIADD3 UR10, UR53, 0x6, URZ ;  /* 0x00000006350a7890 */ /* 0x000fe2000fffe03f */
[----:B------:R-:W-:Y:S01]  /*3810*/  UMOV UR5, 0x40000040 ;  /* 0x4000004000057882 */ /* 0x000fe20000000000 */
[----:B------:R-:W-:-:S05]  /*3820*/  UMOV UR7, 0x40000040 ;  /* 0x4000004000077882 */ /* 0x000fca0000000000 */
[----:B------:R-:W-:Y:S01]  /*3830*/  UMOV UR6, UR10 ;  /* 0x0000000a00067c82 */ /* 0x000fe20008000000 */
[----:B------:R-:W-:Y:S02]  /*3840*/  WARPGROUP.DEPBAR.LE gsb0, 0x0 ;  /* 0x00008000000079c5 */ /* 0x000fe40000010000 */
[----:B------:R-:W-:-:S06]  /*3850*/  WARPGROUP.ARRIVE ;  /* 0x00000000000079c5 */ /* 0x000fcc0000000000 */
[----:B------:R-:W-:Y:S01]  /*3860*/  HGMMA.64x16x16.F32 R228, gdesc[UR4], R228, gsb0 ;  /* 0x0020000004e479f0 */ /* 0x000fe200080008e4 */
[----:B------:R-:W-:Y:S01]  /*3870*/  UIADD3 UR14, UR53, 0x86, URZ ;  /* 0x00000086350e7890 */ /* 0x000fe2000fffe03f */
[----:B------:R-:W-:Y:S01]  /*3880*/  UMOV UR8, UR4 ;  /* 0x0000000400087c82 */ /* 0x000fe20008000000 */
[----:B------:R-:W-:Y:S01]  /*3890*/  UMOV UR9, UR5 ;  /* 0x0000000500097c82 */ /* 0x000fe20008000000 */
[----:B------:R-:W-:-:S04]  /*38a0*/  UMOV UR11, 0x40000040 ;  /* 0x40000040000b7882 */ /* 0x000fc80000000000 */
[----:B------:R-:W-:Y:S01]  /*38b0*/  UMOV UR10, UR14 ;  /* 0x0000000e000a7c82 */ /* 0x000fe20008000000 */
[----:B------:R-:W-:Y:S02]  /*38c0*/  WARPGROUP.DEPBAR.LE gsb0, 0x0 ;  /* 0x00008000000079c5 */ /* 0x000fe40000010000 */
[----:B------:R-:W-:-:S06]  /*38d0*/  WARPGROUP.ARRIVE ;  /* 0x00000000000079c5 */ /* 0x000fcc0000000000 */
[----:B------:R-:W-:Y:S01]  /*38e0*/  HGMMA.64x16x16.F32 R208, gdesc[UR8], R208, gsb0 ;  /* 0x0020000008d079f0 */ /* 0x000fe200080008d0 */
[----:B------:R-:W-:Y:S01]  /*38f0*/  UIADD3 UR18, UR53, 0x106, URZ ;  /* 0x0000010635127890 */ /* 0x000fe2000fffe03f */
        /* <DEDUP_REMOVED lines=67> */
[----:B------:R0:W-:Y:S04]  /*3d30*/  STL.64 [R1+0x20], R228 ;  /* 0x000020e401007387 */ /* 0x0001e80000100a00 */
[----:B------:R1:W-:Y:S04]  /*3d40*/  STL.64 [R1+0x28], R230 ;  /* 0x000028e601007387 */ /* 0x0003e80000100a00 */
[----:B------:R2:W-:Y:S04]  /*3d50*/  STL.64 [R1+0x30], R232 ;  /* 0x000030e801007387 */ /* 0x0005e80000100a00 */
[----:B------:R3:W-:Y:S01]  /*3d60*/  STL.64 [R1+0x38], R234 ;  /* 0x000038ea01007387 */ /* 0x0007e20000100a00 */
[----:B0-----:R-:W-:-:S02]  /*3d70*/  IMAD.MOV.U32 R228, RZ, RZ, R10 ;  /* 0x000000ffffe47224 */ /* 0x001fc400078e000a */
[----:B------:R-:W-:Y:S02]  /*3d80*/  IMAD.MOV.U32 R229, RZ, RZ, R9 ;  /* 0x000000ffffe57224 */ /* 0x000fe400078e0009 */
[----:B-1----:R-:W-:Y:S02]  /*3d90*/  IMAD.MOV.U32 R230, RZ, RZ, R8 ;  /* 0x000000ffffe67224 */ /* 0x002fe400078e0008 */
[----:B------:R-:W-:Y:S02]  /*3da0*/  IMAD.MOV.U32 R231, RZ, RZ, R7 ;  /* 0x000000ffffe77224 */ /* 0x000fe400078e0007 */
[----:B--2---:R-:W-:Y:S02]  /*3db0*/  IMAD.MOV.U32 R232, RZ, RZ, R6 ;  /* 0x000000ffffe87224 */ /* 0x004fe400078e0006 */
[----:B------:R-:W-:Y:S02]  /*3dc0*/  IMAD.MOV.U32 R233, RZ, RZ, R5 ;  /* 0x000000ffffe97224 */ /* 0x000fe400078e0005 */
[----:B---3--:R-:W-:-:S02]  /*3dd0*/  IMAD.MOV.U32 R234, RZ, RZ, R4 ;  /* 0x000000ffffea7224 */ /* 0x008fc400078e0004 */
[----:B------:R-:W-:Y:S01]  /*3de0*/  IMAD.MOV.U32 R235, RZ, RZ, R3 ;  /* 0x000000ffffeb7224 */ /* 0x000fe200078e0003 */
[----:B------:R-:W-:Y:S01]  /*3df0*/  UMOV UR4, UR28 ;  /* 0x0000001c00047c82 */ /* 0x000fe20008000000 */
[----:B------:R-:W-:Y:S01]  /*3e00*/  UMOV UR5, UR29 ;  /* 0x0000001d00057c82 */ /* 0x000fe20008000000 */
[----:B------:R-:W-:-:S03]  /*3e10*/  WARPGROUP.DEPBAR.LE gsb0, 0x0 ;  /* 0x00008000000079c5 */ /* 0x000fc60000010000 */
[----:B------:R-:W-:-:S06]  /*3e20*/  WARPGROUP.ARRIVE ;  /* 0x00000000000079c5 */ /* 0x000fcc0000000000 */
[----:B------:R-:W-:Y:S03]  /*3e30*/  HGMMA.64x16x16.F32 R228, gdesc[UR4], R228, gsb0 ;  /* 0x0020000004e479f0 */ /* 0x000fe600080008e4 */
[----:B------:R-:W-:Y:S02]  /*3e40*/  WARPGROUP.DEPBAR.LE gsb0, 0x0 ;  /* 0x00008000000079c5 */ /* 0x000fe40000010000 */
[----:B------:R-:W-:Y:S04]  /*3e50*/  STL.64 [R1], R228 ;  /* 0x000000e401007387 */ /* 0x000fe80000100a00 */
[----:B------:R0:W-:Y:S04]  /*3e60*/  STL.64 [R1+0x8], R230 ;  /* 0x000008e601007387 */ /* 0x0001e80000100a00 */
[----:B------:R1:W-:Y:S04]  /*3e70*/  STL.64 [R1+0x10], R232 ;  /* 0x000010e801007387 */ /* 0x0003e80000100a00 */
[----:B------:R1:W-:Y:S04]  /*3e80*/  STL.64 [R1+0x18], R234 ;  /* 0x000018ea01007387 */ /* 0x0003e80000100a00 */
[----:B0-----:R-:W2:Y:S04]  /*3e90*/  LDL.LU.64 R230, [R1+0x90] ;  /* 0x0000900001e67983 */ /* 0x001ea80000300a00 */
        /* <DEDUP_REMOVED lines=71> */
[----:B------:R-:W-:Y:S03]  /*4310*/  HGMMA.64x16x16.F32 R216, gdesc[UR4], R216, gsb0 ;  /* 0x0020000004d879f0 */ /* 0x000fe600080008d8 */
[----:B------:R-:W-:Y:S02]  /*4320*/  WARPGROUP.DEPBAR.LE gsb0, 0x0 ;  /* 0x00008000000079c5 */ /* 0x000fe40000010000 */
[----:B-1----:R-:W-:Y:S05]  /*4330*/  @!P1 BRA `(.L_x_22) ;  /* 0x0000003000209947 */ /* 0x002fea0003800000 */
[----:B------:R-:W-:Y:S01]  /*4340*/  UIADD3 UR34, UR37, 0x1, URZ ;  /* 0x0000000125227890 */ /* 0x000fe2000fffe03f */
[----:B------:R-:W-:Y:S01]  /*4350*/  R2UR UR33, R0 ;  /* 0x00000000002172ca */ /* 0x000fe200000e0000 */
[----:B------:R-:W-:Y:S02]  /*4360*/  UMOV UR32, UR37 ;  /* 0x0000002500207c82 */ /* 0x000fe40008000000 */
[----:B------:R-:W-:-:S04]  /*4370*/  UISETP.NE.AND UP0, UPT, UR34, 0x2, UPT ;  /* 0x000000022200788c */ /* 0x000fc8000bf05270 */
[----:B------:R-:W-:Y:S02]  /*4380*/  USEL UR35, URZ, 0x1, UP0 ;  /* 0x000000013f237887 */ /* 0x000fe40008000000 */
[----:B------:R-:W-:Y:S02]  /*4390*/  USEL UR34, UR34, URZ, UP0 ;  /* 0x0000003f22227287 */ /* 0x000fe40008000000 */
[----:B------:R-:W-:-:S12]  /*43a0*/  ULOP3.LUT UR35, UR36, UR35, URZ, 0x3c, !UPT ;  /* 0x0000002324237292 */ /* 0x000fd8000f8e3c3f */
.L_x_29:
[----:B------:R-:W-:Y:S05]  /*43b0*/  @!P0 BRA `(.L_x_23) ;  /* 0x0000000000048947 */ /* 0x000fea0003800000 */
[----:B------:R-:W-:Y:S01]  /*43c0*/  BPT.TRAP 0x1 ;  /* 0x000000040000795c */ /* 0x000fe20000300000 */
.L_x_23:
[----:B------:R-:W-:Y:S01]  /*43d0*/  ULEA UR4, UR34, UR40, 0x3 ;  /* 0x0000002822047291 */ /* 0x000fe2000f8e183f */
[----:B------:R-:W-:-:S05]  /*43e0*/  IMAD.U32 R3, RZ, RZ, UR35 ;  /* 0x00000023ff037e24 */ /* 0x000fca000f8e00ff */
[----:B------:R-:W-:-:S04]  /*43f0*/  SHF.L.U32 R3, R3, 0x1f, RZ ;  /* 0x0000001f03037819 */ /* 0x000fc800000006ff */
[----:B------:R0:W1:Y:S01]  /*4400*/  SYNCS.PHASECHK.TRANS64.TRYWAIT P1, [UR4], R3 ;  /* 0x00000003ff0075a7 */ /* 0x0000620008020144 */
[----:B------:R-:W-:Y:S05]  /*4410*/  @!P0 BRA `(.L_x_24) ;  /* 0x0000000000048947 */ /* 0x000fea0003800000 */
[----:B------:R-:W-:Y:S01]  /*4420*/  BPT.TRAP 0x1 ;  /* 0x000000040000795c */ /* 0x000fe20000300000 */
.L_x_24:
[----:B-1----:R-:W-:Y:S05]  /*4430*/  @P1 BRA `(.L_x_25) ;  /* 0x0000000000081947 */ /* 0x002fea0003800000 */
[----:B------:R-:W1:Y:S02]  /*4440*/  SYNCS.PHASECHK.TRANS64.TRYWAIT P1, [UR4], R3 ;  /* 0x00000003ff0075a7 */ /* 0x000e640008020144 */
[----:B-1----:R-:W-:Y:S05]  /*4450*/  @!P1 BRA `(.L_x_26) ;  /* 0x0000013c00c89947 */ /* 0x002fea0003800000 */
.L_x_25:
[----:B------:R-:W-:Y:S04]  /*4460*/  STL.64 [R1+0xd0], R222 ;  /* 0x0000d0de01007387 */ /* 0x000fe80000100a00 */
[----:B------:R-:W-:Y:S04]  /*4470*/  STL.64 [R1+0xc8], R220 ;  /* 0x0000c8dc01007387 */ /* 0x000fe80000100a00 */
[----:B------:R-:W-:Y:S04]  /*4480*/  STL.64 [R1+0xc0], R218 ;  /* 0x0000c0da01007387 */ /* 0x000fe80000100a00 */
[----:B------:R2:W-:Y:S04]  /*4490*/  STL.64 [R1+0xb8], R216 ;  /* 0x0000b8d801007387 */ /* 0x0005e80000100a00 */
[----:B--2---:R-:W2:Y:S04]  /*44a0*/  LDL.LU.64 R216, [R1] ;  /* 0x0000000001d87983 */ /* 0x004ea80000300a00 */
[----:B------:R-:W2:Y:S04]  /*44b0*/  LDL.LU.64 R218, [R1+0x8] ;  /* 0x0000080001da7983 */ /* 0x000ea80000300a00 */
[----:B------:R-:W2:Y:S04]  /*44c0*/  LDL.LU.64 R220, [R1+0x10] ;  /* 0x0000100001dc7983 */ /* 0x000ea80000300a00 */
[----:B------:R-:W2:Y:S04]  /*44d0*/  LDL.LU.64 R222, [R1+0x18] ;  /* 0x0000180001de7983 */ /* 0x000ea80000300a00 */
[----:B-1----:R-:W3:Y:S04]  /*44e0*/  LDL.LU.64 R4, [R1+0x20] ;  /* 0x0000200001047983 */ /* 0x002ee80000300a00 */
[----:B------:R-:W3:Y:S04]  /*44f0*/  LDL.LU.64 R6, [R1+0x28] ;  /* 0x0000280001067983 */ /* 0x000ee80000300a00 */
[----:B------:R-:W3:Y:S04]  /*4500*/  LDL.LU.64 R8, [R1+0x30] ;  /* 0x0000300001087983 */ /* 0x000ee80000300a00 */
[----:B------:R-:W3:Y:S01]  /*4510*/  LDL.LU.64 R10, [R1+0x38] ;  /* 0x00003800010a7983 */ /* 0x000ee20000300a00 */
[----:B------:R-:W-:-:S02]  /*4520*/  ULEA UR44, UR34, UR48, 0xc ;  /* 0x00000030222c7291 */ /* 0x000fc4000f8e603f */
[----:B------:R-:W-:Y:S01]  /*4530*/  UIMAD UR45, UR34, 0x380, UR49 ;  /* 0x00000380222d78a4 */ /* 0x000fe2000f8e0231 */
[----:B------:R-:W-:Y:S01]  /*4540*/  UMOV UR5, 0x40000040 ;  /* 0x4000004000057882 */ /* 0x000fe20000000000 */
[----:B------:R-:W-:Y:S02]  /*4550*/  UMOV UR7, 0x40000040 ;  /* 0x4000004000077882 */ /* 0x000fe40000000000 */
[----:B------:R-:W-:Y:S01]  /*4560*/  UIADD3 UR10, UR45, 0x80, URZ ;  /* 0x000000802d0a7890 */ /* 0x000fe2000fffe03f */
[----:B------:R-:W-:Y:S02]  /*4570*/  UMOV UR4, UR44 ;  /* 0x0000002c00047c82 */ /* 0x000fe40008000000 */
[----:B------:R-:W-:Y:S01]  /*4580*/  UMOV UR6, UR45 ;  /* 0x0000002d00067c82 */ /* 0x000fe20008000000 */
        /* <DEDUP_REMOVED lines=23> */
[----:B---3--:R-:W-:-:S06]  /*4700*/  WARPGROUP.ARRIVE ;  /* 0x00000000000079c5 */ /* 0x008fcc0000000000 */
        /* <DEDUP_REMOVED lines=54> */
[----:B--2---:R-:W-:-:S06]  /*4a70*/  WARPGROUP.ARRIVE ;  /* 0x00000000000079c5 */ /* 0x004fcc0000000000 */
[----:B------:R-:W-:Y:S01]  /*4a80*/  HGMMA.64x16x16.F32 R216, gdesc[UR4], R216, gsb0 ;  /* 0x0020000004d879f0 */ /* 0x000fe200080008d8 */
[----:B------:R-:W-:Y:S01]  /*4a90*/  UMOV UR4, UR12 ;  /* 0x0000000c00047c82 */ /* 0x000fe20008000000 */
[----:B------:R-:W-:Y:S01]  /*4aa0*/  UMOV UR5, 0x40000040 ;  /* 0x4000004000057882 */ /* 0x000fe20000000000 */
[----:B------:R-:W-:Y:S02]  /*4ab0*/  WARPGROUP.DEPBAR.LE gsb0, 0x0 ;  /* 0x00008000000079c5 */ /* 0x000fe40000010000 */
[----:B------:R-:W-:Y:S01]  /*4ac0*/  WARPGROUP.ARRIVE ;  /* 0x00000000000079c5 */ /* 0x000fe20000000000 */
[----:B------:R-:W-:Y:S01]  /*4ad0*/  UMOV UR8, UR4 ;  /* 0x0000000400087c82 */ /* 0x000fe20008000000 */
[----:B------:R-:W-:Y:S01]  /*4ae0*/  UMOV UR9, UR5 ;  /* 0x0000000500097c82 */ /* 0x000fe20008000000 */
[----:B------:R-:W-:Y:S01]  /*4af0*/  UMOV UR12, UR4 ;  /* 0x00000004000c7c82 */ /* 0x000fe20008000000 */
[----:B------:R-:W-:Y:S01]  /*4b00*/  UMOV UR13, UR5 ;  /* 0x00000005000d7c82 */ /* 0x000fe20008000000 */
[----:B------:R-:W-:Y:S01]  /*4b10*/  UMOV UR16, UR4 ;  /* 0x0000000400107c82 */ /* 0x000fe20008000000 */
[----:B------:R-:W-:Y:S01]  /*4b20*/  HGMMA.64x16x16.F32 R224, gdesc[UR4], R224, gsb0 ;  /* 0x0020000004e079f0 */ /* 0x000fe200080008e0 */
[----:B------:R-:W-:Y:S01]  /*4b30*/  UMOV UR17, UR5 ;  /* 0x0000000500117c82 */ /* 0x000fe20008000000 */
[----:B------:R-:W-:Y:S01]  /*4b40*/  UMOV UR20, UR4 ;  /* 0x0000000400147c82 */ /* 0x000fe20008000000 */
[----:B------:R-:W-:Y:S01]  /*4b50*/  UMOV UR21, UR5 ;  /* 0x0000000500157c82 */ /* 0x000fe20008000000 */
[----:B------:R-:W-:Y:S01]  /*4b60*/  UMOV UR24, UR4 ;  /* 0x0000000400187c82 */ /* 0x000fe20008000000 */
[----:B------:R-:W-:Y:S01]  /*4b70*/  UMOV UR25, UR5 ;  /* 0x0000000500197c82 */ /* 0x000fe20008000000 */
[----:B------:R-:W-:Y:S01]  /*4b80*/  UMOV UR28, UR4 ;  /* 0x00000004001c7c82 */ /* 0x000fe20008000000 */
[----:B------:R-:W-:Y:S01]  /*4b90*/  UMOV UR29, UR5 ;  /* 0x00000005001d7c82 */ /* 0x000fe20008000000 */
[----:B------:R-:W-:-:S02]  /*4ba0*/  IMAD.MOV.U32 R12, RZ, RZ, R222 ;  /* 0x000000ffff0c7224 */ /* 0x000fc400078e00de */
[----:B0-----:R-:W-:Y:S02]  /*4bb0*/  IMAD.MOV.U32 R3, RZ, RZ, R223 ;  /* 0x000000ffff037224 */ /* 0x001fe400078e00df */
[----:B------:R-:W-:Y:S01]  /*4bc0*/  IMAD.MOV.U32 R14, RZ, RZ, R220 ;  /* 0x000000ffff0e7224 */ /* 0x000fe200078e00dc */
[----:B------:R-:W2:Y:S01]  /*4bd0*/  LDL.LU.64 R222, [R1+0xd0] ;  /* 0x0000d00001de7983 */ /* 0x000ea20000300a00 */
[----:B------:R-:W-:Y:S02]  /*4be0*/  IMAD.MOV.U32 R13, RZ, RZ, R221 ;  /* 0x000000ffff0d7224 */ /* 0x000fe400078e00dd */
[----:B------:R-:W-:Y:S01]  /*4bf0*/  IMAD.MOV.U32 R18, RZ, RZ, R218 ;  /* 0x000000ffff127224 */ /* 0x000fe200078e00da */
[----:B------:R-:W2:Y:S01]  /*4c00*/  LDL.LU.64 R220, [R1+0xc8] ;  /* 0x0000c80001dc7983 */ /* 0x000ea20000300a00 */
[----:B------:R-:W-:Y:S02]  /*4c10*/  IMAD.MOV.U32 R15, RZ, RZ, R219 ;  /* 0x000000ffff0f7224 */ /* 0x000fe400078e00db */
[----:B------:R-:W-:Y:S01]  /*4c20*/  IMAD.MOV.U32 R20, RZ, RZ, R216 ;  /* 0x000000ffff147224 */ /* 0x000fe200078e00d8 */
[----:B------:R-:W2:Y:S01]  /*4c30*/  LDL.LU.64 R218, [R1+0xc0] ;  /* 0x0000c00001da7983 */ /* 0x000ea20000300a00 */
[----:B------:R-:W-:-:S03]  /*4c40*/  IMAD.MOV.U32 R19, RZ, RZ, R217 ;  /* 0x000000ffff137224 */ /* 0x000fc600078e00d9 */
[----:B------:R-:W2:Y:S01]  /*4c50*/  LDL.LU.64 R216, [R1+0xb8] ;  /* 0x0000b80001d87983 */ /* 0x000ea20000300a00 */
        /* <DEDUP_REMOVED lines=53> */
[----:B------:R-:W-:Y:S01]  /*4fb0*/  HGMMA.64x16x16.F32 R216, gdesc[UR28], R216, gsb0 ;  /* 0x002000001cd879f0 */ /* 0x000fe200080008d8 */
[----:B------:R-:W-:Y:S02]  /*4fc0*/  UIADD3 UR4, UR44, 0x2, URZ ;  /* 0x000000022c047890 */ /* 0x000fe4000fffe03f */
[----:B------:R-:W-:Y:S01]  /*4fd0*/  UIADD3 UR5, UR45, 0x2, URZ ;  /* 0x000000022d057890 */ /* 0x000fe2000fffe03f */
[----:B------:R-:W-:Y:S01]  /*4fe0*/  UMOV UR9, 0x40000040 ;  /* 0x4000004000097882 */ /* 0x000fe20000000000 */
[----:B------:R-:W-:-:S03]  /*4ff0*/  UMOV UR11, 0x40000040 ;  /* 0x40000040000b7882 */ /* 0x000fc60000000000 */
[----:B------:R-:W-:Y:S02]  /*5000*/  UMOV UR8, UR4 ;  /* 0x0000000400087c82 */ /* 0x000fe40008000000 */
        /* <DEDUP_REMOVED lines=83> */
[----:B0-----:R-:W-:-:S02]  /*5540*/  IMAD.MOV.U32 R230, RZ, RZ, R18 ;  /* 0x000000ffffe67224 */ /* 0x001fc400078e0012 */
[----:B------:R-:W-:Y:S02]  /*5550*/  IMAD.MOV.U32 R231, RZ, RZ, R15 ;  /* 0x000000ffffe77224 */ /* 0x000fe400078e000f */
[----:B-1----:R-:W-:Y:S02]  /*5560*/  IMAD.MOV.U32 R228, RZ, RZ, R20 ;  /* 0x000000ffffe47224 */ /* 0x002fe400078e0014 */
        /* <DEDUP_REMOVED lines=142> */
[----:B------:R-:W-:Y:S04]  /*5e50*/  STL.64 [R1+0xa0], R230 ;  /* 0x0000a0e601007387 */ /* 0x000fe80000100a00 */
[----:B------:R0:W-:Y:S04]  /*5e60*/  STL.64 [R1+0x98], R228 ;  /* 0x000098e401007387 */ /* 0x0001e80000100a00 */
[----:B------:R-:W-:Y:S04]  /*5e70*/  STL.64 [R1+0x20], R4 ;  /* 0x0000200401007387 */ /* 0x000fe80000100a00 */
[----:B------:R-:W-:Y:S04]  /*5e80*/  STL.64 [R1+0x28], R6 ;  /* 0x0000280601007387 */ /* 0x000fe80000100a00 */
[----:B------:R1:W-:Y:S04]  /*5e90*/  STL.64 [R1+0x30], R8 ;  /* 0x0000300801007387 */ /* 0x0003e80000100a00 */
[----:B------:R2:W-:Y:S04]  /*5ea0*/  STL.64 [R1+0x38], R10 ;  /* 0x0000380a01007387 */ /* 0x0005e80000100a00 */
[----:B0-----:R-:W3:Y:S04]  /*5eb0*/  LDL.LU.64 R228, [R1] ;  /* 0x0000000001e47983 */ /* 0x001ee80000300a00 */
[----:B------:R-:W3:Y:S04]  /*5ec0*/  LDL.LU.64 R230, [R1+0x8] ;  /* 0x0000080001e67983 */ /* 0x000ee80000300a00 */
[----:B------:R-:W3:Y:S04]  /*5ed0*/  LDL.LU.64 R232, [R1+0x10] ;  /* 0x0000100001e87983 */ /* 0x000ee80000300a00 */
[----:B------:R-:W3:Y:S01]  /*5ee0*/  LDL.LU.64 R234, [R1+0x18] ;  /* 0x0000180001ea7983 */ /* 0x000ee20000300a00 */
[----:B------:R-:W-:Y:S01]  /*5ef0*/  UMOV UR24, UR28 ;  /* 0x0000001c00187c82 */ /* 0x000fe20008000000 */
[----:B------:R-:W-:Y:S01]  /*5f00*/  UMOV UR25, UR29 ;  /* 0x0000001d00197c82 */ /* 0x000fe20008000000 */
[----:B------:R-:W-:-:S02]  /*5f10*/  WARPGROUP.DEPBAR.LE gsb0, 0x0 ;  /* 0x00008000000079c5 */ /* 0x000fc40000010000 */
        /* <DEDUP_REMOVED lines=25> */
[----:B---3--:R-:W-:-:S06]  /*60b0*/  WARPGROUP.ARRIVE ;  /* 0x00000000000079c5 */ /* 0x008fcc0000000000 */
[----:B------:R-:W-:Y:S01]  /*60c0*/  HGMMA.64x16x16.F32 R228, gdesc[UR4], R228, gsb0 ;  /* 0x0020000004e479f0 */ /* 0x000fe200080008e4 */
[----:B------:R-:W-:Y:S02]  /*60d0*/  IMAD.MOV.U32 R15, RZ, RZ, R7 ;  /* 0x000000ffff0f7224 */ /* 0x000fe400078e0007 */
[----:B------:R-:W-:Y:S02]  /*60e0*/  IMAD.MOV.U32 R14, RZ, RZ, R8 ;  /* 0x000000ffff0e7224 */ /* 0x000fe400078e0008 */
[----:B------:R-:W-:Y:S02]  /*60f0*/  IMAD.MOV.U32 R13, RZ, RZ, R9 ;  /* 0x000000ffff0d7224 */ /* 0x000fe400078e0009 */
[----:B------:R-:W-:Y:S01]  /*6100*/  IMAD.MOV.U32 R12, RZ, RZ, R10 ;  /* 0x000000ffff0c7224 */ /* 0x000fe200078e000a */
[----:B------:R-:W-:Y:S02]  /*6110*/  WARPGROUP.DEPBAR.LE gsb0, 0x0 ;  /* 0x00008000000079c5 */ /* 0x000fe40000010000 */
[----:B-1----:R-:W-:-:S02]  /*6120*/  IMAD.MOV.U32 R8, RZ, RZ, R230 ;  /* 0x000000ffff087224 */ /* 0x002fc400078e00e6 */
[----:B------:R-:W-:Y:S02]  /*6130*/  IMAD.MOV.U32 R7, RZ, RZ, R231 ;  /* 0x000000ffff077224 */ /* 0x000fe400078e00e7 */
[----:B--2---:R-:W-:Y:S01]  /*6140*/  IMAD.MOV.U32 R10, RZ, RZ, R228 ;  /* 0x000000ffff0a7224 */ /* 0x004fe200078e00e4 */
        /* <DEDUP_REMOVED lines=74> */
[----:B------:R-:W-:Y:S02]  /*65f0*/  IMAD.MOV.U32 R20, RZ, RZ, R4 ;  /* 0x000000ffff147224 */ /* 0x000fe400078e0004 */
[----:B------:R-:W-:Y:S02]  /*6600*/  IMAD.MOV.U32 R19, RZ, RZ, R5 ;  /* 0x000000ffff137224 */ /* 0x000fe400078e0005 */
[----:B------:R-:W-:Y:S01]  /*6610*/  IMAD.MOV.U32 R18, RZ, RZ, R6 ;  /* 0x000000ffff127224 */ /* 0x000fe200078e0006 */
[----:B------:R0:W-:Y:S01]  /*6620*/  STL.64 [R1+0x90], R230 ;  /* 0x000090e601007387 */ /* 0x0001e20000100a00 */
[----:B------:R-:W-:Y:S02]  /*6630*/  IMAD.MOV.U32 R6, RZ, RZ, R232 ;  /* 0x000000ffff067224 */ /* 0x000fe400078e00e8 */
[----:B------:R-:W-:Y:S01]  /*6640*/  IMAD.MOV.U32 R5, RZ, RZ, R233 ;  /* 0x000000ffff057224 */ /* 0x000fe200078e00e9 */
[----:B------:R1:W-:Y:S01]  /*6650*/  STL.64 [R1+0x88], R228 ;  /* 0x000088e401007387 */ /* 0x0003e20000100a00 */
[----:B------:R-:W-:-:S02]  /*6660*/  IMAD.MOV.U32 R4, RZ, RZ, R234 ;  /* 0x000000ffff047224 */ /* 0x000fc400078e00ea */
[----:B------:R-:W-:Y:S02]  /*6670*/  IMAD.MOV.U32 R3, RZ, RZ, R235 ;  /* 0x000000ffff037224 */ /* 0x000fe400078e00eb */
[----:B------:R-:W-:Y:S02]  /*6680*/  IMAD.MOV.U32 R232, RZ, RZ, R14 ;  /* 0x000000ffffe87224 */ /* 0x000fe400078e000e */
[----:B------:R-:W-:Y:S02]  /*6690*/  IMAD.MOV.U32 R233, RZ, RZ, R13 ;  /* 0x000000ffffe97224 */ /* 0x000fe400078e000d */
[----:B0-----:R-:W-:Y:S02]  /*66a0*/  IMAD.MOV.U32 R230, RZ, RZ, R18 ;  /* 0x000000ffffe67224 */ /* 0x001fe400078e0012 */
[----:B------:R-:W-:Y:S02]  /*66b0*/  IMAD.MOV.U32 R231, RZ, RZ, R15 ;  /* 0x000000ffffe77224 */ /* 0x000fe400078e000f */
[----:B-1----:R-:W-:-:S02]  /*66c0*/  IMAD.MOV.U32 R228, RZ, RZ, R20 ;  /* 0x000000ffffe47224 */ /* 0x002fc400078e0014 */
[----:B------:R-:W-:Y:S02]  /*66d0*/  IMAD.MOV.U32 R229, RZ, RZ, R19 ;  /* 0x000000ffffe57224 */ /* 0x000fe400078e0013 */
[----:B------:R-:W-:Y:S02]  /*66e0*/  IMAD.MOV.U32 R234, RZ, RZ, R12 ;  /* 0x000000ffffea7224 */ /* 0x000fe400078e000c */
[----:B------:R-:W-:Y:S01]  /*66f0*/  IMAD.MOV.U32 R235, RZ, RZ, R11 ;  /* 0x000000ffffeb7224 */ /* 0x000fe200078e000b */
        /* <DEDUP_REMOVED lines=179> */
[----:B------:R-:W-:Y:S01]  /*7230*/  BPT.TRAP 0x1 ;  /* 0x000000040000795c */ /* 0x000fe20000300000 */
.L_x_27:
[----:B------:R-:W2:Y:S01]  /*7240*/  LDL R4, [R1+0x64] ;  /* 0x0000640001047983 */ /* 0x000ea20000100800 */
[----:B------:R-:W-:Y:S01]  /*7250*/  ISETP.NE.AND P1, PT, R17, RZ, PT ;  /* 0x000000ff1100720c */ /* 0x000fe20003f25270 */
[----:B------:R-:W-:Y:S01]  /*7260*/  IMAD.U32 R3, RZ, RZ, UR32 ;  /* 0x00000020ff037e24 */ /* 0x000fe2000f8e00ff */
[----:B------:R-:W-:-:S11]  /*7270*/  UISETP.GT.U32.AND UP0, UPT, UR38, 0x1, UPT ;  /* 0x000000012600788c */ /* 0x000fd6000bf04070 */
[----:B------:R-:W-:-:S05]  /*7280*/  @P1 LEA R3, R3, UR40, 0x3 ;  /* 0x0000002803031c11 */ /* 0x000fca000f8e18ff */
[----:B------:R-:W-:-:S05]  /*7290*/  @P1 VIADD R3, R3, 0x10 ;  /* 0x0000001003031836 */ /* 0x000fca0000000000 */
[----:B--2---:R-:W-:-:S04]  /*72a0*/  @P1 PRMT R3, R4, 0x654, R3 ;  /* 0x0000065404031816 */ /* 0x004fc80000000003 */
[----:B------:R0:W-:Y:S01]  /*72b0*/  @P1 SYNCS.ARRIVE.TRANS64.RED.A1T0 RZ, [R3+URZ], RZ ;  /* 0x000000ff03ff19a7 */ /* 0x0001e2000810043f */
[----:B------:R-:W-:-:S13]  /*72c0*/  PLOP3.LUT P1, PT, PT, PT, UP0, 0x80, 0x0 ;  /* 0x000000000000781c */ /* 0x000fda0003f2f008 */
[----:B0-----:R-:W-:Y:S05]  /*72d0*/  @P1 BRA `(.L_x_28) ;  /* 0x0000000000041947 */ /* 0x001fea0003800000 */
[----:B------:R-:W-:Y:S01]  /*72e0*/  BPT.TRAP 0x1 ;  /* 0x000000040000795c */ /* 0x000fe20000300000 */
.L_x_28:
[----:B------:R-:W-:Y:S02]  /*72f0*/  UISETP.GT.AND UP2, UPT, UR33, 0x1, UPT ;  /* 0x000000012100788c */ /* 0x000fe4000bf44270 */
[----:B------:R-:W-:Y:S02]  /*7300*/  UIADD3 UR34, UR34, 0x1, URZ ;  /* 0x0000000122227890 */ /* 0x000fe4000fffe03f */
[----:B------:R-:W-:Y:S02]  /*7310*/  UIADD3 UR32, UR32, 0x1, URZ ;  /* 0x0000000120207890 */ /* 0x000fe4000fffe03f */
[----:B------:R-:W-:Y:S01]  /*7320*/  PLOP3.LUT P1, PT, PT, PT, UP2, 0x80, 0x0 ;  /* 0x000000000000781c */ /* 0x000fe20003f2f028 */
[----:B------:R-:W-:Y:S02]  /*7330*/  UISETP.NE.AND UP0, UPT, UR34, 0x2, UPT ;  /* 0x000000022200788c */ /* 0x000fe4000bf05270 */
[----:B------:R-:W-:Y:S02]  /*7340*/  UIADD3 UR4, UR33, -0x1, URZ ;  /* 0xffffffff21047890 */ /* 0x000fe4000fffe03f */
[----:B------:R-:W-:-:S02]  /*7350*/  UISETP.NE.AND UP1, UPT, UR32, 0x2, UPT ;  /* 0x000000022000788c */ /* 0x000fc4000bf25270 */
[----:B------:R-:W-:Y:S02]  /*7360*/  USEL UR5, URZ, 0x1, UP0 ;  /* 0x000000013f057887 */ /* 0x000fe40008000000 */
[----:B------:R-:W-:Y:S02]  /*7370*/  USEL UR34, UR34, URZ, UP0 ;  /* 0x0000003f22227287 */ /* 0x000fe40008000000 */
[----:B------:R-:W-:Y:S02]  /*7380*/  USEL UR32, UR32, URZ, UP1 ;  /* 0x0000003f20207287 */ /* 0x000fe40008800000 */
[----:B------:R-:W-:Y:S01]  /*7390*/  ULOP3.LUT UR35, UR35, UR5, URZ, 0x3c, !UPT ;  /* 0x0000000523237292 */ /* 0x000fe2000f8e3c3f */
[----:B------:R-:W-:Y:S01]  /*73a0*/  UMOV UR33, UR4 ;  /* 0x0000000400217c82 */ /* 0x000fe20008000000 */
[----:B------:R-:W-:Y:S10]  /*73b0*/  @P1 BRA `(.L_x_29) ;  /* 0xffffffcc00fc1947 */ /* 0x000ff4000383ffff */
.L_x_22:
[----:B------:R-:W0:Y:S02]  /*73c0*/  LDC R3, c[0x0][0x28c] ;  /* 0x0000a300ff037b82 */ /* 0x000e240000000800 */
[----:B0-----:R-:W-:-:S13]  /*73d0*/  ISETP.GE.AND P1, PT, R3, 0x1, PT ;  /* 0x000000010300780c */ /* 0x001fda0003f26270 */
[----:B------:R-:W-:Y:S05]  /*73e0*/  @!P1 BRA `(.L_x_30) ;  /* 0x00000000003c9947 */ /* 0x000fea0003800000 */
[----:B------:R-:W-:Y:S05]  /*73f0*/  @!P0 BRA `(.L_x_31) ;  /* 0x0000000000048947 */ /* 0x000fea0003800000 */
[----:B------:R-:W-:Y:S01]  /*7400*/  BPT.TRAP 0x1 ;  /* 0x000000040000795c */ /* 0x000fe20000300000 */
.L_x_31:
[----:B------:R-:W2:Y:S01]  /*7410*/  LDL R4, [R1+0x64] ;  /* 0x0000640001047983 */ /* 0x000ea20000100800 */
[----:B------:R-:W-:Y:S01]  /*7420*/  ISETP.NE.AND P0, PT, R17, RZ, PT ;  /* 0x000000ff1100720c */ /* 0x000fe20003f05270 */
[----:B------:R-:W-:Y:S01]  /*7430*/  IMAD.U32 R3, RZ, RZ, UR40 ;  /* 0x00000028ff037e24 */ /* 0x000fe2000f8e00ff */
[----:B------:R-:W-:-:S11]  /*7440*/  UISETP.GT.U32.AND UP0, UPT, UR38, 0x1, UPT ;  /* 0x000000012600788c */ /* 0x000fd6000bf04070 */
[----:B------:R-:W-:-:S04]  /*7450*/  @P0 VIADD R0, R0, UR37 ;  /* 0x0000002500000c36 */ /* 0x000fc80008000000 */
[----:B------:R-:W-:-:S05]  /*7460*/  @P0 IMAD.SHL.U32 R0, R0, 0x8, RZ ;  /* 0x0000000800000824 */ /* 0x000fca00078e00ff */
[----:B------:R-:W-:-:S04]  /*7470*/  @P0 LOP3.LUT R0, R0, 0x8, RZ, 0xc0, !PT ;  /* 0x0000000800000812 */ /* 0x000fc800078ec0ff */
[----:B------:R-:W-:-:S04]  /*7480*/  @P0 IADD3 R0, R3, 0x10, R0 ;  /* 0x0000001003000810 */ /* 0x000fc80007ffe000 */
[----:B--2---:R-:W-:-:S04]  /*7490*/  @P0 PRMT R0, R4, 0x654, R0 ;  /* 0x0000065404000816 */ /* 0x004fc80000000000 */
[----:B------:R0:W-:Y:S01]  /*74a0*/  @P0 SYNCS.ARRIVE.TRANS64.RED.A1T0 RZ, [R0+URZ], RZ ;  /* 0x000000ff00ff09a7 */ /* 0x0001e2000810043f */
[----:B------:R-:W-:-:S13]  /*74b0*/  PLOP3.LUT P0, PT, PT, PT, UP0, 0x80, 0x0 ;  /* 0x000000000000781c */ /* 0x000fda0003f0f008 */
[----:B0-----:R-:W-:Y:S05]  /*74c0*/  @P0 BRA `(.L_x_30) ;  /* 0x0000000000040947 */ /* 0x001fea0003800000 */
[----:B------:R-:W-:Y:S01]  /*74d0*/  BPT.TRAP 0x1 ;  /* 0x000000040000795c */ /* 0x000fe20000300000 */
.L_x_30:
[----:B------:R-:W0:Y:S01]  /*74e0*/  S2R R6, SR_TID.X ;  /* 0x0000000000067919 */ /* 0x000e220000002100 */
[----:B------:R-:W-:Y:S02]  /*74f0*/  UIMAD UR42, UR42, 0x70, URZ ;  /* 0x000000702a2a78a4 */ /* 0x000fe4000f8e023f */
[----:B------:R-:W-:Y:S01]  /*7500*/  USHF.R.S32.HI UR10, URZ, 0x1f, UR41 ;  /* 0x0000001f3f0a7899 */ /* 0x000fe20008011429 */
[----:B------:R-:W-:Y:S01]  /*7510*/  ULDC.64 UR8, c[0x0][0x5d0] ;  /* 0x0001740000087ab9 */ /* 0x000fe20000000a00 */
[----:B------:R-:W-:Y:S02]  /*7520*/  UIMAD.WIDE UR6, UR43, 0x200, URZ ;  /* 0x000002002b0678a5 */ /* 0x000fe4000f8e023f */
[----:B------:R-:W-:Y:S01]  /*7530*/  IMAD.U32 R237, RZ, RZ, UR42 ;  /* 0x0000002affed7e24 */ /* 0x000fe2000f8e00ff */
[----:B------:R-:W-:Y:S02]  /*7540*/  UIMAD UR4, UR10, UR8, URZ ;  /* 0x000000080a0472a4 */ /* 0x000fe4000f8e023f */
[----:B------:R-:W-:Y:S01]  /*7550*/  IMAD.U32 R9, RZ, RZ, UR8 ;  /* 0x00000008ff097e24 */ /* 0x000fe2000f8e00ff */
[----:B------:R-:W-:-:S02]  /*7560*/  UIADD3 UR37, UR39, UR37, URZ ;  /* 0x0000002527257290 */ /* 0x000fc4000fffe03f */
[----:B------:R-:W-:Y:S01]  /*7570*/  UIMAD UR4, UR41, UR9, UR4 ;  /* 0x00000009290472a4 */ /* 0x000fe2000f8e0204 */
[----:B------:R-:W-:Y:S01]  /*7580*/  ULDC UR8, c[0x0][0x288] ;  /* 0x0000a20000087ab9 */ /* 0x000fe20000000800 */
[----:B------:R-:W-:Y:S02]  /*7590*/  USHF.L.U32 UR43, UR43, 0x9, URZ ;  /* 0x000000092b2b7899 */ /* 0x000fe4000800063f */
[----:B------:R-:W-:Y:S01]  /*75a0*/  UISETP.GE.AND UP1, UPT, UR42, UR8, UPT ;  /* 0x000000082a00728c */ /* 0x000fe2000bf26270 */
[----:B------:R-:W-:Y:S01]  /*75b0*/  ULDC UR5, c[0x0][0x284] ;  /* 0x0000a10000057ab9 */ /* 0x000fe20000000800 */
[----:B------:R-:W-:Y:S02]  /*75c0*/  UISETP.GT.U32.AND UP0, UPT, UR37, 0x1, UPT ;  /* 0x000000012500788c */ /* 0x000fe4000bf04070 */
[----:B------:R-:W-:Y:S02]  /*75d0*/  UISETP.GE.OR UP1, UPT, UR43, UR5, UP1 ;  /* 0x000000052b00728c */ /* 0x000fe40008f26670 */
[----:B------:R-:W-:-:S04]  /*75e0*/  UISETP.LT.U32.AND UP0, UPT, UR39, 0x2, UP0 ;  /* 0x000000022700788c */ /* 0x000fc80008701070 */
[----:B------:R-:W-:Y:S02]  /*75f0*/  PLOP3.LUT P0, PT, PT, PT, UP1, 0x80, 0x0 ;  /* 0x000000000000781c */ /* 0x000fe40003f0f018 */
[--C-:B0-----:R-:W-:Y:S01]  /*7600*/  SHF.R.U32.HI R3, RZ, 0x7, R6.reuse ;  /* 0x00000007ff037819 */ /* 0x101fe20000011606 */
[C---:B------:R-:W-:Y:S01]  /*7610*/  IMAD.SHL.U32 R236, R6.reuse, 0x2, RZ ;  /* 0x0000000206ec7824 */ /* 0x040fe200078e00ff */
[----:B------:R-:W-:Y:S02]  /*7620*/  SHF.R.U32.HI R7, RZ, 0x2, R6 ;  /* 0x00000002ff077819 */ /* 0x000fe40000011606 */
[----:B------:R-:W-:Y:S02]  /*7630*/  LOP3.LUT R3, R3, 0x1, RZ, 0xc0, !PT ;  /* 0x0000000103037812 */ /* 0x000fe400078ec0ff */
[----:B------:R-:W-:Y:S02]  /*7640*/  LOP3.LUT R236, R237, 0x6, R236, 0xf8, !PT ;  /* 0x00000006edec7812 */ /* 0x000fe400078ef8ec */
[----:B------:R-:W-:Y:S01]  /*7650*/  LOP3.LUT R0, R6, 0x60, RZ, 0xc0, !PT ;  /* 0x0000006006007812 */ /* 0x000fe200078ec0ff */
[----:B------:R-:W-:Y:S01]  /*7660*/  IMAD.SHL.U32 R4, R3, 0x40, RZ ;  /* 0x0000004003047824 */ /* 0x000fe200078e00ff */
[----:B------:R-:W-:-:S02]  /*7670*/  LOP3.LUT R7, R7, 0x7, RZ, 0xc0, !PT ;  /* 0x0000000707077812 */ /* 0x000fc400078ec0ff */
[----:B------:R-:W-:Y:S02]  /*7680*/  SHF.R.S32.HI R237, RZ, 0x1f, R236 ;  /* 0x0000001fffed7819 */ /* 0x000fe400000114ec */
[----:B------:R-:W-:Y:S02]  /*7690*/  SHF.R.U32.HI R0, RZ, 0x1, R0 ;  /* 0x00000001ff007819 */ /* 0x000fe40000011600 */
[----:B------:R-:W-:Y:S01]  /*76a0*/  LOP3.LUT R5, R4, 0x40, R7, 0xe2, !PT ;  /* 0x0000004004057812 */ /* 0x000fe200078ee207 */
[----:B------:R-:W-:Y:S01]  /*76b0*/  IMAD.WIDE.U32 R8, R9, UR41, R236 ;  /* 0x0000002909087c25 */ /* 0x000fe2000f8e00ec */
[----:B------:R-:W-:Y:S02]  /*76c0*/  IADD3 R4, RZ, -R0, -R7 ;  /* 0x80000000ff047210 */ /* 0x000fe40007ffe807 */
[----:B------:R-:W-:Y:S01]  /*76d0*/  LOP3.LUT R13, R5, UR6, R0, 0xfe, !PT ;  /* 0x00000006050d7c12 */ /* 0x000fe2000f8efe00 */
[----:B------:R-:W-:Y:S01]  /*76e0*/  VIADD R9, R9, UR4 ;  /* 0x0000000409097c36 */ /* 0x000fe20008000000 */
[----:B------:R-:W-:Y:S01]  /*76f0*/  USHF.R.U32.HI UR4, URZ, 0x1, UR37 ;  /* 0x000000013f047899 */ /* 0x000fe20008011625 */
[----:B------:R-:W-:Y:S01]  /*7700*/  IMAD R3, R3, -0x40, R4 ;  /* 0xffffffc003037824 */ /* 0x000fe200078e0204 */
[----:B------:R-:W-:Y:S01]  /*7710*/  ULOP3.LUT UR37, UR37, 0x1, URZ, 0xc0, !UPT ;  /* 0x0000000125257892 */ /* 0x000fe2000f8ec03f */
[----:B------:R0:W-:Y:S01]  /*7720*/  STL [R1+0x60], R13 ;  /* 0x0000600d01007387 */ /* 0x0001e20000100800 */
[----:B------:R-:W-:Y:S01]  /*7730*/  ULOP3.LUT UR4, UR4, 0x1, URZ, 0xc0, !UPT ;  /* 0x0000000104047892 */ /* 0x000fe2000f8ec03f */
[----:B------:R-:W-:Y:S01]  /*7740*/  IMAD.U32 R0, RZ, RZ, UR5 ;  /* 0x00000005ff007e24 */ /* 0x000fe2000f8e00ff */
[----:B------:R-:W-:Y:S01]  /*7750*/  USEL UR5, URZ, 0x1, !UP0 ;  /* 0x000000013f057887 */ /* 0x000fe2000c000000 */
[----:B------:R-:W-:Y:S01]  /*7760*/  IMAD.MOV.U32 R4, RZ, RZ, -0x2 ;  /* 0xfffffffeff047424 */ /* 0x000fe200078e00ff */
[----:B------:R-:W-:-:S02]  /*7770*/  UISETP.NE.U32.AND UP2, UPT, UR4, 0x1, UPT ;  /* 0x000000010400788c */ /* 0x000fc4000bf45070 */
[----:B------:R-:W-:Y:S01]  /*7780*/  IADD3 R3, R0, -UR43, R3 ;  /* 0x8000002b00037c10 */ /* 0x000fe2000fffe003 */
[----:B------:R-:W-:Y:S01]  /*7790*/  UMOV UR43, 0xffffffff ;  /* 0xffffffff002b7882 */ /* 0x000fe20000000000 */
[----:B------:R-:W-:Y:S01]  /*77a0*/  LOP3.LUT R0, R6, 0x3, RZ, 0xc0, !PT ;  /* 0x0000000306007812 */ /* 0x000fe200078ec0ff */
[----:B------:R-:W-:-:S04]  /*77b0*/  UISETP.GT.U32.AND UP2, UPT, UR39, 0x1, !UP2 ;  /* 0x000000012700788c */ /* 0x000fc8000d744070 */
[----:B------:R-:W-:Y:S01]  /*77c0*/  IMAD R0, R0, R4, UR8 ;  /* 0x0000000800007e24 */ /* 0x000fe2000f8e0204 */
[----:B------:R-:W-:-:S03]  /*77d0*/  USEL UR4, URZ, 0x1, !UP2 ;  /* 0x000000013f047887 */ /* 0x000fc6000d000000 */
[----:B------:R-:W-:Y:S01]  /*77e0*/  VIADD R0, R0, -UR42 ;  /* 0x8000002a00007c36 */ /* 0x000fe20008000000 */
[----:B------:R-:W-:Y:S01]  /*77f0*/  ULOP3.LUT UR36, UR4, UR36, UR5, 0x96, !UPT ;  /* 0x0000002404247292 */ /* 0x000fe2000f8e9605 */
[----:B0-----:R-:W-:Y:S11]  /*7800*/  @P0 BRA `(.L_x_32) ;  /* 0x000000ec00a00947 */ /* 0x001ff60003800000 */
[----:B-----5:R-:W-:Y:S01]  /*7810*/  FSETP.NEU.AND P2, PT, R16, RZ, PT ;  /* 0x000000ff1000720b */ /* 0x020fe20003f4d000 */
[----:B------:R-:W-:Y:S01]  /*7820*/  ULDC.64 UR8, c[0x0][0x5c8] ;  /* 0x0001720000087ab9 */ /* 0x000fe20000000a00 */
[----:B------:R-:W-:Y:S01]  /*7830*/  ISETP.GT.AND P0, PT, R0, RZ, PT ;  /* 0x000000ff0000720c */ /* 0x000fe20003f04270 */
[----:B------:R-:W-:Y:S01]  /*7840*/  UIMAD UR4, UR7, UR8, URZ ;  /* 0x00000008070472a4 */ /* 0x000fe2000f8e023f */
[----:B------:R-:W-:Y:S01]  /*7850*/  IMAD.U32 R12, RZ, RZ, UR9 ;  /* 0x00000009ff0c7e24 */ /* 0x000fe2000f8e00ff */
[----:B------:R-:W-:Y:S01]  /*7860*/  BSSY B0, `(.L_x_32) ;  /* 0x0000ee2000007945 */ /* 0x000fe20003800000 */
[----:B------:R-:W-:Y:S01]  /*7870*/  IMAD.WIDE.U32 R8, R13, UR8, R8 ;  /* 0x000000080d087c25 */ /* 0x000fe2000f8e0008 */
[----:B------:R-:W-:-:S03]  /*7880*/  ISETP.GT.AND P1, PT, R3, RZ, P0 ;  /* 0x000000ff0300720c */ /* 0x000fc60000724270 */
[----:B------:R-:W-:-:S04]  /*7890*/  IMAD R12, R13, R12, UR4 ;  /* 0x000000040d0c7e24 */ /* 0x000fc8000f8e020c */
[----:B------:R-:W-:Y:S01]  /*78a0*/  IMAD.IADD R12, R9, 0x1, R12 ;  /* 0x00000001090c7824 */ /* 0x000fe200078e020c */
[----:B------:R-:W-:Y:S06]  /*78b0*/  @!P2 BRA `(.L_x_33) ;  /* 0x000000ac00e0a947 */ /* 0x000fec0003800000 */
[----:B------:R-:W0:Y:S01]  /*78c0*/  LDC.64 R4, c[0x0][0x5b0] ;  /* 0x00016c00ff047b82 */ /* 0x000e220000000a00 */
[----:B------:R-:W2:Y:S07]  /*78d0*/  LDL.LU R10, [R1+0x20] ;  /* 0x00002000010a7983 */ /* 0x000eae0000300800 */
[----:B------:R-:W1:Y:S08]  /*78e0*/  LDC.64 R6, c[0x0][0x5b8] ;  /* 0x00016e00ff067b82 */ /* 0x000e700000000a00 */
[----:B------:R-:W3:Y:S01]  /*78f0*/  LDC.64 R20, c[0x0][0x5a8] ;  /* 0x00016a00ff147b82 */ /* 0x000ee20000000a00 */
[----:B0-----:R-:W-:Y:S01]  /*7900*/  IMAD.MOV.U32 R11, RZ, RZ, R4 ;  /* 0x000000ffff0b7224 */ /* 0x001fe200078e0004 */
[----:B------:R0:W-:Y:S01]  /*7910*/  STL.64 [R1+0x40], R4 ;  /* 0x0000400401007387 */ /* 0x0001e20000100a00 */
[----:B------:R-:W-:-:S03]  /*7920*/  IMAD.MOV.U32 R23, RZ, RZ, R5 ;  /* 0x000000ffff177224 */ /* 0x000fc600078e0005 */
[----:B------:R-:W-:Y:S01]  /*7930*/  R2UR UR4, R11 ;  /* 0x000000000b0472ca */ /* 0x000fe200000e0000 */
[----:B-1----:R-:W-:Y:S01]  /*7940*/  IMAD.MOV.U32 R18, RZ, RZ, R6 ;  /* 0x000000ffff127224 */ /* 0x002fe200078e0006 */
[----:B------:R1:W-:Y:S01]  /*7950*/  STL [R1+0x58], R6 ;  /* 0x0000580601007387 */ /* 0x0003e20000100800 */
[----:B0-----:R-:W-:Y:S02]  /*7960*/  IMAD.MOV.U32 R5, RZ, RZ, R7 ;  /* 0x000000ffff057224 */ /* 0x001fe400078e0007 */
[----:B------:R-:W-:-:S08]  /*7970*/  IMAD R4, R18, UR10, RZ ;  /* 0x0000000a12047c24 */ /* 0x000fd0000f8e02ff */
[----:B------:R-:W-:Y:S01]  /*7980*/  UIMAD UR4, UR7, UR4, URZ ;  /* 0x00000004070472a4 */ /* 0x000fe2000f8e023f */
[----:B------:R-:W-:Y:S02]  /*7990*/  IMAD R22, R5, UR41, R4 ;  /* 0x0000002905167c24 */ /* 0x000fe4000f8e0204 */
[----:B-1----:R-:W-:-:S03]  /*79a0*/  IMAD.WIDE.U32 R6, R18, UR41, R236 ;  /* 0x0000002912067c25 */ /* 0x002fc6000f8e00ec */
[----:B------:R-:W-:Y:S01]  /*79b0*/  STL [R1+0x5c], R22 ;  /* 0x00005c1601007387 */ /* 0x000fe20000100800 */
[----:B------:R-:W-:Y:S02]  /*79c0*/  IMAD.IADD R233, R7, 0x1, R22 ;  /* 0x0000000107e97824 */ /* 0x000fe400078e0216 */
[----:B------:R-:W-:Y:S01]  /*79d0*/  IMAD.MOV.U32 R232, RZ, RZ, R6 ;  /* 0x000000ffffe87224 */ /* 0x000fe200078e0006 */
[----:B------:R3:W-:Y:S01]  /*79e0*/  STL.64 [R1+0x50], R6 ;  /* 0x0000500601007387 */ /* 0x0007e20000100a00 */
[C---:B------:R-:W-:Y:S01]  /*79f0*/  IMAD R15, R13.reuse, R23, UR4 ;  /* 0x000000040d0f7e24 */ /* 0x040fe2000f8e0217 */
[----:B------:R-:W-:Y:S01]  /*7a00*/  ULDC.64 UR4, c[0x0][0x5c0] ;  /* 0x0001700000047ab9 */ /* 0x000fe20000000a00 */
[----:B------:R-:W-:Y:S01]  /*7a10*/  IMAD.WIDE.U32 R4, R13, R11, R232 ;  /* 0x0000000b0d047225 */ /* 0x000fe200078e00e8 */
[----:B------:R0:W-:Y:S03]  /*7a20*/  STL.64 [R1+0x48], R232 ;  /* 0x000048e801007387 */ /* 0x0001e60000100a00 */
[----:B------:R-:W-:Y:S01]  /*7a30*/  IMAD.IADD R5, R5, 0x1, R15 ;  /* 0x0000000105057824 */ /* 0x000fe200078e020f */
[----:B------:R0:W-:Y:S01]  /*7a40*/  STL [R1+0x68], R15 ;  /* 0x0000680f01007387 */ /* 0x0001e20000100800 */
[----:B---3--:R-:W-:-:S04]  /*7a50*/  LEA R6, P2, R4, R20, 0x1 ;  /* 0x0000001404067211 */ /* 0x008fc800078408ff */
[----:B------:R-:W-:-:S05]  /*7a60*/  LEA.HI.X R7, R4, R21, R5, 0x1, P2 ;  /* 0x0000001504077211 */ /* 0x000fca00010f0c05 */
[----:B------:R1:W3:Y:S01]  /*7a70*/  @P1 LDG.E.LTC128B.U16 R14, desc[UR50][R6.64] ;  /* 0x00000032060e1981 */ /* 0x0002e2000c1e1520 */
[----:B------:R-:W-:-:S04]  /*7a80*/  IMAD.WIDE.U32 R4, R13, R11, R236 ;  /* 0x0000000b0d047225 */ /* 0x000fc800078e00ec */
[----:B------:R-:W-:Y:S01]  /*7a90*/  IMAD.IADD R5, R15, 0x1, R5 ;  /* 0x000000010f057824 */ /* 0x000fe200078e0205 */
[----:B-1----:R-:W-:Y:S01]  /*7aa0*/  LEA R6, P2, R8, UR4, 0x1 ;  /* 0x0000000408067c11 */ /* 0x002fe2000f8408ff */
[----:B---3--:R-:W-:-:S05]  /*7ab0*/  HADD2.F32 R7, -RZ, R14.H0_H0 ;  /* 0x2000000eff077230 */ /* 0x008fca0000004100 */
[----:B------:R-:W-:-:S04]  /*7ac0*/  FMUL R7, R7, R16 ;  /* 0x0000001007077220 */ /* 0x000fc80000400000 */
[----:B--2---:R-:W-:Y:S01]  /*7ad0*/  FFMA R9, R10, R2, R7 ;  /* 0x000000020a097223 */ /* 0x004fe20000000007 */
[----:B------:R-:W-:Y:S01]  /*7ae0*/  LEA.HI.X R7, R8, UR5, R12, 0x1, P2 ;  /* 0x0000000508077c11 */ /* 0x000fe200090f0c0c */
[----:B------:R-:W-:Y:S01]  /*7af0*/  IMAD.WIDE.U32 R10, R18, UR41, R4 ;  /* 0x00000029120a7c25 */ /* 0x000fe2000f8e0004 */
[----:B------:R-:W2:Y:S01]  /*7b00*/  LDL R12, [R1+0x40] ;  /* 0x00004000010c7983 */ /* 0x000ea20000100800 */
[----:B------:R-:W-:Y:S01]  /*7b10*/  ISETP.GT.AND P3, PT, R0, 0x1, PT ;  /* 0x000000010000780c */ /* 0x000fe20003f64270 */
[----:B------:R-:W-:Y:S01]  /*7b20*/  BSSY B1, `(.L_x_34) ;  /* 0x000000c000017945 */ /* 0x000fe20003800000 */
[----:B------:R-:W-:Y:S01]  /*7b30*/  F2FP.F16.F32.PACK_AB R5, RZ, R9 ;  /* 0x00000009ff05723e */ /* 0x000fe200000000ff */
[----:B------:R-:W-:Y:S01]  /*7b40*/  IMAD.IADD R8, R22, 0x1, R11 ;  /* 0x0000000116087824 */ /* 0x000fe200078e020b */
[----:B------:R-:W-:Y:S02]  /*7b50*/  ISETP.GT.AND P2, PT, R3, RZ, P3 ;  /* 0x000000ff0300720c */ /* 0x000fe40001f44270 */
[----:B------:R-:W-:-:S02]  /*7b60*/  PRMT R9, R5, 0x7610, R9 ;  /* 0x0000761005097816 */ /* 0x000fc40000000009 */
[----:B------:R-:W-:-:S03]  /*7b70*/  LEA R4, P4, R10, R20, 0x1 ;  /* 0x000000140a047211 */ /* 0x000fc600078808ff */
[----:B------:R0:W-:Y:S01]  /*7b80*/  @P1 STG.E.U16 desc[UR50][R6.64], R9 ;  /* 0x0000000906001986 */ /* 0x0001e2000c101532 */
[----:B------:R-:W-:Y:S02]  /*7b90*/  LEA.HI.X R5, R10, R21, R8, 0x1, P4 ;  /* 0x000000150a057211 */ /* 0x000fe400020f0c08 */
[C---:B--2---:R-:W-:Y:S01]  /*7ba0*/  SHF.L.U64.HI R235, R12.reuse, 0x3, R23 ;  /* 0x000000030ceb7819 */ /* 0x044fe20000010217 */
[----:B------:R-:W-:Y:S02]  /*7bb0*/  IMAD.SHL.U32 R234, R12, 0x8, RZ ;  /* 0x000000080cea7824 */ /* 0x000fe400078e00ff */
[----:B0-----:R-:W-:Y:S05]  /*7bc0*/  @!P2 BRA `(.L_x_35) ;  /* 0x000000000004a947 */ /* 0x001fea0003800000 */
[----:B------:R0:W5:Y:S02]  /*7bd0*/  LDG.E.LTC128B.U16 R14, desc[UR50][R4.64+0x2] ;  /* 0x00000232040e7981 */ /* 0x000164000c1e1520 */
.L_x_35:
[----:B------:R-:W-:Y:S05]  /*7be0*/  BSYNC B1 ;  /* 0x0000000000017941 */ /* 0x000fea0003800000 */
.L_x_34:
[----:B------:R0:W-:Y:S04]  /*7bf0*/  STL.64 [R1+0x88], R4 ;  /* 0x0000880401007387 */ /* 0x0001e80000100a00 */
[----:B------:R-:W2:Y:S04]  /*7c00*/  LDL R10, [R1+0x24] ;  /* 0x00002400010a7983 */ /* 0x000ea80000100800 */
[----:B0-----:R-:W3:Y:S01]  /*7c10*/  LDL.64 R4, [R1+0x50] ;  /* 0x0000500001047983 */ /* 0x001ee20000100a00 */
[----:B-----5:R-:W-:Y:S02]  /*7c20*/  HADD2.F32 R8, -RZ, R14.H0_H0 ;  /* 0x2000000eff087230 */ /* 0x020fe40000004100 */
[----:B------:R-:W-:Y:S01]  /*7c30*/  IMAD.WIDE.U32 R12, R13, R12, R234 ;  /* 0x0000000c0d0c7225 */ /* 0x000fe200078e00ea */
[----:B------:R-:W-:Y:S01]  /*7c40*/  ISETP.GT.AND P1, PT, R3, 0x8, P0 ;  /* 0x000000080300780c */ /* 0x000fe20000724270 */
[----:B------:R-:W4:Y:S02]  /*7c50*/  LDL.LU R19, [R1+0x28] ;  /* 0x0000280001137983 */ /* 0x000f240000300800 */
[----:B------:R-:W-:Y:S01]  /*7c60*/  FMUL R8, R8, R16 ;  /* 0x0000001008087220 */ /* 0x000fe20000400000 */
[----:B------:R-:W-:-:S03]  /*7c70*/  IMAD.IADD R15, R15, 0x1, R13 ;  /* 0x000000010f0f7824 */ /* 0x000fc600078e020d */
[----:B--2---:R-:W-:Y:S01]  /*7c80*/  FFMA R10, R10, R2, R8 ;  /* 0x000000020a0a7223 */ /* 0x004fe20000000008 */
[----:B---3--:R-:W-:-:S04]  /*7c90*/  IADD3 R9, P4, R4, R12, RZ ;  /* 0x0000000c04097210 */ /* 0x008fc80007f9e0ff */
[----:B------:R-:W-:Y:S01]  /*7ca0*/  F2FP.F16.F32.PACK_AB R10, RZ, R10 ;  /* 0x0000000aff0a723e */ /* 0x000fe200000000ff */
[----:B------:R-:W5:Y:S01]  /*7cb0*/  LDL.LU.64 R4, [R1+0x88] ;  /* 0x0000880001047983 */ /* 0x000f620000300a00 */
[----:B------:R-:W-:Y:S01]  /*7cc0*/  IMAD.X R11, R15, 0x1, R233, P4 ;  /* 0x000000010f0b7824 */ /* 0x000fe200020e06e9 */
[----:B------:R-:W-:-:S04]  /*7cd0*/  LEA R8, P4, R9, R20, 0x1 ;  /* 0x0000001409087211 */ /* 0x000fc800078808ff */
[----:B------:R-:W-:Y:S01]  /*7ce0*/  LEA.HI.X R9, R9, R21, R11, 0x1, P4 ;  /* 0x0000001509097211 */ /* 0x000fe200020f0c0b */
[----:B------:R0:W-:Y:S04]  /*7cf0*/  @P2 STG.E.U16 desc[UR50][R6.64+0x2], R10 ;  /* 0x0000020a06002986 */ /* 0x0001e8000c101532 */
[----:B------:R1:W2:Y:S01]  /*7d00*/  @P1 LDG.E.LTC128B.U16 R14, desc[UR50][R8.64] ;  /* 0x00000032080e1981 */ /* 0x0002a2000c1e1520 */
[----:B0-----:R-:W-:-:S05]  /*7d10*/  IADD3 R10, P2, R236, R12, RZ ;  /* 0x0000000cec0a7210 */ /* 0x001fca0007f5e0ff */
[----:B------:R-:W-:Y:S02]  /*7d20*/  IMAD.X R11, R237, 0x1, R15, P2 ;  /* 0x00000001ed0b7824 */ /* 0x000fe400010e060f */
[----:B------:R-:W-:-:S04]  /*7d30*/  IMAD.WIDE.U32 R10, R18, UR41, R10 ;  /* 0x00000029120a7c25 */ /* 0x000fc8000f8e000a */
[----:B-1----:R-:W-:Y:S01]  /*7d40*/  IMAD.IADD R9, R22, 0x1, R11 ;  /* 0x0000000116097824 */ /* 0x002fe200078e020b */
[----:B------:R-:W-:Y:S01]  /*7d50*/  ISETP.GT.AND P5, PT, R3, 0x8, P3 ;  /* 0x000000080300780c */ /* 0x000fe20001fa4270 */
[----:B------:R-:W-:Y:S01]  /*7d60*/  BSSY B1, `(.L_x_36) ;  /* 0x0000013000017945 */ /* 0x000fe20003800000 */
[----:B--2---:R-:W-:-:S05]  /*7d70*/  HADD2.F32 R8, -RZ, R14.H0_H0 ;  /* 0x2000000eff087230 */ /* 0x004fca0000004100 */
[----:B------:R-:W-:Y:S01]  /*7d80*/  FMUL R18, R8, R16 ;  /* 0x0000001008127220 */ /* 0x000fe20000400000 */
[----:B------:R-:W-:-:S04]  /*7d90*/  LEA R8, P2, R10, R20, 0x1 ;  /* 0x000000140a087211 */ /* 0x000fc800078408ff */
[----:B------:R-:W-:Y:S01]  /*7da0*/  LEA.HI.X R9, R10, R21, R9, 0x1, P2 ;  /* 0x000000150a097211 */ /* 0x000fe200010f0c09 */
[----:B------:R-:W-:Y:S02]  /*7db0*/  IMAD.U32 R10, RZ, RZ, UR8 ;  /* 0x00000008ff0a7e24 */ /* 0x000fe4000f8e00ff */
[----:B----4-:R-:W-:Y:S01]  /*7dc0*/  FFMA R11, R19, R2, R18 ;  /* 0x00000002130b7223 */ /* 0x010fe20000000012 */
[----:B------:R-:W-:Y:S02]  /*7dd0*/  IMAD.U32 R19, RZ, RZ, UR8 ;  /* 0x00000008ff137e24 */ /* 0x000fe4000f8e00ff */
[----:B------:R-:W-:Y:S02]  /*7de0*/  IMAD.U32 R18, RZ, RZ, UR9 ;  /* 0x00000009ff127e24 */ /* 0x000fe4000f8e00ff */
[----:B------:R-:W-:Y:S01]  /*7df0*/  IMAD.SHL.U32 R232, R10, 0x10, RZ ;  /* 0x000000100ae87824 */ /* 0x000fe200078e00ff */
[----:B------:R-:W-:Y:S02]  /*7e00*/  F2FP.F16.F32.PACK_AB R11, RZ, R11 ;  /* 0x0000000bff0b723e */ /* 0x000fe400000000ff */
[----:B------:R-:W-:-:S02]  /*7e10*/  SHF.L.U64.HI R22, R19, 0x4, R18 ;  /* 0x0000000413167819 */ /* 0x000fc40000010212 */
[----:B------:R-:W-:Y:S02]  /*7e20*/  IADD3 R10, P2, R232, R6, RZ ;  /* 0x00000006e80a7210 */ /* 0x000fe40007f5e0ff */
[----:B------:R-:W-:-:S03]  /*7e30*/  PRMT R18, R11, 0x7610, R18 ;  /* 0x000076100b127816 */ /* 0x000fc60000000012 */
[----:B------:R-:W-:Y:S01]  /*7e40*/  IMAD.X R11, R22, 0x1, R7, P2 ;  /* 0x00000001160b7824 */ /* 0x000fe200010e0607 */
[----:B------:R0:W-:Y:S04]  /*7e50*/  STL [R1+0x20], R22 ;  /* 0x0000201601007387 */ /* 0x0001e80000100800 */
[----:B------:R0:W-:Y:S01]  /*7e60*/  @P1 STG.E.U16 desc[UR50][R10.64], R18 ;  /* 0x000000120a001986 */ /* 0x0001e2000c101532 */
[----:B------:R-:W-:Y:S05]  /*7e70*/  @!P5 BRA `(.L_x_37) ;  /* 0x000000000004d947 */ /* 0x000fea0003800000 */
[----:B------:R1:W5:Y:S02]  /*7e80*/  LDG.E.LTC128B.U16 R14, desc[UR50][R8.64+0x2] ;  /* 0x00000232080e7981 */ /* 0x000364000c1e1520 */
.L_x_37:
[----:B------:R-:W-:Y:S05]  /*7e90*/  BSYNC B1 ;  /* 0x0000000000017941 */ /* 0x000fea0003800000 */
.L_x_36:
[----:B------:R-:W2:Y:S01]  /*7ea0*/  LDL.LU R19, [R1+0x2c] ;  /* 0x00002c0001137983 */ /* 0x000ea20000300800 */
[----:B0----5:R-:W-:Y:S01]  /*7eb0*/  HADD2.F32 R18, -RZ, R14.H0_H0 ;  /* 0x2000000eff127230 */ /* 0x021fe20000004100 */
[----:B------:R-:W-:Y:S01]  /*7ec0*/  ISETP.GT.AND P2, PT, R0, 0x8, PT ;  /* 0x000000080000780c */ /* 0x000fe20003f44270 */
[----:B------:R-:W-:Y:S03]  /*7ed0*/  BSSY B1, `(.L_x_38) ;  /* 0x0000008000017945 */ /* 0x000fe60003800000 */
[----:B------:R-:W-:Y:S01]  /*7ee0*/  FMUL R18, R18, R16 ;  /* 0x0000001012127220 */ /* 0x000fe20000400000 */
[----:B------:R-:W-:-:S03]  /*7ef0*/  ISETP.GT.AND P4, PT, R3, RZ, P2 ;  /* 0x000000ff0300720c */ /* 0x000fc60001784270 */
[----:B--2---:R-:W-:-:S05]  /*7f00*/  FFMA R18, R19, R2, R18 ;  /* 0x0000000213127223 */ /* 0x004fca0000000012 */
[----:B------:R-:W-:-:S05]  /*7f10*/  F2FP.F16.F32.PACK_AB R18, RZ, R18 ;  /* 0x00000012ff12723e */ /* 0x000fca00000000ff */
[----:B------:R0:W-:Y:S01]  /*7f20*/  @P5 STG.E.U16 desc[UR50][R10.64+0x2], R18 ;  /* 0x000002120a005986 */ /* 0x0001e2000c101532 */
[----:B------:R-:W-:Y:S05]  /*7f30*/  @!P4 BRA `(.L_x_39) ;  /* 0x000000000004c947 */ /* 0x000fea0003800000 */
[----:B------:R2:W5:Y:S02]  /*7f40*/  LDG.E.LTC128B.U16 R14, desc[UR50][R4.64+0x10] ;  /* 0x00001032040e7981 */ /* 0x000564000c1e1520 */
.L_x_39:
[----:B------:R-:W-:Y:S05]  /*7f50*/  BSYNC B1 ;  /* 0x0000000000017941 */ /* 0x000fea0003800000 */
.L_x_38:
[----:B------:R-:W3:Y:S01]  /*7f60*/  LDL.LU R19, [R1+0x30] ;  /* 0x0000300001137983 */ /* 0x000ee20000300800 */
[----:B0----5:R-:W-:Y:S01]  /*7f70*/  HADD2.F32 R18, -RZ, R14.H0_H0 ;  /* 0x2000000eff127230 */ /* 0x021fe20000004100 */
[----:B------:R-:W-:Y:S01]  /*7f80*/  ISETP.GT.AND P1, PT, R0, 0x9, PT ;  /* 0x000000090000780c */ /* 0x000fe20003f24270 */
[----:B------:R-:W-:Y:S03]  /*7f90*/  BSSY B1, `(.L_x_40) ;  /* 0x0000008000017945 */ /* 0x000fe60003800000 */
[----:B------:R-:W-:Y:S01]  /*7fa0*/  FMUL R18, R18, R16 ;  /* 0x0000001012127220 */ /* 0x000fe20000400000 */
[----:B------:R-:W-:-:S03]  /*7fb0*/  ISETP.GT.AND P5, PT, R3, RZ, P1 ;  /* 0x000000ff0300720c */ /* 0x000fc60000fa4270 */
[----:B---3--:R-:W-:-:S05]  /*7fc0*/  FFMA R18, R19, R2, R18 ;  /* 0x0000000213127223 */ /* 0x008fca0000000012 */
[----:B------:R-:W-:-:S05]  /*7fd0*/  F2FP.F16.F32.PACK_AB R18, RZ, R18 ;  /* 0x00000012ff12723e */ /* 0x000fca00000000ff */
[----:B------:R0:W-:Y:S01]  /*7fe0*/  @P4 STG.E.U16 desc[UR50][R6.64+0x10], R18 ;  /* 0x0000101206004986 */ /* 0x0001e2000c101532 */
[----:B------:R-:W-:Y:S05]  /*7ff0*/  @!P5 BRA `(.L_x_41) ;  /* 0x000000000004d947 */ /* 0x000fea0003800000 */
[----:B------:R3:W5:Y:S02]  /*8000*/  LDG.E.LTC128B.U16 R14, desc[UR50][R4.64+0x12] ;  /* 0x00001232040e7981 */ /* 0x000764000c1e1520 */
.L_x_41:
[----:B------:R-:W-:Y:S05]  /*8010*/  BSYNC B1 ;  /* 0x0000000000017941 */ /* 0x000fea0003800000 */
.L_x_40:
[----:B------:R-:W4:Y:S01]  /*8020*/  LDL.LU R19, [R1+0x34] ;  /* 0x0000340001137983 */ /* 0x000f220000300800 */
[----:B0----5:R-:W-:Y:S01]  /*8030*/  HADD2.F32 R18, -RZ, R14.H0_H0 ;  /* 0x2000000eff127230 */ /* 0x021fe20000004100 */
[----:B------:R-:W-:Y:S01]  /*8040*/  ISETP.GT.AND P4, PT, R3, 0x8, P2 ;  /* 0x000000080300780c */ /* 0x000fe20001784270 */
[----:B------:R-:W-:Y:S03]  /*8050*/  BSSY B1, `(.L_x_42) ;  /* 0x0000007000017945 */ /* 0x000fe60003800000 */
[----:B------:R-:W-:-:S04]  /*8060*/  FMUL R18, R18, R16 ;  /* 0x0000001012127220 */ /* 0x000fc80000400000 */
[----:B----4-:R-:W-:-:S05]  /*8070*/  FFMA R18, R19, R2, R18 ;  /* 0x0000000213127223 */ /* 0x010fca0000000012 */
[----:B------:R-:W-:-:S05]  /*8080*/  F2FP.F16.F32.PACK_AB R18, RZ, R18 ;  /* 0x00000012ff12723e */ /* 0x000fca00000000ff */
[----:B------:R0:W-:Y:S01]  /*8090*/  @P5 STG.E.U16 desc[UR50][R6.64+0x12], R18 ;  /* 0x0000121206005986 */ /* 0x0001e2000c101532 */
[----:B------:R-:W-:Y:S05]  /*80a0*/  @!P4 BRA `(.L_x_43) ;  /* 0x000000000004c947 */ /* 0x000fea0003800000 */
[----:B------:R4:W5:Y:S02]  /*80b0*/  LDG.E.LTC128B.U16 R14, desc[UR50][R8.64+0x10] ;  /* 0x00001032080e7981 */ /* 0x000964000c1e1520 */
.L_x_43:
[----:B------:R-:W-:Y:S05]  /*80c0*/  BSYNC B1 ;  /* 0x0000000000017941 */ /* 0x000fea0003800000 */
.L_x_42:
[----:B------:R-:W2:Y:S01]  /*80d0*/  LDL.LU R19, [R1+0x38] ;  /* 0x0000380001137983 */ /* 0x000ea20000300800 */
[----:B0----5:R-:W-:Y:S01]  /*80e0*/  HADD2.F32 R18, -RZ, R14.H0_H0 ;  /* 0x2000000eff127230 */ /* 0x021fe20000004100 */
[----:B------:R-:W-:Y:S01]  /*80f0*/  ISETP.GT.AND P5, PT, R3, 0x8, P1 ;  /* 0x000000080300780c */ /* 0x000fe20000fa4270 */
[----:B------:R-:W-:Y:S03]  /*8100*/  BSSY B1, `(.L_x_44) ;  /* 0x0000007000017945 */ /* 0x000fe60003800000 */
[----:B------:R-:W-:-:S04]  /*8110*/  FMUL R18, R18, R16 ;  /* 0x0000001012127220 */ /* 0x000fc80000400000 */
[----:B--2---:R-:W-:-:S05]  /*8120*/  FFMA R18, R19, R2, R18 ;  /* 0x0000000213127223 */ /* 0x004fca0000000012 */
[----:B------:R-:W-:-:S05]  /*8130*/  F2FP.F16.F32.PACK_AB R18, RZ, R18 ;  /* 0x00000012ff12723e */ /* 0x000fca00000000ff */
[----:B------:R0:W-:Y:S01]  /*8140*/  @P4 STG.E.U16 desc[UR50][R10.64+0x10], R18 ;  /* 0x000010120a004986 */ /* 0x0001e2000c101532 */
[----:B------:R-:W-:Y:S05]  /*8150*/  @!P5 BRA `(.L_x_45) ;  /* 0x000000000004d947 */ /* 0x000fea0003800000 */
[----:B------:R2:W5:Y:S02]  /*8160*/  LDG.E.LTC128B.U16 R14, desc[UR50][R8.64+0x12] ;  /* 0x00001232080e7981 */ /* 0x000564000c1e1520 */
.L_x_45:
[----:B------:R-:W-:Y:S05]  /*8170*/  BSYNC B1 ;  /* 0x0000000000017941 */ /* 0x000fea0003800000 */
.L_x_44:
[----:B------:R-:W3:Y:S04]  /*8180*/  LDL.LU R233, [R1+0x3c] ;  /* 0x00003c0001e97983 */ /* 0x000ee80000300800 */
[----:B------:R1:W-:Y:S04]  /*8190*/  STL.64 [R1+0xa0], R8 ;  /* 0x0000a00801007387 */ /* 0x0003e80000100a00 */
[----:B-12-4-:R-:W2:Y:S04]  /*81a0*/  LDL.64 R8, [R1+0x48] ;  /* 0x0000480001087983 */ /* 0x016ea80000100a00 */
[----:B------:R-:W4:Y:S04]  /*81b0*/  LDL.LU R19, [R1] ;  /* 0x0000000001137983 */ /* 0x000f280000300800 */
[----:B------:R-:W-:Y:S04]  /*81c0*/  STL.64 [R1+0x98], R6 ;  /* 0x0000980601007387 */ /* 0x000fe80000100a00 */
[----:B------:R1:W-:Y:S04]  /*81d0*/  STL [R1+0x90], R0 ;  /* 0x0000900001007387 */ /* 0x0003e80000100800 */
[----:B-1----:R-:W2:Y:S01]  /*81e0*/  LDL R0, [R1+0x40] ;  /* 0x0000400001007983 */ /* 0x002ea20000100800 */
[----:B------:R-:W-:-:S02]  /*81f0*/  IMAD.MOV.U32 R13, RZ, RZ, R15 ;  /* 0x000000ffff0d7224 */ /* 0x000fc400078e000f */
[----:B0----5:R-:W-:Y:S01]  /*8200*/  HADD2.F32 R18, -RZ, R14.H0_H0 ;  /* 0x2000000eff127230 */ /* 0x021fe20000004100 */
[----:B------:R2:W-:Y:S01]  /*8210*/  STL.64 [R1+0x88], R4 ;  /* 0x0000880401007387 */ /* 0x0005e20000100a00 */
[----:B------:R-:W-:-:S03]  /*8220*/  IMAD R23, R23, 0x78, RZ ;  /* 0x0000007817177824 */ /* 0x000fc600078e02ff */
[----:B------:R-:W-:Y:S01]  /*8230*/  FMUL R18, R18, R16 ;  /* 0x0000001012127220 */ /* 0x000fe20000400000 */
[----:B------:R-:W-:-:S03]  /*8240*/  ISETP.GT.AND P4, PT, R3, 0x80, P0 ;  /* 0x000000800300780c */ /* 0x000fc60000784270 */
[----:B---3--:R-:W-:-:S05]  /*8250*/  FFMA R18, R233, R2, R18 ;  /* 0x00000002e9127223 */ /* 0x008fca0000000012 */
[----:B------:R-:W-:Y:S01]  /*8260*/  F2FP.F16.F32.PACK_AB R18, RZ, R18 ;  /* 0x00000012ff12723e */ /* 0x000fe200000000ff */
[----:B--2---:R-:W-:Y:S02]  /*8270*/  IMAD.WIDE.U32 R4, R0, 0x78, R12 ;  /* 0x0000007800047825 */ /* 0x004fe400078e000c */
[----:B------:R-:W2:Y:S02]  /*8280*/  LDL.64 R12, [R1+0x50] ;  /* 0x00005000010c7983 */ /* 0x000ea40000100a00 */
[----:B------:R-:W-:Y:S02]  /*8290*/  IMAD.IADD R6, R5, 0x1, R23 ;  /* 0x0000000105067824 */ /* 0x000fe400078e0217 */
[----:B------:R0:W-:Y:S04]  /*82a0*/  @P5 STG.E.U16 desc[UR50][R10.64+0x12], R18 ;  /* 0x000012120a005986 */ /* 0x0001e8000c101532 */
[----:B------:R-:W-:Y:S04]  /*82b0*/  STL [R1+0x44], R23 ;  /* 0x0000441701007387 */ /* 0x000fe80000100800 */
[----:B------:R1:W-:Y:S01]  /*82c0*/  STL [R1+0x30], R6 ;  /* 0x0000300601007387 */ /* 0x0003e20000100800 */
[----:B0-----:R-:W-:-:S02]  /*82d0*/  PRMT R18, R14, 0x7610, R18 ;  /* 0x000076100e127816 */ /* 0x001fc40000000012 */
[----:B--2---:R-:W-:-:S05]  /*82e0*/  IADD3 R13, P5, R12, R4, RZ ;  /* 0x000000040c0d7210 */ /* 0x004fca0007fbe0ff */
[----:B------:R-:W-:Y:S01]  /*82f0*/  IMAD.X R15, R6, 0x1, R9, P5 ;  /* 0x00000001060f7824 */ /* 0x000fe200028e0609 */
[C---:B------:R-:W-:Y:S01]  /*8300*/  LEA R12, P5, R13.reuse, R20, 0x1 ;  /* 0x000000140d0c7211 */ /* 0x040fe200078a08ff */
[----:B------:R-:W5:Y:S03]  /*8310*/  LDL.LU.64 R8, [R1+0xa0] ;  /* 0x0000a00001087983 */ /* 0x000f660000300a00 */
[----:B------:R-:W-:Y:S02]  /*8320*/  LEA.HI.X R13, R13, R21, R15, 0x1, P5 ;  /* 0x000000150d0d7211 */ /* 0x000fe400028f0c0f */
[----:B------:R-:W2:Y:S04]  /*8330*/  LDL R15, [R1+0x60] ;  /* 0x00006000010f7983 */ /* 0x000ea80000100800 */
[----:B------:R0:W3:Y:S02]  /*8340*/  @P4 LDG.E.LTC128B.U16 R18, desc[UR50][R12.64] ;  /* 0x000000320c124981 */ /* 0x0000e4000c1e1520 */
[----:B0-----:R-:W-:-:S04]  /*8350*/  IMAD.U32 R13, RZ, RZ, UR8 ;  /* 0x00000008ff0d7e24 */ /* 0x001fc8000f8e00ff */
[----:B-1----:R-:W-:-:S04]  /*8360*/  IMAD.WIDE.U32 R6, R13, 0xf0, R10 ;  /* 0x000000f00d067825 */ /* 0x002fc800078e000a */
[----:B------:R-:W-:Y:S01]  /*8370*/  @P4 IMAD.MOV.U32 R232, RZ, RZ, R6 ;  /* 0x000000ffffe84224 */ /* 0x000fe200078e0006 */
[----:B------:R0:W-:Y:S01]  /*8380*/  STL.64 [R1+0x28], R6 ;  /* 0x0000280601007387 */ /* 0x0001e20000100a00 */
[----:B---3--:R-:W-:-:S05]  /*8390*/  HADD2.F32 R12, -RZ, R18.H0_H0 ;  /* 0x20000012ff0c7230 */ /* 0x008fca0000004100 */
[----:B------:R-:W-:-:S04]  /*83a0*/  FMUL R12, R12, R16 ;  /* 0x000000100c0c7220 */ /* 0x000fc80000400000 */
[----:B----4-:R-:W-:Y:S01]  /*83b0*/  FFMA R12, R19, R2, R12 ;  /* 0x00000002130c7223 */ /* 0x010fe2000000000c */
[----:B------:R-:W-:-:S04]  /*83c0*/  IMAD.U32 R19, RZ, RZ, UR9 ;  /* 0x00000009ff137e24 */ /* 0x000fc8000f8e00ff */
[----:B------:R-:W-:Y:S01]  /*83d0*/  IMAD R19, R19, 0xf0, RZ ;  /* 0x000000f013137824 */ /* 0x000fe200078e02ff */
[----:B------:R-:W-:-:S03]  /*83e0*/  F2FP.F16.F32.PACK_AB R12, RZ, R12 ;  /* 0x0000000cff0c723e */ /* 0x000fc600000000ff */
[----:B------:R-:W-:Y:S02]  /*83f0*/  IMAD.IADD R233, R7, 0x1, R19 ;  /* 0x0000000107e97824 */ /* 0x000fe400078e0213 */
[----:B0-----:R0:W5:Y:S04]  /*8400*/  LDL.LU.64 R6, [R1+0x98] ;  /* 0x0000980001067983 */ /* 0x0011680000300a00 */
[----:B------:R1:W-:Y:S02]  /*8410*/  @P4 STG.E.U16 desc[UR50][R232.64], R12 ;  /* 0x0000000ce8004986 */ /* 0x0003e4000c101532 */
[----:B-1----:R-:W-:-:S04]  /*8420*/  IMAD.WIDE.U32 R12, R0, 0x78, R234 ;  /* 0x00000078000c7825 */ /* 0x002fc800078e00ea */
[----:B------:R-:W-:Y:S01]  /*8430*/  IMAD.IADD R23, R23, 0x1, R13 ;  /* 0x0000000117177824 */ /* 0x000fe200078e020d */
[----:B------:R2:W-:Y:S01]  /*8440*/  STL.64 [R1+0x78], R12 ;  /* 0x0000780c01007387 */ /* 0x0005e20000100a00 */
[----:B------:R-:W-:-:S04]  /*8450*/  IMAD.MOV.U32 R22, RZ, RZ, R12 ;  /* 0x000000ffff167224 */ /* 0x000fc800078e000c */
[----:B--2---:R-:W-:Y:S02]  /*8460*/  IMAD.WIDE.U32 R12, R15, R0, R22 ;  /* 0x000000000f0c7225 */ /* 0x004fe400078e0016 */
[----:B------:R0:W5:Y:S01]  /*8470*/  LDL.LU R0, [R1+0x90] ;  /* 0x0000900001007983 */ /* 0x0001620000300800 */
[----:B------:R-:W-:-:S03]  /*8480*/  IADD3 R14, P4, R236, R12, RZ ;  /* 0x0000000cec0e7210 */ /* 0x000fc60007f9e0ff */
[----:B------:R-:W2:Y:S04]  /*8490*/  LDL R15, [R1+0x68] ;  /* 0x00006800010f7983 */ /* 0x000ea80000100800 */
[----:B------:R-:W3:Y:S01]  /*84a0*/  LDL R12, [R1+0x58] ;  /* 0x00005800010c7983 */ /* 0x000ee20000100800 */
[----:B--2---:R-:W-:-:S03]  /*84b0*/  IADD3.X R15, R237, R15, R13, P4, !PT ;  /* 0x0000000fed0f7210 */ /* 0x004fc600027fe40d */
[----:B------:R-:W2:Y:S01]  /*84c0*/  LDL R13, [R1+0x5c] ;  /* 0x00005c00010d7983 */ /* 0x000ea20000100800 */
[----:B---3--:R-:W-:-:S03]  /*84d0*/  IMAD.WIDE.U32 R14, R12, UR41, R14 ;  /* 0x000000290c0e7c25 */ /* 0x008fc6000f8e000e */
[----:B------:R-:W-:Y:S01]  /*84e0*/  LEA R12, P4, R14, R20, 0x1 ;  /* 0x000000140e0c7211 */ /* 0x000fe200078808ff */
[----:B------:R-:W-:Y:S01]  /*84f0*/  BSSY B1, `(.L_x_46) ;  /* 0x0000009000017945 */ /* 0x000fe20003800000 */
[----:B--2---:R-:W-:-:S05]  /*8500*/  IMAD.IADD R13, R13, 0x1, R15 ;  /* 0x000000010d0d7824 */ /* 0x004fca00078e020f */
[----:B------:R-:W-:Y:S02]  /*8510*/  LEA.HI.X R13, R14, R21, R13, 0x1, P4 ;  /* 0x000000150e0d7211 */ /* 0x000fe400020f0c0d */
[----:B------:R-:W-:Y:S02]  /*8520*/  IADD3 R14, P5, R234, R4, RZ ;  /* 0x00000004ea0e7210 */ /* 0x000fe40007fbe0ff */
[----:B------:R0:W5:Y:S04]  /*8530*/  LDL.LU.64 R4, [R1+0x88] ;  /* 0x0000880001047983 */ /* 0x0001680000300a00 */
[----:B------:R0:W-:Y:S01]  /*8540*/  STL [R1], R14 ;  /* 0x0000000e01007387 */ /* 0x0001e20000100800 */
[----:B------:R-:W-:-:S13]  /*8550*/  ISETP.GT.AND P4, PT, R3, 0x80, P3 ;  /* 0x000000800300780c */ /* 0x000fda0001f84270 */
[----:B0-----:R-:W-:Y:S05]  /*8560*/  @!P4 BRA `(.L_x_47) ;  /* 0x000000000004c947 */ /* 0x001fea0003800000 */
[----:B------:R0:W5:Y:S02]  /*8570*/  LDG.E.LTC128B.U16 R18, desc[UR50][R12.64+0x2] ;  /* 0x000002320c127981 */ /* 0x000164000c1e1520 */
.L_x_47:
[----:B------:R-:W-:Y:S05]  /*8580*/  BSYNC B1 ;  /* 0x0000000000017941 */ /* 0x000fea0003800000 */
.L_x_46:
[----:B------:R-:W2:Y:S04]  /*8590*/  LDL R15, [R1+0x4] ;  /* 0x00000400010f7983 */ /* 0x000ea80000100800 */
[----:B------:R0:W-:Y:S04]  /*85a0*/  STL.64 [R1+0xa0], R12 ;  /* 0x0000a00c01007387 */ /* 0x0001e80000100a00 */
[----:B0-----:R-:W3:Y:S04]  /*85b0*/  LDL.64 R12, [R1] ;  /* 0x00000000010c7983 */ /* 0x001ee80000100a00 */
[----:B-----5:R0:W-:Y:S04]  /*85c0*/  STL.64 [R1+0x98], R8 ;  /* 0x0000980801007387 */ /* 0x0201e80000100a00 */
[----:B0-----:R-:W4:Y:S04]  /*85d0*/  LDL.64 R8, [R1+0x48] ;  /* 0x0000480001087983 */ /* 0x001f280000100a00 */
[----:B------:R0:W-:Y:S04]  /*85e0*/  STL.64 [R1+0x90], R6 ;  /* 0x0000900601007387 */ /* 0x0001e80000100a00 */
[----:B0-----:R0:W2:Y:S01]  /*85f0*/  LDL.64 R6, [R1] ;  /* 0x0000000001067983 */ /* 0x0010a20000100a00 */
[----:B------:R-:W-:-:S05]  /*8600*/  HADD2.F32 R14, -RZ, R18.H0_H0 ;  /* 0x20000012ff0e7230 */ /* 0x000fca0000004100 */
[----:B------:R-:W-:Y:S01]  /*8610*/  FMUL R14, R14, R16 ;  /* 0x000000100e0e7220 */ /* 0x000fe20000400000 */
[----:B--2---:R-:W2:Y:S04]  /*8620*/  LDL.LU R7, [R1+0x30] ;  /* 0x0000300001077983 */ /* 0x004ea80000300800 */
[----:B------:R1:W-:Y:S02]  /*8630*/  STL.64 [R1+0x88], R4 ;  /* 0x0000880401007387 */ /* 0x0003e40000100a00 */
[----:B-1----:R-:W-:Y:S02]  /*8640*/  FFMA R5, R15, R2, R14 ;  /* 0x000000020f057223 */ /* 0x002fe4000000000e */
[----:B------:R-:W4:Y:S01]  /*8650*/  LDL.64 R14, [R1+0x50] ;  /* 0x00005000010e7983 */ /* 0x000f220000100a00 */
[----:B---3--:R-:W-:-:S03]  /*8660*/  IMAD.MOV.U32 R6, RZ, RZ, R12 ;  /* 0x000000ffff067224 */ /* 0x008fc600078e000c */
[----:B------:R0:W5:Y:S01]  /*8670*/  LDL.LU.64 R12, [R1+0xa0] ;  /* 0x0000a000010c7983 */ /* 0x0001620000300a00 */
[----:B------:R-:W-:Y:S01]  /*8680*/  BSSY B1, `(.L_x_48) ;  /* 0x0000019000017945 */ /* 0x000fe20003800000 */
[----:B--2---:R-:W-:-:S05]  /*8690*/  IMAD.X R7, R7, 0x1, R235, P5 ;  /* 0x0000000107077824 */ /* 0x004fca00028e06eb */
[----:B------:R1:W-:Y:S01]  /*86a0*/  STL [R1+0x4], R7 ;  /* 0x0000040701007387 */ /* 0x0003e20000100800 */
[----:B----4-:R-:W-:-:S05]  /*86b0*/  IADD3 R14, P5, R6, R14, RZ ;  /* 0x0000000e060e7210 */ /* 0x010fca0007fbe0ff */
[----:B------:R-:W-:Y:S01]  /*86c0*/  IMAD.X R15, R7, 0x1, R9, P5 ;  /* 0x00000001070f7824 */ /* 0x000fe200028e0609 */
[C---:B------:R-:W-:Y:S01]  /*86d0*/  LEA R6, P5, R14.reuse, R20, 0x1 ;  /* 0x000000140e067211 */ /* 0x040fe200078a08ff */
[----:B------:R0:W5:Y:S03]  /*86e0*/  LDL.LU.64 R8, [R1+0x98] ;  /* 0x0000980001087983 */ /* 0x0001660000300a00 */
[----:B-1----:R-:W-:Y:S01]  /*86f0*/  LEA.HI.X R7, R14, R21, R15, 0x1, P5 ;  /* 0x000000150e077211 */ /* 0x002fe200028f0c0f */
[----:B------:R-:W-:Y:S01]  /*8700*/  IMAD.U32 R15, RZ, RZ, UR8 ;  /* 0x00000008ff0f7e24 */ /* 0x000fe2000f8e00ff */
[----:B------:R-:W-:-:S03]  /*8710*/  F2FP.F16.F32.PACK_AB R14, RZ, R5 ;  /* 0x00000005ff0e723e */ /* 0x000fc600000000ff */
[----:B------:R-:W-:Y:S01]  /*8720*/  IMAD.WIDE.U32 R4, R15, 0xf0, R10 ;  /* 0x000000f00f047825 */ /* 0x000fe200078e000a */
[----:B------:R1:W-:Y:S03]  /*8730*/  STL.64 [R1+0x38], R6 ;  /* 0x0000380601007387 */ /* 0x0003e60000100a00 */
[----:B------:R-:W-:Y:S01]  /*8740*/  IMAD.IADD R15, R19, 0x1, R5 ;  /* 0x00000001130f7824 */ /* 0x000fe200078e0205 */
[----:B------:R-:W-:Y:S01]  /*8750*/  PRMT R19, R14, 0x7610, R19 ;  /* 0x000076100e137816 */ /* 0x000fe20000000013 */
[----:B------:R-:W-:Y:S01]  /*8760*/  IMAD.MOV.U32 R14, RZ, RZ, R4 ;  /* 0x000000ffff0e7224 */ /* 0x000fe200078e0004 */
[----:B-1----:R0:W5:Y:S01]  /*8770*/  LDL.LU.64 R6, [R1+0x90] ;  /* 0x0000900001067983 */ /* 0x0021620000300a00 */
[----:B------:R-:W-:-:S03]  /*8780*/  ISETP.GT.AND P5, PT, R3, 0x88, P0 ;  /* 0x000000880300780c */ /* 0x000fc600007a4270 */
[----:B------:R1:W-:Y:S04]  /*8790*/  STL.64 [R1+0x30], R4 ;  /* 0x0000300401007387 */ /* 0x0003e80000100a00 */
[----:B------:R0:W-:Y:S04]  /*87a0*/  @P4 STG.E.U16 desc[UR50][R14.64+0x2], R19 ;  /* 0x000002130e004986 */ /* 0x0001e8000c101532 */
[----:B-1----:R0:W5:Y:S04]  /*87b0*/  LDL.LU.64 R4, [R1+0x88] ;  /* 0x0000880001047983 */ /* 0x0021680000300a00 */
[----:B------:R0:W-:Y:S01]  /*87c0*/  STL.S16 [R1+0x84], R18 ;  /* 0x0000841201007387 */ /* 0x0001e20000100600 */
[----:B------:R-:W-:Y:S05]  /*87d0*/  @!P5 BRA `(.L_x_49) ;  /* 0x00000000000cd947 */ /* 0x000fea0003800000 */
[----:B0-----:R-:W2:Y:S04]  /*87e0*/  LDL.LU.64 R18, [R1+0x38] ;  /* 0x0000380001127983 */ /* 0x001ea80000300a00 */
[----:B--2---:R-:W2:Y:S04]  /*87f0*/  LDG.E.LTC128B.U16 R18, desc[UR50][R18.64] ;  /* 0x0000003212127981 */ /* 0x004ea8000c1e1520 */
[----:B--2---:R1:W-:Y:S02]  /*8800*/  STL [R1+0x84], R18 ;  /* 0x0000841201007387 */ /* 0x0043e40000100800 */
.L_x_49:
[----:B------:R-:W-:Y:S05]  /*8810*/  BSYNC B1 ;  /* 0x0000000000017941 */ /* 0x000fea0003800000 */
.L_x_48:
[----:B-----5:R2:W-:Y:S04]  /*8820*/  STL.64 [R1+0xa8], R12 ;  /* 0x0000a80c01007387 */ /* 0x0205e80000100a00 */
[----:B--2---:R-:W2:Y:S04]  /*8830*/  LDL.64 R12, [R1+0x28] ;  /* 0x00002800010c7983 */ /* 0x004ea80000100a00 */
[----:B------:R3:W-:Y:S04]  /*8840*/  STL.64 [R1+0xa0], R10 ;  /* 0x0000a00a01007387 */ /* 0x0007e80000100a00 */
[----:B---3--:R-:W3:Y:S04]  /*8850*/  LDL.LU R10, [R1+0x8] ;  /* 0x00000800010a7983 */ /* 0x008ee80000300800 */
[----:B------:R4:W-:Y:S04]  /*8860*/  STL.64 [R1+0x98], R8 ;  /* 0x0000980801007387 */ /* 0x0009e80000100a00 */
[----:B----4-:R-:W4:Y:S04]  /*8870*/  LDL.LU.64 R8, [R1+0x78] ;  /* 0x0000780001087983 */ /* 0x010f280000300a00 */
[----:B0-----:R-:W4:Y:S04]  /*8880*/  LDL R19, [R1+0x60] ;  /* 0x0000600001137983 */ /* 0x001f280000100800 */
[----:B------:R0:W-:Y:S04]  /*8890*/  STL.64 [R1+0x90], R6 ;  /* 0x0000900601007387 */ /* 0x0001e80000100a00 */
[----:B0-----:R-:W4:Y:S04]  /*88a0*/  LDL R6, [R1+0x68] ;  /* 0x0000680001067983 */ /* 0x001f280000100800 */
[----:B------:R-:W4:Y:S04]  /*88b0*/  LDL R7, [R1+0x58] ;  /* 0x0000580001077983 */ /* 0x000f280000100800 */
[----:B------:R0:W-:Y:S04]  /*88c0*/  STL [R1+0x8c], R4 ;  /* 0x00008c0401007387 */ /* 0x0001e80000100800 */
[----:B0-----:R-:W1:Y:S01]  /*88d0*/  LDL.LU R4, [R1+0x84] ;  /* 0x0000840001047983 */ /* 0x001e620000300800 */
[----:B------:R-:W-:-:S03]  /*88e0*/  IMAD.U32 R11, RZ, RZ, UR8 ;  /* 0x00000008ff0b7e24 */ /* 0x000fc6000f8e00ff */
[----:B------:R-:W-:Y:S01]  /*88f0*/  STL [R1+0x88], R0 ;  /* 0x0000880001007387 */ /* 0x000fe20000100800 */
[----:B------:R-:W-:Y:S02]  /*8900*/  IMAD.SHL.U32 R11, R11, 0x10, RZ ;  /* 0x000000100b0b7824 */ /* 0x000fe400078e00ff */
[----:B-1----:R-:W-:-:S05]  /*8910*/  HADD2.F32 R18, -RZ, R4.H0_H0 ;  /* 0x20000004ff127230 */ /* 0x002fca0000004100 */
[----:B------:R-:W-:-:S04]  /*8920*/  FMUL R18, R18, R16 ;  /* 0x0000001012127220 */ /* 0x000fc80000400000 */
[----:B---3--:R-:W-:Y:S01]  /*8930*/  FFMA R18, R10, R2, R18 ;  /* 0x000000020a127223 */ /* 0x008fe20000000012 */
[----:B--2---:R-:W-:Y:S02]  /*8940*/  IADD3 R10, P4, R11, R12, RZ ;  /* 0x0000000c0b0a7210 */ /* 0x004fe40007f9e0ff */
[----:B------:R0:W5:Y:S02]  /*8950*/  LDL.LU.64 R12, [R1+0xa8] ;  /* 0x0000a800010c7983 */ /* 0x0001640000300a00 */
[----:B------:R-:W-:Y:S02]  /*8960*/  F2FP.F16.F32.PACK_AB R18, RZ, R18 ;  /* 0x00000012ff12723e */ /* 0x000fe400000000ff */
[----:B------:R-:W2:Y:S02]  /*8970*/  LDL R11, [R1+0x20] ;  /* 0x00002000010b7983 */ /* 0x000ea40000100800 */
[----:B--2---:R-:W-:-:S05]  /*8980*/  IMAD.X R11, R233, 0x1, R11, P4 ;  /* 0x00000001e90b7824 */ /* 0x004fca00020e060b */
[----:B------:R-:W-:Y:S04]  /*8990*/  STL.64 [R1+0x70], R10 ;  /* 0x0000700a01007387 */ /* 0x000fe80000100a00 */
[----:B------:R1:W-:Y:S04]  /*89a0*/  @P5 STG.E.U16 desc[UR50][R10.64], R18 ;  /* 0x000000120a005986 */ /* 0x0003e8000c101532 */
[----:B-1----:R0:W5:Y:S04]  /*89b0*/  LDL.LU.64 R10, [R1+0xa0] ;  /* 0x0000a000010a7983 */ /* 0x0021680000300a00 */
[----:B------:R-:W2:Y:S01]  /*89c0*/  LDL R18, [R1+0x40] ;  /* 0x0000400001127983 */ /* 0x000ea20000100800 */
[----:B----4-:R-:W-:-:S05]  /*89d0*/  IADD3 R8, P4, R234, R8, RZ ;  /* 0x00000008ea087210 */ /* 0x010fca0007f9e0ff */
[----:B------:R-:W-:-:S05]  /*89e0*/  IMAD.X R9, R23, 0x1, R235, P4 ;  /* 0x0000000117097824 */ /* 0x000fca00020e06eb */
[----:B------:R1:W-:Y:S01]  /*89f0*/  STL.64 [R1+0x78], R8 ;  /* 0x0000780801007387 */ /* 0x0003e20000100a00 */
[----:B--2---:R-:W-:-:S03]  /*8a00*/  IMAD.WIDE.U32 R18, R19, R18, R8 ;  /* 0x0000001213127225 */ /* 0x004fc600078e0008 */
[----:B-1----:R0:W5:Y:S01]  /*8a10*/  LDL.LU.64 R8, [R1+0x98] ;  /* 0x0000980001087983 */ /* 0x0021620000300a00 */
[----:B------:R-:W-:-:S04]  /*8a20*/  IADD3 R18, P4, R236, R18, RZ ;  /* 0x00000012ec127210 */ /* 0x000fc80007f9e0ff */
[----:B------:R-:W-:-:S03]  /*8a30*/  IADD3.X R19, R237, R6, R19, P4, !PT ;  /* 0x00000006ed137210 */ /* 0x000fc600027fe413 */
[----:B------:R-:W-:-:S03]  /*8a40*/  IMAD.WIDE.U32 R6, R7, UR41, R18 ;  /* 0x0000002907067c25 */ /* 0x000fc6000f8e0012 */
[----:B------:R-:W2:Y:S01]  /*8a50*/  LDL R19, [R1+0x5c] ;  /* 0x00005c0001137983 */ /* 0x000ea20000100800 */
[----:B------:R-:W-:Y:S02]  /*8a60*/  PRMT R0, R4, 0x7610, R0 ;  /* 0x0000761004007816 */ /* 0x000fe40000000000 */
[----:B------:R-:W-:Y:S02]  /*8a70*/  LEA R18, P4, R6, R20, 0x1 ;  /* 0x0000001406127211 */ /* 0x000fe400078808ff */
[----:B------:R-:W-:Y:S01]  /*8a80*/  ISETP.GT.AND P5, PT, R3, 0x88, P3 ;  /* 0x000000880300780c */ /* 0x000fe20001fa4270 */
[----:B--2---:R-:W-:-:S05]  /*8a90*/  IMAD.IADD R19, R19, 0x1, R7 ;  /* 0x0000000113137824 */ /* 0x004fca00078e0207 */
[----:B------:R-:W-:Y:S02]  /*8aa0*/  LEA.HI.X R19, R6, R21, R19, 0x1, P4 ;  /* 0x0000001506137211 */ /* 0x000fe400020f0c13 */
[----:B------:R0:W5:Y:S04]  /*8ab0*/  LDL.LU.64 R6, [R1+0x90] ;  /* 0x0000900001067983 */ /* 0x0001680000300a00 */
[----:B------:R0:W5:Y:S04]  /*8ac0*/  LDL.LU R4, [R1+0x8c] ;  /* 0x00008c0001047983 */ /* 0x0001680000300800 */
[----:B------:R1:W-:Y:S04]  /*8ad0*/  STL.S16 [R1+0x38], R0 ;  /* 0x0000380001007387 */ /* 0x0003e80000100600 */
[----:B-1----:R0:W5:Y:S01]  /*8ae0*/  LDL.LU R0, [R1+0x88] ;  /* 0x0000880001007983 */ /* 0x0021620000300800 */
[----:B------:R-:W-:Y:S04]  /*8af0*/  BSSY B1, `(.L_x_50) ;  /* 0x0000006000017945 */ /* 0x000fe80003800000 */
[----:B------:R-:W-:Y:S05]  /*8b00*/  @!P5 BRA `(.L_x_51) ;  /* 0x000000000010d947 */ /* 0x000fea0003800000 */
[----:B-----5:R1:W-:Y:S04]  /*8b10*/  STL [R1+0x88], R0 ;  /* 0x0000880001007387 */ /* 0x0203e80000100800 */
[----:B-1----:R-:W2:Y:S04]  /*8b20*/  LDG.E.LTC128B.U16 R0, desc[UR50][R18.64+0x2] ;  /* 0x0000023212007981 */ /* 0x002ea8000c1e1520 */
[----:B--2---:R1:W-:Y:S04]  /*8b30*/  STL [R1+0x38], R0 ;  /* 0x0000380001007387 */ /* 0x0043e80000100800 */
[----:B-1----:R1:W5:Y:S02]  /*8b40*/  LDL.LU R0, [R1+0x88] ;  /* 0x0000880001007983 */ /* 0x0023640000300800 */
.L_x_51:
[----:B------:R-:W-:Y:S05]  /*8b50*/  BSYNC B1 ;  /* 0x0000000000017941 */ /* 0x000fea0003800000 */
.L_x_50:
[----:B-----5:R2:W-:Y:S04]  /*8b60*/  STL.64 [R1+0xb0], R12 ;  /* 0x0000b00c01007387 */ /* 0x0205e80000100a00 */
[----:B--2---:R-:W2:Y:S04]  /*8b70*/  LDL.64 R12, [R1+0x30] ;  /* 0x00003000010c7983 */ /* 0x004ea80000100a00 */
[----:B------:R3:W-:Y:S04]  /*8b80*/  STL [R1+0xa8], R10 ;  /* 0x0000a80a01007387 */ /* 0x0007e80000100800 */
[----:B---3--:R-:W3:Y:S04]  /*8b90*/  LDL.LU R10, [R1+0xc] ;  /* 0x00000c00010a7983 */ /* 0x008ee80000300800 */
[----:B------:R-:W-:Y:S04]  /*8ba0*/  STL [R1+0xa4], R9 ;  /* 0x0000a40901007387 */ /* 0x000fe80000100800 */
[----:B------:R-:W-:Y:S04]  /*8bb0*/  STL [R1+0xa0], R8 ;  /* 0x0000a00801007387 */ /* 0x000fe80000100800 */
[----:B------:R-:W-:Y:S04]  /*8bc0*/  STL.64 [R1+0x98], R6 ;  /* 0x0000980601007387 */ /* 0x000fe80000100a00 */
[----:B------:R-:W-:Y:S04]  /*8bd0*/  STL [R1+0x90], R5 ;  /* 0x0000900501007387 */ /* 0x000fe80000100800 */
[----:B------:R4:W-:Y:S04]  /*8be0*/  STL [R1+0x8c], R4 ;  /* 0x00008c0401007387 */ /* 0x0009e80000100800 */
[----:B----4-:R-:W4:Y:S01]  /*8bf0*/  LDL.LU R4, [R1+0x38] ;  /* 0x0000380001047983 */ /* 0x010f220000300800 */
[----:B------:R-:W-:-:S03]  /*8c00*/  IMAD.U32 R7, RZ, RZ, UR8 ;  /* 0x00000008ff077e24 */ /* 0x000fc6000f8e00ff */
[----:B------:R0:W-:Y:S01]  /*8c10*/  STL [R1+0x88], R0 ;  /* 0x0000880001007387 */ /* 0x0001e20000100800 */
[----:B------:R-:W-:Y:S02]  /*8c20*/  IMAD.SHL.U32 R7, R7, 0x10, RZ ;  /* 0x0000001007077824 */ /* 0x000fe400078e00ff */
[----:B----4-:R-:W-:-:S05]  /*8c30*/  HADD2.F32 R6, -RZ, R4.H0_H0 ;  /* 0x20000004ff067230 */ /* 0x010fca0000004100 */
[----:B------:R-:W-:-:S04]  /*8c40*/  FMUL R6, R6, R16 ;  /* 0x0000001006067220 */ /* 0x000fc80000400000 */
[----:B---3--:R-:W-:Y:S01]  /*8c50*/  FFMA R10, R10, R2, R6 ;  /* 0x000000020a0a7223 */ /* 0x008fe20000000006 */
[----:B--2---:R-:W-:Y:S02]  /*8c60*/  IADD3 R6, P4, R7, R12, RZ ;  /* 0x0000000c07067210 */ /* 0x004fe40007f9e0ff */
[----:B------:R2:W5:Y:S04]  /*8c70*/  LDL.LU.64 R12, [R1+0xb0] ;  /* 0x0000b000010c7983 */ /* 0x0005680000300a00 */
[----:B------:R-:W3:Y:S01]  /*8c80*/  LDL R7, [R1+0x20] ;  /* 0x0000200001077983 */ /* 0x000ee20000100800 */
[----:B------:R-:W-:-:S03]  /*8c90*/  F2FP.F16.F32.PACK_AB R9, RZ, R10 ;  /* 0x0000000aff09723e */ /* 0x000fc600000000ff */
[----:B------:R2:W5:Y:S01]  /*8ca0*/  LDL.LU R10, [R1+0xa8] ;  /* 0x0000a800010a7983 */ /* 0x0005620000300800 */
[----:B------:R-:W-:Y:S02]  /*8cb0*/  PRMT R8, R9, 0x7610, R8 ;  /* 0x0000761009087816 */ /* 0x000fe40000000008 */
[----:B0-----:R-:W-:Y:S01]  /*8cc0*/  PRMT R0, R4, 0x7610, R0 ;  /* 0x0000761004007816 */ /* 0x001fe20000000000 */
[----:B------:R2:W5:Y:S01]  /*8cd0*/  LDL.LU R9, [R1+0xa4] ;  /* 0x0000a40001097983 */ /* 0x0005620000300800 */
[----:B------:R-:W-:-:S03]  /*8ce0*/  PRMT R5, R8, 0x7610, R5 ;  /* 0x0000761008057816 */ /* 0x000fc60000000005 */
[----:B------:R2:W5:Y:S01]  /*8cf0*/  LDL.LU R8, [R1+0xa0] ;  /* 0x0000a00001087983 */ /* 0x0005620000300800 */
[----:B---3--:R-:W-:Y:S01]  /*8d00*/  IMAD.X R7, R7, 0x1, R15, P4 ;  /* 0x0000000107077824 */ /* 0x008fe200020e060f */
[----:B------:R-:W-:-:S04]  /*8d10*/  ISETP.GT.AND P4, PT, R3, 0x80, P2 ;  /* 0x000000800300780c */ /* 0x000fc80001784270 */
[----:B------:R-:W-:Y:S04]  /*8d20*/  STL.64 [R1+0x8], R6 ;  /* 0x0000080601007387 */ /* 0x000fe80000100a00 */
[----:B------:R0:W-:Y:S04]  /*8d30*/  @P5 STG.E.U16 desc[UR50][R6.64+0x2], R5 ;  /* 0x0000020506005986 */ /* 0x0001e8000c101532 */
[----:B0-----:R2:W5:Y:S04]  /*8d40*/  LDL.LU.64 R6, [R1+0x98] ;  /* 0x0000980001067983 */ /* 0x0015680000300a00 */
[----:B------:R2:W5:Y:S04]  /*8d50*/  LDL.LU R5, [R1+0x90] ;  /* 0x0000900001057983 */ /* 0x0005680000300800 */
[----:B------:R2:W5:Y:S04]  /*8d60*/  LDL.LU R4, [R1+0x8c] ;  /* 0x00008c0001047983 */ /* 0x0005680000300800 */
[----:B------:R0:W-:Y:S04]  /*8d70*/  STL.S16 [R1+0x38], R0 ;  /* 0x0000380001007387 */ /* 0x0001e80000100600 */
[----:B0-----:R2:W5:Y:S01]  /*8d80*/  LDL.LU R0, [R1+0x88] ;  /* 0x0000880001007983 */ /* 0x0015620000300800 */
[----:B------:R-:W-:Y:S04]  /*8d90*/  BSSY B1, `(.L_x_52) ;  /* 0x0000006000017945 */ /* 0x000fe80003800000 */
[----:B------:R-:W-:Y:S05]  /*8da0*/  @!P4 BRA `(.L_x_53) ;  /* 0x000000000010c947 */ /* 0x000fea0003800000 */
[----:B-----5:R0:W-:Y:S04]  /*8db0*/  STL [R1+0x88], R0 ;  /* 0x0000880001007387 */ /* 0x0201e80000100800 */
[----:B0-----:R-:W3:Y:S04]  /*8dc0*/  LDG.E.LTC128B.U16 R0, desc[UR50][R12.64+0x10] ;  /* 0x000010320c007981 */ /* 0x001ee8000c1e1520 */
[----:B---3--:R0:W-:Y:S04]  /*8dd0*/  STL [R1+0x38], R0 ;  /* 0x0000380001007387 */ /* 0x0081e80000100800 */
[----:B0-----:R0:W5:Y:S02]  /*8de0*/  LDL.LU R0, [R1+0x88] ;  /* 0x0000880001007983 */ /* 0x0011640000300800 */
.L_x_53:
[----:B------:R-:W-:Y:S05]  /*8df0*/  BSYNC B1 ;  /* 0x0000000000017941 */ /* 0x000fea0003800000 */
.L_x_52:
[----:B------:R-:W3:Y:S04]  /*8e00*/  LDL R232, [R1+0x38] ;  /* 0x0000380001e87983 */ /* 0x000ee80000100800 */
[----:B-----5:R4:W-:Y:S04]  /*8e10*/  STL [R1+0x98], R6 ;  /* 0x0000980601007387 */ /* 0x0209e80000100800 */
[----:B----4-:R-:W4:Y:S04]  /*8e20*/  LDL.LU R6, [R1+0x10] ;  /* 0x0000100001067983 */ /* 0x010f280000300800 */
[----:B------:R1:W-:Y:S04]  /*8e30*/  STL.64 [R1+0x90], R4 ;  /* 0x0000900401007387 */ /* 0x0003e80000100a00 */
[----:B-1----:R-:W2:Y:S04]  /*8e40*/  LDL.LU.64 R4, [R1+0x28] ;  /* 0x0000280001047983 */ /* 0x002ea80000300a00 */
[----:B------:R1:W-:Y:S01]  /*8e50*/  STL [R1+0x88], R0 ;  /* 0x0000880001007387 */ /* 0x0003e20000100800 */
[----:B---3--:R-:W-:-:S05]  /*8e60*/  HADD2.F32 R232, -RZ, R232.H0_H0 ;  /* 0x200000e8ffe87230 */ /* 0x008fca0000004100 */
[----:B------:R-:W-:-:S04]  /*8e70*/  FMUL R232, R232, R16 ;  /* 0x00000010e8e87220 */ /* 0x000fc80000400000 */
[----:B----4-:R-:W-:Y:S02]  /*8e80*/  FFMA R232, R6, R2, R232 ;  /* 0x0000000206e87223 */ /* 0x010fe400000000e8 */
[----:B------:R3:W5:Y:S01]  /*8e90*/  LDL.LU R6, [R1+0x98] ;  /* 0x0000980001067983 */ /* 0x0007620000300800 */
[----:B------:R-:W-:Y:S02]  /*8ea0*/  ISETP.GT.AND P5, PT, R3, 0x80, P1 ;  /* 0x000000800300780c */ /* 0x000fe40000fa4270 */
[----:B------:R-:W-:-:S04]  /*8eb0*/  F2FP.F16.F32.PACK_AB R232, RZ, R232 ;  /* 0x000000e8ffe8723e */ /* 0x000fc800000000ff */
[----:B-1----:R-:W-:Y:S01]  /*8ec0*/  PRMT R0, R232, 0x7610, R0 ;  /* 0x00007610e8007816 */ /* 0x002fe20000000000 */
[----:B--2---:R-:W-:Y:S02]  /*8ed0*/  @P4 IMAD.MOV.U32 R232, RZ, RZ, R4 ;  /* 0x000000ffffe84224 */ /* 0x004fe400078e0004 */
[----:B------:R3:W5:Y:S04]  /*8ee0*/  LDL.LU.64 R4, [R1+0x90] ;  /* 0x0000900001047983 */ /* 0x0007680000300a00 */
[----:B------:R1:W-:Y:S04]  /*8ef0*/  @P4 STG.E.U16 desc[UR50][R232.64+0x10], R0 ;  /* 0x00001000e8004986 */ /* 0x0003e8000c101532 */
[----:B-1----:R3:W5:Y:S04]  /*8f00*/  LDL.LU R0, [R1+0x88] ;  /* 0x0000880001007983 */ /* 0x0027680000300800 */
[----:B------:R-:W2:Y:S01]  /*8f10*/  LDL.LU R233, [R1+0x38] ;  /* 0x0000380001e97983 */ /* 0x000ea20000300800 */
[----:B------:R-:W-:Y:S01]  /*8f20*/  BSSY B1, `(.L_x_54) ;  /* 0x0000004000017945 */ /* 0x000fe20003800000 */
[----:B--2---:R-:W-:-:S03]  /*8f30*/  PRMT R232, R233, 0x7610, R232 ;  /* 0x00007610e9e87816 */ /* 0x004fc600000000e8 */
[----:B---3--:R-:W-:Y:S05]  /*8f40*/  @!P5 BRA `(.L_x_55) ;  /* 0x000000000004d947 */ /* 0x008fea0003800000 */
[----:B------:R1:W5:Y:S02]  /*8f50*/  LDG.E.LTC128B.U16 R232, desc[UR50][R12.64+0x12] ;  /* 0x000012320ce87981 */ /* 0x000364000c1e1520 */
.L_x_55:
[----:B------:R-:W-:Y:S05]  /*8f60*/  BSYNC B1 ;  /* 0x0000000000017941 */ /* 0x000fea0003800000 */
.L_x_54:
[----:B-----5:R2:W-:Y:S04]  /*8f70*/  STL [R1+0x88], R0 ;  /* 0x0000880001007387 */ /* 0x0205e80000100800 */
[----:B--2---:R-:W2:Y:S01]  /*8f80*/  LDL.LU R0, [R1+0x14] ;  /* 0x0000140001007983 */ /* 0x004ea20000300800 */
[----:B------:R-:W-:-:S05]  /*8f90*/  HADD2.F32 R233, -RZ, R232.H0_H0 ;  /* 0x200000e8ffe97230 */ /* 0x000fca0000004100 */
[----:B------:R-:W-:Y:S01]  /*8fa0*/  FMUL R233, R233, R16 ;  /* 0x00000010e9e97220 */ /* 0x000fe20000400000 */
[----:B------:R-:W-:-:S03]  /*8fb0*/  ISETP.GT.AND P4, PT, R3, 0x88, P2 ;  /* 0x000000880300780c */ /* 0x000fc60001784270 */
[----:B--2---:R-:W-:Y:S02]  /*8fc0*/  FFMA R233, R0, R2, R233 ;  /* 0x0000000200e97223 */ /* 0x004fe400000000e9 */
[----:B------:R2:W5:Y:S01]  /*8fd0*/  LDL.LU R0, [R1+0x88] ;  /* 0x0000880001007983 */ /* 0x0005620000300800 */
[----:B------:R-:W-:Y:S02]  /*8fe0*/  BSSY B1, `(.L_x_56) ;  /* 0x0000005000017945 */ /* 0x000fe40003800000 */
[----:B------:R-:W-:-:S05]  /*8ff0*/  F2FP.F16.F32.PACK_AB R233, RZ, R233 ;  /* 0x000000e9ffe9723e */ /* 0x000fca00000000ff */
[----:B------:R2:W-:Y:S01]  /*9000*/  @P5 STG.E.U16 desc[UR50][R14.64+0x12], R233 ;  /* 0x000012e90e005986 */ /* 0x0005e2000c101532 */
[----:B------:R-:W-:Y:S05]  /*9010*/  @!P4 BRA `(.L_x_57) ;  /* 0x000000000004c947 */ /* 0x000fea0003800000 */
[----:B------:R3:W5:Y:S02]  /*9020*/  LDG.E.LTC128B.U16 R232, desc[UR50][R18.64+0x10] ;  /* 0x0000103212e87981 */ /* 0x000764000c1e1520 */
.L_x_57:
[----:B------:R-:W-:Y:S05]  /*9030*/  BSYNC B1 ;  /* 0x0000000000017941 */ /* 0x000fea0003800000 */
.L_x_56:
[----:B-----5:R4:W-:Y:S04]  /*9040*/  STL [R1+0x90], R0 ;  /* 0x0000900001007387 */ /* 0x0209e80000100800 */
[----:B----4-:R-:W4:Y:S04]  /*9050*/  LDL.LU R0, [R1+0x18] ;  /* 0x0000180001007983 */ /* 0x010f280000300800 */
[----:B------:R0:W-:Y:S04]  /*9060*/  STL.64 [R1+0x88], R4 ;  /* 0x0000880401007387 */ /* 0x0001e80000100a00 */
[----:B0-----:R-:W3:Y:S01]  /*9070*/  LDL.LU.64 R4, [R1+0x70] ;  /* 0x0000700001047983 */ /* 0x001ee20000300a00 */
[----:B--2---:R-:W-:-:S05]  /*9080*/  HADD2.F32 R233, -RZ, R232.H0_H0 ;  /* 0x200000e8ffe97230 */ /* 0x004fca0000004100 */
[----:B------:R-:W-:Y:S01]  /*9090*/  FMUL R233, R233, R16 ;  /* 0x00000010e9e97220 */ /* 0x000fe20000400000 */
[----:B------:R-:W-:Y:S01]  /*90a0*/  ISETP.GT.AND P5, PT, R3, 0x88, P1 ;  /* 0x000000880300780c */ /* 0x000fe20000fa4270 */
[----:B------:R-:W-:Y:S02]  /*90b0*/  BSSY B1, `(.L_x_58) ;  /* 0x000000a000017945 */ /* 0x000fe40003800000 */
[----:B----4-:R-:W-:Y:S02]  /*90c0*/  FFMA R233, R0, R2, R233 ;  /* 0x0000000200e97223 */ /* 0x010fe400000000e9 */
[----:B------:R0:W5:Y:S03]  /*90d0*/  LDL.LU R0, [R1+0x90] ;  /* 0x0000900001007983 */ /* 0x0001660000300800 */
[----:B------:R-:W-:-:S05]  /*90e0*/  F2FP.F16.F32.PACK_AB R233, RZ, R233 ;  /* 0x000000e9ffe9723e */ /* 0x000fca00000000ff */
[----:B---3--:R2:W-:Y:S04]  /*90f0*/  @P4 STG.E.U16 desc[UR50][R4.64+0x10], R233 ;  /* 0x000010e904004986 */ /* 0x0085e8000c101532 */
[----:B--2---:R0:W5:Y:S04]  /*9100*/  LDL.LU.64 R4, [R1+0x88] ;  /* 0x0000880001047983 */ /* 0x0041680000300a00 */
[----:B------:R0:W-:Y:S01]  /*9110*/  STL.S16 [R1+0x18], R232 ;  /* 0x000018e801007387 */ /* 0x0001e20000100600 */
[----:B------:R-:W-:Y:S05]  /*9120*/  @!P5 BRA `(.L_x_59) ;  /* 0x000000000008d947 */ /* 0x000fea0003800000 */
[----:B0-----:R-:W2:Y:S04]  /*9130*/  LDG.E.LTC128B.U16 R232, desc[UR50][R18.64+0x12] ;  /* 0x0000123212e87981 */ /* 0x001ea8000c1e1520 */
[----:B--2---:R2:W-:Y:S02]  /*9140*/  STL [R1+0x18], R232 ;  /* 0x000018e801007387 */ /* 0x0045e40000100800 */
.L_x_59:
[----:B------:R-:W-:Y:S05]  /*9150*/  BSYNC B1 ;  /* 0x0000000000017941 */ /* 0x000fea0003800000 */
.L_x_58:
[----:B------:R-:W3:Y:S04]  /*9160*/  LDL.LU R233, [R1+0x1c] ;  /* 0x00001c0001e97983 */ /* 0x000ee80000300800 */
[----:B------:R4:W-:Y:S04]  /*9170*/  STL.64 [R1+0xc8], R26 ;  /* 0x0000c81a01007387 */ /* 0x0009e80000100a00 */
[----:B----4-:R-:W4:Y:S04]  /*9180*/  LDL.LU.64 R26, [R1] ;  /* 0x00000000011a7983 */ /* 0x010f280000300a00 */
[----:B------:R0:W-:Y:S04]  /*9190*/  STL.64 [R1+0xc0], R24 ;  /* 0x0000c01801007387 */ /* 0x0001e80000100a00 */
[----:B0-----:R-:W4:Y:S04]  /*91a0*/  LDL.64 R24, [R1+0x50] ;  /* 0x0000500001187983 */ /* 0x001f280000100a00 */
[----:B------:R0:W-:Y:S04]  /*91b0*/  STL.64 [R1+0xb8], R18 ;  /* 0x0000b81201007387 */ /* 0x0001e80000100a00 */
[----:B0-----:R-:W4:Y:S04]  /*91c0*/  LDL.64 R18, [R1+0x48] ;  /* 0x0000480001127983 */ /* 0x001f280000100a00 */
[----:B------:R-:W-:Y:S04]  /*91d0*/  STL [R1+0xb4], R14 ;  /* 0x0000b40e01007387 */ /* 0x000fe80000100800 */
[----:B------:R-:W-:Y:S04]  /*91e0*/  STL [R1+0xb0], R11 ;  /* 0x0000b00b01007387 */ /* 0x000fe80000100800 */
[----:B------:R1:W-:Y:S04]  /*91f0*/  STL.64 [R1+0xa8], R12 ;  /* 0x0000a80c01007387 */ /* 0x0003e80000100a00 */
[----:B-1----:R-:W4:Y:S04]  /*9200*/  LDL.LU.64 R12, [R1+0x8] ;  /* 0x00000800010c7983 */ /* 0x002f280000300a00 */
[----:B------:R0:W-:Y:S04]  /*9210*/  STL [R1+0xa0], R10 ;  /* 0x0000a00a01007387 */ /* 0x0001e80000100800 */
[----:B0-----:R-:W4:Y:S04]  /*9220*/  LDL R10, [R1+0x44] ;  /* 0x00004400010a7983 */ /* 0x001f280000100800 */
[----:B------:R0:W-:Y:S04]  /*9230*/  STL.64 [R1+0x98], R8 ;  /* 0x0000980801007387 */ /* 0x0001e80000100a00 */
[----:B0-----:R-:W2:Y:S04]  /*9240*/  LDL.LU R9, [R1+0x18] ;  /* 0x0000180001097983 */ /* 0x001ea80000300800 */
[----:B-----5:R0:W-:Y:S04]  /*9250*/  STL [R1+0x90], R0 ;  /* 0x0000900001007387 */ /* 0x0201e80000100800 */
[----:B0-----:R-:W4:Y:S01]  /*9260*/  LDL R0, [R1+0x40] ;  /* 0x0000400001007983 */ /* 0x001f220000100800 */
[----:B------:R-:W-:-:S03]  /*9270*/  ISETP.GT.AND P4, PT, R3, 0x100, P0 ;  /* 0x000001000300780c */ /* 0x000fc60000784270 */
[----:B------:R0:W-:Y:S04]  /*9280*/  STL.64 [R1+0x88], R4 ;  /* 0x0000880401007387 */ /* 0x0001e80000100a00 */
[----:B0-----:R-:W4:Y:S04]  /*9290*/  LDL R4, [R1+0x68] ;  /* 0x0000680001047983 */ /* 0x001f280000100800 */
[----:B------:R-:W4:Y:S01]  /*92a0*/  LDL R5, [R1+0x58] ;  /* 0x0000580001057983 */ /* 0x000f220000100800 */
[----:B--2---:R-:W-:-:S05]  /*92b0*/  HADD2.F32 R232, -RZ, R9.H0_H0 ;  /* 0x20000009ffe87230 */ /* 0x004fca0000004100 */
[----:B------:R-:W-:-:S04]  /*92c0*/  FMUL R232, R232, R16 ;  /* 0x00000010e8e87220 */ /* 0x000fc80000400000 */
[----:B---3--:R-:W-:-:S05]  /*92d0*/  FFMA R232, R233, R2, R232 ;  /* 0x00000002e9e87223 */ /* 0x008fca00000000e8 */
[----:B------:R-:W-:Y:S01]  /*92e0*/  F2FP.F16.F32.PACK_AB R232, RZ, R232 ;  /* 0x000000e8ffe8723e */ /* 0x000fe200000000ff */
[----:B----4-:R-:W-:-:S03]  /*92f0*/  IMAD.MOV.U32 R233, RZ, RZ, R13 ;  /* 0x000000ffffe97224 */ /* 0x010fc600078e000d */
[----:B------:R-:W-:Y:S01]  /*9300*/  PRMT R11, R232, 0x7610, R11 ;  /* 0x00007610e80b7816 */ /* 0x000fe2000000000b */
[----:B------:R-:W-:Y:S02]  /*9310*/  IMAD.MOV.U32 R232, RZ, RZ, R12 ;  /* 0x000000ffffe87224 */ /* 0x000fe400078e000c */
[----:B------:R-:W-:-:S03]  /*9320*/  IMAD.WIDE.U32 R26, R0, 0x78, R26 ;  /* 0x00000078001a7825 */ /* 0x000fc600078e001a */
[----:B------:R0:W-:Y:S01]  /*9330*/  @P5 STG.E.U16 desc[UR50][R232.64+0x12], R11 ;  /* 0x0000120be8005986 */ /* 0x0001e2000c101532 */
[----:B------:R-:W-:-:S03]  /*9340*/  IMAD.IADD R12, R10, 0x1, R27 ;  /* 0x000000010a0c7824 */ /* 0x000fc600078e021b */
[----:B------:R1:W-:Y:S01]  /*9350*/  STL.64 [R1+0x10], R26 ;  /* 0x0000101a01007387 */ /* 0x0003e20000100a00 */
[----:B0-----:R-:W-:-:S03]  /*9360*/  IADD3 R11, P5, R24, R26, RZ ;  /* 0x0000001a180b7210 */ /* 0x001fc60007fbe0ff */
[----:B-1----:R0:W5:Y:S02]  /*9370*/  LDL.LU.64 R26, [R1+0xc8] ;  /* 0x0000c800011a7983 */ /* 0x0021640000300a00 */
[----:B------:R-:W-:Y:S02]  /*9380*/  IMAD.X R14, R12, 0x1, R19, P5 ;  /* 0x000000010c0e7824 */ /* 0x000fe400028e0613 */
[----:B------:R0:W5:Y:S04]  /*9390*/  LDL.LU.64 R24, [R1+0xc0] ;  /* 0x0000c00001187983 */ /* 0x0001680000300a00 */
[----:B------:R1:W-:Y:S01]  /*93a0*/  STL [R1+0x2c], R12 ;  /* 0x00002c0c01007387 */ /* 0x0003e20000100800 */
[----:B------:R-:W-:-:S03]  /*93b0*/  PRMT R8, R9, 0x7610, R8 ;  /* 0x0000761009087816 */ /* 0x000fc60000000008 */
[----:B------:R0:W5:Y:S01]  /*93c0*/  LDL.LU.64 R18, [R1+0xb8] ;  /* 0x0000b80001127983 */ /* 0x0001620000300a00 */
[----:B-1----:R-:W-:-:S04]  /*93d0*/  LEA R12, P5, R11, R20, 0x1 ;  /* 0x000000140b0c7211 */ /* 0x002fc800078a08ff */
[----:B------:R-:W-:Y:S02]  /*93e0*/  LEA.HI.X R13, R11, R21, R14, 0x1, P5 ;  /* 0x000000150b0d7211 */ /* 0x000fe400028f0c0e */
[----:B------:R0:W5:Y:S04]  /*93f0*/  LDL.LU R14, [R1+0xb4] ;  /* 0x0000b400010e7983 */ /* 0x0001680000300800 */
[----:B------:R-:W2:Y:S04]  /*9400*/  @P4 LDG.E.LTC128B.U16 R8, desc[UR50][R12.64] ;  /* 0x000000320c084981 */ /* 0x000ea8000c1e1520 */
[----:B------:R0:W5:Y:S04]  /*9410*/  LDL.LU R11, [R1+0xb0] ;  /* 0x0000b000010b7983 */ /* 0x0001680000300800 */
[----:B------:R0:W5:Y:S01]  /*9420*/  LDL.LU.64 R12, [R1+0xa8] ;  /* 0x0000a800010c7983 */ /* 0x0001620000300a00 */
[----:B------:R-:W-:Y:S01]  /*9430*/  USHF.L.U64.HI UR4, UR8, 0x9, UR9 ;  /* 0x0000000908047899 */ /* 0x000fe20008010209 */
[----:B------:R-:W-:-:S02]  /*9440*/  IMAD.WIDE.U32 R22, R0, 0x78, R22 ;  /* 0x0000007800167825 */ /* 0x000fc400078e0016 */
[----:B--2---:R1:W-:Y:S02]  /*9450*/  STL [R1+0x28], R8 ;  /* 0x0000280801007387 */ /* 0x0043e40000100800 */
[----:B-1----:R-:W-:-:S05]  /*9460*/  HADD2.F32 R8, -RZ, R8.H0_H0 ;  /* 0x20000008ff087230 */ /* 0x002fca0000004100 */
[----:B------:R-:W-:-:S04]  /*9470*/  FMUL R8, R8, R16 ;  /* 0x0000001008087220 */ /* 0x000fc80000400000 */
[----:B------:R-:W-:Y:S01]  /*9480*/  FFMA R224, R224, R2, R8 ;  /* 0x00000002e0e07223 */ /* 0x000fe20000000008 */
[----:B------:R-:W-:-:S05]  /*9490*/  IMAD.U32 R8, RZ, RZ, UR8 ;  /* 0x00000008ff087e24 */ /* 0x000fca000f8e00ff */
[----:B------:R-:W-:Y:S02]  /*94a0*/  LEA R8, P5, R8, R6, 0x9 ;  /* 0x0000000608087211 */ /* 0x000fe400078a48ff */
[----:B------:R-:W-:Y:S02]  /*94b0*/  F2FP.F16.F32.PACK_AB R224, RZ, R224 ;  /* 0x000000e0ffe0723e */ /* 0x000fe400000000ff */
[----:B------:R-:W-:-:S05]  /*94c0*/  IADD3.X R9, R7, UR4, RZ, P5, !PT ;  /* 0x0000000407097c10 */ /* 0x000fca000affe4ff */
[----:B------:R-:W-:Y:S04]  /*94d0*/  STL.64 [R1], R8 ;  /* 0x0000000801007387 */ /* 0x000fe80000100a00 */
[----:B------:R1:W-:Y:S02]  /*94e0*/  @P4 STG.E.U16 desc[UR50][R8.64], R224 ;  /* 0x000000e008004986 */ /* 0x0003e4000c101532 */
[----:B-1----:R-:W-:Y:S02]  /*94f0*/  IADD3 R8, P4, R234, R22, RZ ;  /* 0x00000016ea087210 */ /* 0x002fe40007f9e0ff */
[----:B------:R-:W2:Y:S02]  /*9500*/  LDL R224, [R1+0x5c] ;  /* 0x00005c0001e07983 */ /* 0x000ea40000100800 */
[----:B------:R-:W-:-:S02]  /*9510*/  IADD3.X R9, R235, R10, R23, P4, !PT ;  /* 0x0000000aeb097210 */ /* 0x000fc400027fe417 */
[----:B------:R0:W5:Y:S04]  /*9520*/  LDL.LU R10, [R1+0xa0] ;  /* 0x0000a000010a7983 */ /* 0x0001680000300800 */
[----:B------:R-:W3:Y:S04]  /*9530*/  LDL R23, [R1+0x60] ;  /* 0x0000600001177983 */ /* 0x000ee80000100800 */
[----:B------:R1:W-:Y:S01]  /*9540*/  STL.64 [R1+0x18], R8 ;  /* 0x0000180801007387 */ /* 0x0003e20000100a00 */
[----:B---3--:R-:W-:-:S03]  /*9550*/  IMAD.WIDE.U32 R22, R23, R0, R8 ;  /* 0x0000000017167225 */ /* 0x008fc600078e0008 */
[----:B-1----:R0:W5:Y:S01]  /*9560*/  LDL.LU.64 R8, [R1+0x98] ;  /* 0x0000980001087983 */ /* 0x0021620000300a00 */
[----:B------:R-:W-:-:S03]  /*9570*/  IADD3 R22, P4, R236, R22, RZ ;  /* 0x00000016ec167210 */ /* 0x000fc60007f9e0ff */
[----:B------:R0:W5:Y:S01]  /*9580*/  LDL.LU R0, [R1+0x90] ;  /* 0x0000900001007983 */ /* 0x0001620000300800 */
[----:B------:R-:W-:-:S03]  /*9590*/  IADD3.X R23, R237, R4, R23, P4, !PT ;  /* 0x00000004ed177210 */ /* 0x000fc600027fe417 */
[----:B------:R-:W-:-:S04]  /*95a0*/  IMAD.WIDE.U32 R4, R5, UR41, R22 ;  /* 0x0000002905047c25 */ /* 0x000fc8000f8e0016 */
[----:B--2---:R-:W-:Y:S01]  /*95b0*/  IMAD.IADD R23, R224, 0x1, R5 ;  /* 0x00000001e0177824 */ /* 0x004fe200078e0205 */
[----:B------:R-:W-:-:S04]  /*95c0*/  LEA R22, P4, R4, R20, 0x1 ;  /* 0x0000001404167211 */ /* 0x000fc800078808ff */
[----:B------:R-:W-:Y:S02]  /*95d0*/  LEA.HI.X R23, R4, R21, R23, 0x1, P4 ;  /* 0x0000001504177211 */ /* 0x000fe400020f0c17 */
[----:B------:R0:W5:Y:S01]  /*95e0*/  LDL.LU.64 R4, [R1+0x88] ;  /* 0x0000880001047983 */ /* 0x0001620000300a00 */
[----:B------:R-:W-:Y:S01]  /*95f0*/  ISETP.GT.AND P4, PT, R3, 0x100, P3 ;  /* 0x000001000300780c */ /* 0x000fe20001f84270 */
[----:B------:R-:W-:-:S12]  /*9600*/  BSSY B1, `(.L_x_60) ;  /* 0x0000004000017945 */ /* 0x000fd80003800000 */
[----:B0-----:R-:W-:Y:S05]  /*9610*/  @!P4 BRA `(.L_x_61) ;  /* 0x000000000008c947 */ /* 0x001fea0003800000 */
[----:B------:R-:W2:Y:S04]  /*9620*/  LDG.E.LTC128B.U16 R224, desc[UR50][R22.64+0x2] ;  /* 0x0000023216e07981 */ /* 0x000ea8000c1e1520 */
[----:B--2---:R0:W-:Y:S02]  /*9630*/  STL [R1+0x28], R224 ;  /* 0x000028e001007387 */ /* 0x0041e40000100800 */
.L_x_61:
[----:B------:R-:W-:Y:S05]  /*9640*/  BSYNC B1 ;  /* 0x0000000000017941 */ /* 0x000fea0003800000 */
.L_x_60:
[----:B-----5:R1:W-:Y:S04]  /*9650*/  STL.64 [R1+0xa0], R10 ;  /* 0x0000a00a01007387 */ /* 0x0203e80000100a00 */
[----:B-1----:R-:W2:Y:S04]  /*9660*/  LDL.64 R10, [R1+0x50] ;  /* 0x00005000010a7983 */ /* 0x002ea80000100a00 */
[----:B------:R1:W-:Y:S04]  /*9670*/  STL [R1+0x9c], R8 ;  /* 0x00009c0801007387 */ /* 0x0003e80000100800 */
[----:B-1----:R-:W3:Y:S04]  /*9680*/  LDL.LU R8, [R1+0x2c] ;  /* 0x00002c0001087983 */ /* 0x002ee80000300800 */
[----:B------:R-:W-:Y:S04]  /*9690*/  STL [R1+0x98], R5 ;  /* 0x0000980501007387 */ /* 0x000fe80000100800 */
[----:B------:R1:W-:Y:S04]  /*96a0*/  STL.64 [R1+0x90], R6 ;  /* 0x0000900601007387 */ /* 0x0003e80000100a00 */
[----:B-1----:R-:W4:Y:S04]  /*96b0*/  LDL.64 R6, [R1+0x48] ;  /* 0x0000480001067983 */ /* 0x002f280000100a00 */
[----:B------:R1:W-:Y:S04]  /*96c0*/  STL [R1+0x8c], R4 ;  /* 0x00008c0401007387 */ /* 0x0003e80000100800 */
[----:B-1----:R-:W0:Y:S04]  /*96d0*/  LDL.LU R4, [R1+0x28] ;  /* 0x0000280001047983 */ /* 0x002e280000300800 */
[----:B------:R-:W-:Y:S01]  /*96e0*/  STL [R1+0x88], R0 ;  /* 0x0000880001007387 */ /* 0x000fe20000100800 */
[----:B0-----:R-:W-:-:S05]  /*96f0*/  HADD2.F32 R224, -RZ, R4.H0_H0 ;  /* 0x20000004ffe07230 */ /* 0x001fca0000004100 */
[----:B------:R-:W-:-:S04]  /*9700*/  FMUL R224, R224, R16 ;  /* 0x00000010e0e07220 */ /* 0x000fc80000400000 */
[----:B------:R-:W-:-:S05]  /*9710*/  FFMA R224, R225, R2, R224 ;  /* 0x00000002e1e07223 */ /* 0x000fca00000000e0 */
[----:B------:R-:W-:-:S04]  /*9720*/  F2FP.F16.F32.PACK_AB R224, RZ, R224 ;  /* 0x000000e0ffe0723e */ /* 0x000fc800000000ff */
[----:B------:R-:W-:Y:S02]  /*9730*/  PRMT R5, R224, 0x7610, R5 ;  /* 0x00007610e0057816 */ /* 0x000fe40000000005 */
[----:B------:R-:W2:Y:S04]  /*9740*/  LDL.64 R224, [R1] ;  /* 0x0000000001e07983 */ /* 0x000ea80000100a00 */
[----:B--2---:R0:W-:Y:S04]  /*9750*/  @P4 STG.E.U16 desc[UR50][R224.64+0x2], R5 ;  /* 0x00000205e0004986 */ /* 0x0041e8000c101532 */
[----:B0-----:R-:W2:Y:S01]  /*9760*/  LDL.LU.64 R224, [R1+0x10] ;  /* 0x0000100001e07983 */ /* 0x001ea20000300a00 */
[----:B------:R-:W-:-:S02]  /*9770*/  PRMT R0, R4, 0x7610, R0 ;  /* 0x0000761004007816 */ /* 0x000fc40000000000 */
[----:B--2---:R-:W-:-:S04]  /*9780*/  IADD3 R224, P4, R234, R224, RZ ;  /* 0x000000e0eae07210 */ /* 0x004fc80007f9e0ff */
[----:B------:R-:W-:Y:S01]  /*9790*/  IADD3 R5, P5, R224, R10, RZ ;  /* 0x0000000ae0057210 */ /* 0x000fe20007fbe0ff */
[----:B---3--:R-:W-:Y:S01]  /*97a0*/  IMAD.X R225, R8, 0x1, R235, P4 ;  /* 0x0000000108e17824 */ /* 0x008fe200020e06eb */
[----:B------:R0:W5:Y:S01]  /*97b0*/  LDL.LU.64 R10, [R1+0xa0] ;  /* 0x0000a000010a7983 */ /* 0x0001620000300a00 */
[----:B------:R-:W-:Y:S02]  /*97c0*/  ISETP.GT.AND P4, PT, R3, 0x108, P0 ;  /* 0x000001080300780c */ /* 0x000fe40000784270 */
[----:B----4-:R-:W-:Y:S01]  /*97d0*/  IMAD.X R8, R225, 0x1, R7, P5 ;  /* 0x00000001e1087824 */ /* 0x010fe200028e0607 */
[----:B------:R-:W-:-:S04]  /*97e0*/  LEA R6, P5, R5, R20, 0x1 ;  /* 0x0000001405067211 */ /* 0x000fc800078a08ff */
[----:B------:R-:W-:Y:S02]  /*97f0*/  LEA.HI.X R7, R5, R21, R8, 0x1, P5 ;  /* 0x0000001505077211 */ /* 0x000fe400028f0c08 */
[----:B------:R0:W5:Y:S04]  /*9800*/  LDL.LU R8, [R1+0x9c] ;  /* 0x00009c0001087983 */ /* 0x0001680000300800 */
[----:B------:R0:W5:Y:S04]  /*9810*/  LDL.LU R5, [R1+0x98] ;  /* 0x0000980001057983 */ /* 0x0001680000300800 */
[----:B------:R1:W-:Y:S04]  /*9820*/  STL.64 [R1+0x8], R6 ;  /* 0x0000080601007387 */ /* 0x0003e80000100a00 */
[----:B-1----:R0:W5:Y:S04]  /*9830*/  LDL.LU.64 R6, [R1+0x90] ;  /* 0x0000900001067983 */ /* 0x0021680000300a00 */
[----:B------:R0:W5:Y:S04]  /*9840*/  LDL.LU R4, [R1+0x8c] ;  /* 0x00008c0001047983 */ /* 0x0001680000300800 */
[----:B------:R1:W-:Y:S04]  /*9850*/  STL.S16 [R1+0x70], R0 ;  /* 0x0000700001007387 */ /* 0x0003e80000100600 */
[----:B-1----:R0:W5:Y:S01]  /*9860*/  LDL.LU R0, [R1+0x88] ;  /* 0x0000880001007983 */ /* 0x0021620000300800 */
[----:B------:R-:W-:Y:S04]  /*9870*/  BSSY B1, `(.L_x_62) ;  /* 0x0000009000017945 */ /* 0x000fe80003800000 */
[----:B------:R-:W-:Y:S05]  /*9880*/  @!P4 BRA `(.L_x_63) ;  /* 0x00000000001cc947 */ /* 0x000fea0003800000 */
[----:B------:R1:W-:Y:S04]  /*9890*/  STL.64 [R1+0x90], R2 ;  /* 0x0000900201007387 */ /* 0x0003e80000100a00 */
[----:B-1----:R-:W2:Y:S04]  /*98a0*/  LDL.LU.64 R2, [R1+0x8] ;  /* 0x0000080001027983 */ /* 0x002ea80000300a00 */
[----:B-----5:R2:W-:Y:S04]  /*98b0*/  STL [R1+0x88], R0 ;  /* 0x0000880001007387 */ /* 0x0205e80000100800 */
[----:B--2---:R-:W2:Y:S04]  /*98c0*/  LDG.E.LTC128B.U16 R0, desc[UR50][R2.64] ;  /* 0x0000003202007981 */ /* 0x004ea8000c1e1520 */
[----:B------:R1:W5:Y:S04]  /*98d0*/  LDL.LU.64 R2, [R1+0x90] ;  /* 0x0000900001027983 */ /* 0x0003680000300a00 */
[----:B--2---:R2:W-:Y:S04]  /*98e0*/  STL [R1+0x70], R0 ;  /* 0x0000700001007387 */ /* 0x0045e80000100800 */
[----:B--2---:R1:W5:Y:S02]  /*98f0*/  LDL.LU R0, [R1+0x88] ;  /* 0x0000880001007983 */ /* 0x0043640000300800 */
.L_x_63:
[----:B------:R-:W-:Y:S05]  /*9900*/  BSYNC B1 ;  /* 0x0000000000017941 */ /* 0x000fea0003800000 */
.L_x_62:
[----:B------:R2:W-:Y:S04]  /*9910*/  STL.64 [R1+0xd0], R24 ;  /* 0x0000d01801007387 */ /* 0x0005e80000100a00 */
[----:B--2---:R-:W2:Y:S04]  /*9920*/  LDL.64 R24, [R1] ;  /* 0x0000000001187983 */ /* 0x004ea80000100a00 */
[----:B------:R3:W-:Y:S04]  /*9930*/  STL.64 [R1+0xc8], R22 ;  /* 0x0000c81601007387 */ /* 0x0007e80000100a00 */
[----:B---3--:R-:W3:Y:S04]  /*9940*/  LDL.LU.64 R22, [R1+0x78] ;  /* 0x0000780001167983 */ /* 0x008ee80000300a00 */
[----:B------:R4:W-:Y:S04]  /*9950*/  STL.64 [R1+0xc0], R18 ;  /* 0x0000c01201007387 */ /* 0x0009e80000100a00 */
[----:B----4-:R-:W4:Y:S04]  /*9960*/  LDL R18, [R1+0x20] ;  /* 0x0000200001127983 */ /* 0x010f280000100800 */
[----:B------:R-:W4:Y:S04]  /*9970*/  LDL R19, [R1+0x60] ;  /* 0x0000600001137983 */ /* 0x000f280000100800 */
[----:B------:R-:W-:Y:S04]  /*9980*/  STL.64 [R1+0xb8], R14 ;  /* 0x0000b80e01007387 */ /* 0x000fe80000100a00 */
[----:B------:R0:W-:Y:S04]  /*9990*/  STL.64 [R1+0xb0], R12 ;  /* 0x0000b00c01007387 */ /* 0x0001e80000100a00 */
[----:B0-----:R-:W4:Y:S04]  /*99a0*/  LDL R12, [R1+0x68] ;  /* 0x00006800010c7983 */ /* 0x001f280000100800 */
[----:B------:R-:W4:Y:S04]  /*99b0*/  LDL R13, [R1+0x58] ;  /* 0x00005800010d7983 */ /* 0x000f280000100800 */
[----:B-----5:R0:W-:Y:S04]  /*99c0*/  STL.64 [R1+0xa8], R10 ;  /* 0x0000a80a01007387 */ /* 0x0201e80000100a00 */
[----:B0-----:R-:W3:Y:S04]  /*99d0*/  LDL R11, [R1+0x40] ;  /* 0x00004000010b7983 */ /* 0x001ee80000100800 */
[----:B------:R0:W-:Y:S04]  /*99e0*/  STL.64 [R1+0xa0], R8 ;  /* 0x0000a00801007387 */ /* 0x0001e80000100a00 */
[----:B0-----:R-:W4:Y:S04]  /*99f0*/  LDL.64 R8, [R1+0x50] ;  /* 0x0000500001087983 */ /* 0x001f280000100a00 */
[----:B------:R0:W-:Y:S04]  /*9a00*/  STL [R1+0x98], R5 ;  /* 0x0000980501007387 */ /* 0x0001e80000100800 */
[----:B0-----:R-:W4:Y:S04]  /*9a10*/  LDL R5, [R1+0x44] ;  /* 0x0000440001057983 */ /* 0x001f280000100800 */
[----:B------:R0:W-:Y:S04]  /*9a20*/  STL.64 [R1+0x90], R6 ;  /* 0x0000900601007387 */ /* 0x0001e80000100a00 */
[----:B0-----:R-:W4:Y:S04]  /*9a30*/  LDL.64 R6, [R1+0x48] ;  /* 0x0000480001067983 */ /* 0x001f280000100a00 */
[----:B------:R0:W-:Y:S04]  /*9a40*/  STL [R1+0x8c], R4 ;  /* 0x00008c0401007387 */ /* 0x0001e80000100800 */
[----:B0-----:R-:W4:Y:S04]  /*9a50*/  LDL R4, [R1+0x5c] ;  /* 0x00005c0001047983 */ /* 0x001f280000100800 */
[----:B------:R0:W-:Y:S04]  /*9a60*/  STL [R1+0x88], R0 ;  /* 0x0000880001007387 */ /* 0x0001e80000100800 */
[----:B0-----:R-:W2:Y:S01]  /*9a70*/  LDL.LU R0, [R1+0x70] ;  /* 0x0000700001007983 */ /* 0x001ea20000300800 */
[----:B------:R-:W-:-:S04]  /*9a80*/  IMAD.U32 R15, RZ, RZ, UR8 ;  /* 0x00000008ff0f7e24 */ /* 0x000fc8000f8e00ff */
[----:B------:R-:W-:Y:S01]  /*9a90*/  IMAD.SHL.U32 R15, R15, 0x10, RZ ;  /* 0x000000100f0f7824 */ /* 0x000fe200078e00ff */
[----:B------:R-:W-:Y:S01]  /*9aa0*/  BSSY B1, `(.L_x_64) ;  /* 0x000002d000017945 */ /* 0x000fe20003800000 */
[----:B---3--:R-:W-:-:S04]  /*9ab0*/  IMAD.WIDE.U32 R22, R11, 0x78, R22 ;  /* 0x000000780b167825 */ /* 0x008fc800078e0016 */
[----:B--2---:R-:W-:-:S05]  /*9ac0*/  HADD2.F32 R14, -RZ, R0.H0_H0 ;  /* 0x20000000ff0e7230 */ /* 0x004fca0000004100 */
[----:B------:R-:W-:Y:S01]  /*9ad0*/  FMUL R10, R14, R16 ;  /* 0x000000100e0a7220 */ /* 0x000fe20000400000 */
[----:B------:R-:W-:-:S03]  /*9ae0*/  IADD3 R14, P5, R24, R15, RZ ;  /* 0x0000000f180e7210 */ /* 0x000fc60007fbe0ff */
[----:B------:R-:W-:Y:S02]  /*9af0*/  FFMA R226, R226, R2, R10 ;  /* 0x00000002e2e27223 */ /* 0x000fe4000000000a */
[----:B----4-:R-:W-:Y:S02]  /*9b00*/  IMAD.X R15, R25, 0x1, R18, P5 ;  /* 0x00000001190f7824 */ /* 0x010fe400028e0612 */
[----:B------:R0:W5:Y:S01]  /*9b10*/  LDL.LU.64 R24, [R1+0xd0] ;  /* 0x0000d00001187983 */ /* 0x0001620000300a00 */
[----:B------:R-:W-:-:S03]  /*9b20*/  F2FP.F16.F32.PACK_AB R226, RZ, R226 ;  /* 0x000000e2ffe2723e */ /* 0x000fc600000000ff */
[----:B------:R-:W-:Y:S04]  /*9b30*/  STL.64 [R1+0x28], R14 ;  /* 0x0000280e01007387 */ /* 0x000fe80000100a00 */
[----:B------:R2:W-:Y:S02]  /*9b40*/  @P4 STG.E.U16 desc[UR50][R14.64], R226 ;  /* 0x000000e20e004986 */ /* 0x0005e4000c101532 */
[----:B--2---:R-:W-:-:S04]  /*9b50*/  IADD3 R14, P4, R234, R22, RZ ;  /* 0x00000016ea0e7210 */ /* 0x004fc80007f9e0ff */
[----:B------:R-:W-:Y:S02]  /*9b60*/  IADD3.X R15, R235, R5, R23, P4, !PT ;  /* 0x00000005eb0f7210 */ /* 0x000fe400027fe417 */
[----:B------:R0:W5:Y:S01]  /*9b70*/  LDL.LU.64 R22, [R1+0xc8] ;  /* 0x0000c80001167983 */ /* 0x0001620000300a00 */
[----:B------:R-:W-:-:S03]  /*9b80*/  IMAD.WIDE.U32 R18, R19, R11, R14 ;  /* 0x0000000b13127225 */ /* 0x000fc600078e000e */
[----:B------:R2:W-:Y:S02]  /*9b90*/  STL.64 [R1+0x38], R14 ;  /* 0x0000380e01007387 */ /* 0x0005e40000100a00 */
[----:B--2---:R-:W-:-:S04]  /*9ba0*/  IADD3 R14, P4, R236, R18, RZ ;  /* 0x00000012ec0e7210 */ /* 0x004fc80007f9e0ff */
[----:B------:R-:W-:Y:S01]  /*9bb0*/  IADD3.X R15, R237, R12, R19, P4, !PT ;  /* 0x0000000ced0f7210 */ /* 0x000fe200027fe413 */
[----:B------:R-:W-:Y:S01]  /*9bc0*/  IMAD.WIDE.U32 R10, R11, 0x78, R224 ;  /* 0x000000780b0a7825 */ /* 0x000fe200078e00e0 */
[----:B------:R0:W5:Y:S03]  /*9bd0*/  LDL.LU.64 R18, [R1+0xc0] ;  /* 0x0000c00001127983 */ /* 0x0001660000300a00 */
[----:B------:R-:W-:Y:S02]  /*9be0*/  IMAD.WIDE.U32 R12, R13, UR41, R14 ;  /* 0x000000290d0c7c25 */ /* 0x000fe4000f8e000e */
[----:B------:R0:W5:Y:S02]  /*9bf0*/  LDL.LU.64 R14, [R1+0xb8] ;  /* 0x0000b800010e7983 */ /* 0x0001640000300a00 */
[----:B------:R-:W-:Y:S01]  /*9c00*/  IMAD.IADD R225, R4, 0x1, R13 ;  /* 0x0000000104e17824 */ /* 0x000fe200078e020d */
[----:B------:R-:W-:Y:S01]  /*9c10*/  LEA R224, P4, R12, R20, 0x1 ;  /* 0x000000140ce07211 */ /* 0x000fe200078808ff */
[----:B------:R-:W-:-:S03]  /*9c20*/  IMAD.IADD R4, R5, 0x1, R11 ;  /* 0x0000000105047824 */ /* 0x000fc600078e020b */
[----:B------:R-:W-:Y:S02]  /*9c30*/  LEA.HI.X R225, R12, R21, R225, 0x1, P4 ;  /* 0x000000150ce17211 */ /* 0x000fe400020f0ce1 */
[----:B------:R-:W-:Y:S01]  /*9c40*/  IADD3 R5, P4, P5, R8, R10, R234 ;  /* 0x0000000a08057210 */ /* 0x000fe20007d9e0ea */
[----:B------:R0:W5:Y:S04]  /*9c50*/  LDL.LU.64 R12, [R1+0xb0] ;  /* 0x0000b000010c7983 */ /* 0x0001680000300a00 */
[----:B------:R2:W-:Y:S01]  /*9c60*/  STL.64 [R1+0x10], R10 ;  /* 0x0000100a01007387 */ /* 0x0005e20000100a00 */
[----:B------:R-:W-:-:S03]  /*9c70*/  PRMT R226, R0, 0x7610, R226 ;  /* 0x0000761000e27816 */ /* 0x000fc600000000e2 */
[----:B--2---:R0:W5:Y:S04]  /*9c80*/  LDL.LU.64 R10, [R1+0xa8] ;  /* 0x0000a800010a7983 */ /* 0x0041680000300a00 */
[----:B------:R0:W5:Y:S04]  /*9c90*/  LDL.LU.64 R8, [R1+0xa0] ;  /* 0x0000a00001087983 */ /* 0x0001680000300a00 */
[----:B------:R2:W-:Y:S04]  /*9ca0*/  STL [R1+0x74], R5 ;  /* 0x0000740501007387 */ /* 0x0005e80000100800 */
[----:B--2---:R0:W5:Y:S04]  /*9cb0*/  LDL.LU R5, [R1+0x98] ;  /* 0x0000980001057983 */ /* 0x0041680000300800 */
[----:B------:R2:W-:Y:S02]  /*9cc0*/  STL [R1+0xc], R4 ;  /* 0x00000c0401007387 */ /* 0x0005e40000100800 */
[----:B--2---:R-:W-:-:S02]  /*9cd0*/  IADD3.X R4, R7, R4, R235, P4, P5 ;  /* 0x0000000407047210 */ /* 0x004fc400027ea4eb */
[----:B------:R0:W5:Y:S04]  /*9ce0*/  LDL.LU.64 R6, [R1+0x90] ;  /* 0x0000900001067983 */ /* 0x0001680000300a00 */
[----:B------:R2:W-:Y:S01]  /*9cf0*/  STL [R1+0x78], R4 ;  /* 0x0000780401007387 */ /* 0x0005e20000100800 */
[----:B------:R-:W-:-:S03]  /*9d00*/  ISETP.GT.AND P5, PT, R3, 0x108, P3 ;  /* 0x000001080300780c */ /* 0x000fc60001fa4270 */
[----:B--2---:R0:W5:Y:S04]  /*9d10*/  LDL.LU R4, [R1+0x8c] ;  /* 0x00008c0001047983 */ /* 0x0041680000300800 */
[----:B------:R0:W5:Y:S04]  /*9d20*/  LDL.LU R0, [R1+0x88] ;  /* 0x0000880001007983 */ /* 0x0001680000300800 */
[----:B------:R0:W-:Y:S02]  /*9d30*/  STL.S16 [R1+0x8], R226 ;  /* 0x000008e201007387 */ /* 0x0001e40000100600 */
[----:B------:R-:W-:Y:S05]  /*9d40*/  @!P5 BRA `(.L_x_65) ;  /* 0x000000000008d947 */ /* 0x000fea0003800000 */
[----:B0-----:R-:W2:Y:S04]  /*9d50*/  LDG.E.LTC128B.U16 R226, desc[UR50][R224.64+0x2] ;  /* 0x00000232e0e27981 */ /* 0x001ea8000c1e1520 */
[----:B--2---:R2:W-:Y:S02]  /*9d60*/  STL [R1+0x8], R226 ;  /* 0x000008e201007387 */ /* 0x0045e40000100800 */
.L_x_65:
[----:B------:R-:W-:Y:S05]  /*9d70*/  BSYNC B1 ;  /* 0x0000000000017941 */ /* 0x000fea0003800000 */
.L_x_64:
[----:B-----5:R3:W-:Y:S04]  /*9d80*/  STL.64 [R1+0x98], R8 ;  /* 0x0000980801007387 */ /* 0x0207e80000100a00 */
[----:B---3--:R-:W3:Y:S04]  /*9d90*/  LDL.64 R8, [R1] ;  /* 0x0000000001087983 */ /* 0x008ee80000100a00 */
[----:B------:R-:W-:Y:S04]  /*9da0*/  STL [R1+0x94], R6 ;  /* 0x0000940601007387 */ /* 0x000fe80000100800 */
[----:B------:R-:W-:Y:S04]  /*9db0*/  STL [R1+0x90], R5 ;  /* 0x0000900501007387 */ /* 0x000fe80000100800 */
[----:B------:R4:W-:Y:S04]  /*9dc0*/  STL [R1+0x8c], R4 ;  /* 0x00008c0401007387 */ /* 0x0009e80000100800 */
[----:B----4-:R-:W0:Y:S04]  /*9dd0*/  LDL.LU R4, [R1+0x8] ;  /* 0x0000080001047983 */ /* 0x010e280000300800 */
[----:B------:R4:W-:Y:S01]  /*9de0*/  STL [R1+0x88], R0 ;  /* 0x0000880001007387 */ /* 0x0009e20000100800 */
[----:B0-2---:R-:W-:-:S05]  /*9df0*/  HADD2.F32 R226, -RZ, R4.H0_H0 ;  /* 0x20000004ffe27230 */ /* 0x005fca0000004100 */
[----:B------:R-:W-:-:S04]  /*9e00*/  FMUL R226, R226, R16 ;  /* 0x00000010e2e27220 */ /* 0x000fc80000400000 */
[----:B------:R-:W-:Y:S01]  /*9e10*/  FFMA R227, R227, R2, R226 ;  /* 0x00000002e3e37223 */ /* 0x000fe200000000e2 */
[----:B------:R-:W-:-:S04]  /*9e20*/  IMAD.U32 R226, RZ, RZ, UR8 ;  /* 0x00000008ffe27e24 */ /* 0x000fc8000f8e00ff */
[----:B------:R-:W-:Y:S01]  /*9e30*/  F2FP.F16.F32.PACK_AB R227, RZ, R227 ;  /* 0x000000e3ffe3723e */ /* 0x000fe200000000ff */
[----:B------:R-:W-:-:S03]  /*9e40*/  IMAD.SHL.U32 R226, R226, 0x10, RZ ;  /* 0x00000010e2e27824 */ /* 0x000fc600078e00ff */
[----:B------:R-:W-:Y:S02]  /*9e50*/  PRMT R6, R227, 0x7610, R6 ;  /* 0x00007610e3067816 */ /* 0x000fe40000000006 */
[----:B------:R-:W2:Y:S01]  /*9e60*/  LDL R227, [R1+0x20] ;  /* 0x0000200001e37983 */ /* 0x000ea20000100800 */
[----:B---3--:R-:W-:Y:S02]  /*9e70*/  IADD3 R226, P4, R8, R226, RZ ;  /* 0x000000e208e27210 */ /* 0x008fe40007f9e0ff */
[----:B------:R-:W-:Y:S02]  /*9e80*/  PRMT R5, R6, 0x7610, R5 ;  /* 0x0000761006057816 */ /* 0x000fe40000000005 */
[----:B----4-:R-:W-:Y:S01]  /*9e90*/  PRMT R0, R4, 0x7610, R0 ;  /* 0x0000761004007816 */ /* 0x010fe20000000000 */
[----:B--2---:R-:W-:Y:S02]  /*9ea0*/  IMAD.X R227, R9, 0x1, R227, P4 ;  /* 0x0000000109e37824 */ /* 0x004fe400020e06e3 */
[----:B------:R0:W5:Y:S04]  /*9eb0*/  LDL.LU.64 R8, [R1+0x98] ;  /* 0x0000980001087983 */ /* 0x0001680000300a00 */
[----:B------:R0:W5:Y:S04]  /*9ec0*/  LDL.LU R6, [R1+0x94] ;  /* 0x0000940001067983 */ /* 0x0001680000300800 */
[----:B------:R2:W-:Y:S04]  /*9ed0*/  @P5 STG.E.U16 desc[UR50][R226.64+0x2], R5 ;  /* 0x00000205e2005986 */ /* 0x0005e8000c101532 */
[----:B--2---:R0:W5:Y:S04]  /*9ee0*/  LDL.LU R5, [R1+0x90] ;  /* 0x0000900001057983 */ /* 0x0041680000300800 */
[----:B------:R0:W5:Y:S04]  /*9ef0*/  LDL.LU R4, [R1+0x8c] ;  /* 0x00008c0001047983 */ /* 0x0001680000300800 */
[----:B------:R2:W-:Y:S04]  /*9f00*/  STL.S16 [R1+0x8], R0 ;  /* 0x0000080001007387 */ /* 0x0005e80000100600 */
[----:B--2---:R0:W5:Y:S01]  /*9f10*/  LDL.LU R0, [R1+0x88] ;  /* 0x0000880001007983 */ /* 0x0041620000300800 */
[----:B------:R-:W-:Y:S01]  /*9f20*/  ISETP.GT.AND P4, PT, R3, 0x100, P2 ;  /* 0x000001000300780c */ /* 0x000fe20001784270 */
[----:B------:R-:W-:-:S12]  /*9f30*/  BSSY B1, `(.L_x_66) ;  /* 0x0000006000017945 */ /* 0x000fd80003800000 */
[----:B0-----:R-:W-:Y:S05]  /*9f40*/  @!P4 BRA `(.L_x_67) ;  /* 0x000000000010c947 */ /* 0x001fea0003800000 */
[----:B-----5:R0:W-:Y:S04]  /*9f50*/  STL [R1+0x88], R0 ;  /* 0x0000880001007387 */ /* 0x0201e80000100800 */
[----:B0-----:R-:W2:Y:S04]  /*9f60*/  LDG.E.LTC128B.U16 R0, desc[UR50][R22.64+0x10] ;  /* 0x0000103216007981 */ /* 0x001ea8000c1e1520 */
[----:B--2---:R0:W-:Y:S04]  /*9f70*/  STL [R1+0x8], R0 ;  /* 0x0000080001007387 */ /* 0x0041e80000100800 */
[----:B0-----:R0:W5:Y:S02]  /*9f80*/  LDL.LU R0, [R1+0x88] ;  /* 0x0000880001007983 */ /* 0x0011640000300800 */
.L_x_67:
[----:B------:R-:W-:Y:S05]  /*9f90*/  BSYNC B1 ;  /* 0x0000000000017941 */ /* 0x000fea0003800000 */
.L_x_66:
[----:B-----5:R-:W-:Y:S04]  /*9fa0*/  STL [R1+0x98], R6 ;  /* 0x0000980601007387 */ /* 0x020fe80000100800 */
[----:B------:R2:W-:Y:S04]  /*9fb0*/  STL.64 [R1+0x90], R4 ;  /* 0x0000900401007387 */ /* 0x0005e80000100a00 */
[----:B--2---:R-:W2:Y:S04]  /*9fc0*/  LDL.64 R4, [R1] ;  /* 0x0000000001047983 */ /* 0x004ea80000100a00 */
[----:B------:R3:W-:Y:S04]  /*9fd0*/  STL [R1+0x88], R0 ;  /* 0x0000880001007387 */ /* 0x0007e80000100800 */
[----:B---3--:R-:W3:Y:S02]  /*9fe0*/  LDL.LU R0, [R1+0x8] ;  /* 0x0000080001007983 */ /* 0x008ee40000300800 */
[----:B---3--:R-:W-:-:S05]  /*9ff0*/  HADD2.F32 R6, -RZ, R0.H0_H0 ;  /* 0x20000000ff067230 */ /* 0x008fca0000004100 */
[----:B------:R-:W-:-:S04]  /*a000*/  FMUL R6, R6, R16 ;  /* 0x0000001006067220 */ /* 0x000fc80000400000 */
[----:B------:R-:W-:Y:S02]  /*a010*/  FFMA R228, R228, R2, R6 ;  /* 0x00000002e4e47223 */ /* 0x000fe40000000006 */
[----:B------:R3:W5:Y:S01]  /*a020*/  LDL.LU R6, [R1+0x98] ;  /* 0x0000980001067983 */ /* 0x0007620000300800 */
[----:B------:R-:W-:Y:S02]  /*a030*/  ISETP.GT.AND P5, PT, R3, 0x100, P1 ;  /* 0x000001000300780c */ /* 0x000fe40000fa4270 */
[----:B------:R-:W-:-:S05]  /*a040*/  F2FP.F16.F32.PACK_AB R228, RZ, R228 ;  /* 0x000000e4ffe4723e */ /* 0x000fca00000000ff */
[----:B--2---:R2:W-:Y:S04]  /*a050*/  @P4 STG.E.U16 desc[UR50][R4.64+0x10], R228 ;  /* 0x000010e404004986 */ /* 0x0045e8000c101532 */
[----:B--2---:R3:W5:Y:S01]  /*a060*/  LDL.LU.64 R4, [R1+0x90] ;  /* 0x0000900001047983 */ /* 0x0047620000300a00 */
[----:B------:R-:W-:-:S03]  /*a070*/  PRMT R228, R0, 0x7610, R228 ;  /* 0x0000761000e47816 */ /* 0x000fc600000000e4 */
[----:B------:R3:W5:Y:S01]  /*a080*/  LDL.LU R0, [R1+0x88] ;  /* 0x0000880001007983 */ /* 0x0007620000300800 */
[----:B------:R-:W-:Y:S04]  /*a090*/  BSSY B1, `(.L_x_68) ;  /* 0x0000003000017945 */ /* 0x000fe80003800000 */
[----:B------:R-:W-:Y:S05]  /*a0a0*/  @!P5 BRA `(.L_x_69) ;  /* 0x000000000004d947 */ /* 0x000fea0003800000 */
[----:B------:R2:W5:Y:S02]  /*a0b0*/  LDG.E.LTC128B.U16 R228, desc[UR50][R22.64+0x12] ;  /* 0x0000123216e47981 */ /* 0x000564000c1e1520 */
.L_x_69:
[----:B------:R-:W-:Y:S05]  /*a0c0*/  BSYNC B1 ;  /* 0x0000000000017941 */ /* 0x000fea0003800000 */
.L_x_68:
[----:B-----5:R-:W-:Y:S04]  /*a0d0*/  STL [R1+0x90], R0 ;  /* 0x0000900001007387 */ /* 0x020fe80000100800 */
[----:B------:R4:W-:Y:S04]  /*a0e0*/  STL.64 [R1+0x88], R4 ;  /* 0x0000880401007387 */ /* 0x0009e80000100a00 */
[----:B----4-:R-:W4:Y:S01]  /*a0f0*/  LDL.LU.64 R4, [R1] ;  /* 0x0000000001047983 */ /* 0x010f220000300a00 */
[----:B------:R-:W-:-:S05]  /*a100*/  HADD2.F32 R0, -RZ, R228.H0_H0 ;  /* 0x200000e4ff007230 */ /* 0x000fca0000004100 */
[----:B------:R-:W-:-:S04]  /*a110*/  FMUL R0, R0, R16 ;  /* 0x0000001000007220 */ /* 0x000fc80000400000 */
[----:B------:R-:W-:Y:S02]  /*a120*/  FFMA R229, R229, R2, R0 ;  /* 0x00000002e5e57223 */ /* 0x000fe40000000000 */
[----:B------:R0:W5:Y:S01]  /*a130*/  LDL.LU R0, [R1+0x90] ;  /* 0x0000900001007983 */ /* 0x0001620000300800 */
[----:B------:R-:W-:Y:S02]  /*a140*/  ISETP.GT.AND P4, PT, R3, 0x108, P2 ;  /* 0x000001080300780c */ /* 0x000fe40001784270 */
[----:B------:R-:W-:-:S05]  /*a150*/  F2FP.F16.F32.PACK_AB R229, RZ, R229 ;  /* 0x000000e5ffe5723e */ /* 0x000fca00000000ff */
[----:B----4-:R4:W-:Y:S04]  /*a160*/  @P5 STG.E.U16 desc[UR50][R4.64+0x12], R229 ;  /* 0x000012e504005986 */ /* 0x0109e8000c101532 */
[----:B----4-:R0:W5:Y:S01]  /*a170*/  LDL.LU.64 R4, [R1+0x88] ;  /* 0x0000880001047983 */ /* 0x0101620000300a00 */
[----:B------:R-:W-:Y:S04]  /*a180*/  BSSY B1, `(.L_x_70) ;  /* 0x0000003000017945 */ /* 0x000fe80003800000 */
[----:B------:R-:W-:Y:S05]  /*a190*/  @!P4 BRA `(.L_x_71) ;  /* 0x000000000004c947 */ /* 0x000fea0003800000 */
[----:B------:R4:W5:Y:S02]  /*a1a0*/  LDG.E.LTC128B.U16 R228, desc[UR50][R224.64+0x10] ;  /* 0x00001032e0e47981 */ /* 0x000964000c1e1520 */
.L_x_71:
[----:B------:R-:W-:Y:S05]  /*a1b0*/  BSYNC B1 ;  /* 0x0000000000017941 */ /* 0x000fea0003800000 */
.L_x_70:
[----:B-----5:R0:W-:Y:S04]  /*a1c0*/  STL.64 [R1+0x88], R4 ;  /* 0x0000880401007387 */ /* 0x0201e80000100a00 */
[----:B0-----:R-:W2:Y:S01]  /*a1d0*/  LDL.LU.64 R4, [R1+0x28] ;  /* 0x0000280001047983 */ /* 0x001ea20000300a00 */
[----:B------:R-:W-:Y:S01]  /*a1e0*/  HADD2.F32 R229, -RZ, R228.H0_H0 ;  /* 0x200000e4ffe57230 */ /* 0x000fe20000004100 */
[----:B------:R-:W-:-:S04]  /*a1f0*/  ISETP.GT.AND P5, PT, R3, 0x108, P1 ;  /* 0x000001080300780c */ /* 0x000fc80000fa4270 */
[----:B------:R-:W-:-:S04]  /*a200*/  FMUL R229, R229, R16 ;  /* 0x00000010e5e57220 */ /* 0x000fc80000400000 */
[----:B------:R-:W-:-:S05]  /*a210*/  FFMA R229, R230, R2, R229 ;  /* 0x00000002e6e57223 */ /* 0x000fca00000000e5 */
[----:B------:R-:W-:-:S05]  /*a220*/  F2FP.F16.F32.PACK_AB R229, RZ, R229 ;  /* 0x000000e5ffe5723e */ /* 0x000fca00000000ff */
[----:B--2---:R0:W-:Y:S04]  /*a230*/  @P4 STG.E.U16 desc[UR50][R4.64+0x10], R229 ;  /* 0x000010e504004986 */ /* 0x0041e8000c101532 */
[----:B0-----:R0:W5:Y:S01]  /*a240*/  LDL.LU.64 R4, [R1+0x88] ;  /* 0x0000880001047983 */ /* 0x0011620000300a00 */
[----:B------:R-:W-:Y:S04]  /*a250*/  BSSY B1, `(.L_x_72) ;  /* 0x0000003000017945 */ /* 0x000fe80003800000 */
[----:B------:R-:W-:Y:S05]  /*a260*/  @!P5 BRA `(.L_x_73) ;  /* 0x000000000004d947 */ /* 0x000fea0003800000 */
[----:B------:R2:W5:Y:S02]  /*a270*/  LDG.E.LTC128B.U16 R228, desc[UR50][R224.64+0x12] ;  /* 0x00001232e0e47981 */ /* 0x000564000c1e1520 */
.L_x_73:
[----:B------:R-:W-:Y:S05]  /*a280*/  BSYNC B1 ;  /* 0x0000000000017941 */ /* 0x000fea0003800000 */
.L_x_72:
[----:B------:R0:W-:Y:S04]  /*a290*/  STL.64 [R1+0xb0], R18 ;  /* 0x0000b01201007387 */ /* 0x0001e80000100a00 */
[----:B0-----:R-:W3:Y:S04]  /*a2a0*/  LDL.LU.64 R18, [R1+0x10] ;  /* 0x0000100001127983 */ /* 0x001ee80000300a00 */
[----:B------:R0:W-:Y:S04]  /*a2b0*/  STL.64 [R1+0xa8], R14 ;  /* 0x0000a80e01007387 */ /* 0x0001e80000100a00 */
[----:B0-----:R-:W3:Y:S01]  /*a2c0*/  LDL.LU.64 R14, [R1+0x50] ;  /* 0x00005000010e7983 */ /* 0x001ee20000300a00 */
[----:B-----5:R-:W-:-:S03]  /*a2d0*/  HADD2.F32 R229, -RZ, R228.H0_H0 ;  /* 0x200000e4ffe57230 */ /* 0x020fc60000004100 */
[----:B------:R0:W-:Y:S02]  /*a2e0*/  STL.64 [R1+0xa0], R12 ;  /* 0x0000a00c01007387 */ /* 0x0001e40000100a00 */
[----:B------:R-:W-:-:S04]  /*a2f0*/  FMUL R229, R229, R16 ;  /* 0x00000010e5e57220 */ /* 0x000fc80000400000 */
[----:B------:R-:W-:-:S05]  /*a300*/  FFMA R229, R231, R2, R229 ;  /* 0x00000002e7e57223 */ /* 0x000fca00000000e5 */
[----:B------:R-:W-:Y:S01]  /*a310*/  F2FP.F16.F32.PACK_AB R229, RZ, R229 ;  /* 0x000000e5ffe5723e */ /* 0x000fe200000000ff */
[----:B0-----:R-:W4:Y:S04]  /*a320*/  LDL.LU.64 R12, [R1+0x48] ;  /* 0x00004800010c7983 */ /* 0x001f280000300a00 */
[----:B------:R0:W-:Y:S01]  /*a330*/  STL.64 [R1+0x98], R10 ;  /* 0x0000980a01007387 */ /* 0x0001e20000100a00 */
[----:B------:R-:W-:-:S05]  /*a340*/  PRMT R230, R229, 0x7610, R230 ;  /* 0x00007610e5e67816 */ /* 0x000fca00000000e6 */
[----:B------:R-:W-:Y:S04]  /*a350*/  @P5 STG.E.U16 desc[UR50][R226.64+0x12], R230 ;  /* 0x000012e6e2005986 */ /* 0x000fe8000c101532 */
[----:B0-----:R-:W2:Y:S04]  /*a360*/  LDL.LU.64 R10, [R1+0x38] ;  /* 0x00003800010a7983 */ /* 0x001ea80000300a00 */
[----:B------:R0:W-:Y:S04]  /*a370*/  STL.64 [R1+0x90], R8 ;  /* 0x0000900801007387 */ /* 0x0001e80000100a00 */
[----:B0-----:R-:W2:Y:S04]  /*a380*/  LDL R8, [R1+0x5c] ;  /* 0x00005c0001087983 */ /* 0x001ea80000100800 */
[----:B------:R-:W2:Y:S04]  /*a390*/  LDL R9, [R1+0x40] ;  /* 0x0000400001097983 */ /* 0x000ea80000100800 */
[----:B------:R0:W-:Y:S04]  /*a3a0*/  STL.64 [R1+0x88], R4 ;  /* 0x0000880401007387 */ /* 0x0001e80000100a00 */
[----:B------:R-:W2:Y:S04]  /*a3b0*/  LDL R231, [R1+0x68] ;  /* 0x0000680001e77983 */ /* 0x000ea80000100800 */
[----:B0-----:R-:W2:Y:S01]  /*a3c0*/  LDL R4, [R1+0x58] ;  /* 0x0000580001047983 */ /* 0x001ea20000100800 */
[----:B---3--:R-:W-:-:S03]  /*a3d0*/  IADD3 R229, P4, R14, R18, RZ ;  /* 0x000000120ee57210 */ /* 0x008fc60007f9e0ff */
[----:B------:R-:W5:Y:S04]  /*a3e0*/  LDL.LU.64 R18, [R1+0xb0] ;  /* 0x0000b00001127983 */ /* 0x000f680000300a00 */
[----:B------:R-:W5:Y:S04]  /*a3f0*/  LDL.LU.64 R14, [R1+0xa8] ;  /* 0x0000a800010e7983 */ /* 0x000f680000300a00 */
[----:B------:R-:W4:Y:S01]  /*a400*/  LDL.LU R227, [R1+0xc] ;  /* 0x00000c0001e37983 */ /* 0x000f220000300800 */
[----:B------:R-:W-:Y:S02]  /*a410*/  ISETP.GT.AND P5, PT, R3, 0x180, P0 ;  /* 0x000001800300780c */ /* 0x000fe400007a4270 */
[----:B------:R-:W-:Y:S01]  /*a420*/  PRMT R230, R228, 0x7610, R230 ;  /* 0x00007610e4e67816 */ /* 0x000fe200000000e6 */
[----:B----4-:R-:W-:Y:S01]  /*a430*/  IMAD.X R227, R227, 0x1, R13, P4 ;  /* 0x00000001e3e37824 */ /* 0x010fe200020e060d */
[C---:B------:R-:W-:Y:S01]  /*a440*/  LEA R226, P4, R229.reuse, R20, 0x1 ;  /* 0x00000014e5e27211 */ /* 0x040fe200078808ff */
[----:B------:R-:W5:Y:S03]  /*a450*/  LDL.LU.64 R12, [R1+0xa0] ;  /* 0x0000a000010c7983 */ /* 0x000f660000300a00 */
[----:B------:R-:W-:Y:S01]  /*a460*/  LEA.HI.X R227, R229, R21, R227, 0x1, P4 ;  /* 0x00000015e5e37211 */ /* 0x000fe200020f0ce3 */
[----:B------:R-:W3:Y:S04]  /*a470*/  LDL R228, [R1+0x44] ;  /* 0x0000440001e47983 */ /* 0x000ee80000100800 */
[----:B------:R-:W4:Y:S04]  /*a480*/  LDL R229, [R1+0x60] ;  /* 0x0000600001e57983 */ /* 0x000f280000100800 */
[----:B------:R2:W4:Y:S04]  /*a490*/  @P5 LDG.E.LTC128B.U16 R230, desc[UR50][R226.64] ;  /* 0x00000032e2e65981 */ /* 0x000528000c1e1520 */
[----:B------:R-:W2:Y:S01]  /*a4a0*/  LDL.LU.64 R226, [R1+0x18] ;  /* 0x0000180001e27983 */ /* 0x000ea20000300a00 */
[----:B------:R-:W-:Y:S01]  /*a4b0*/  UIMAD UR4, UR9, 0x300, URZ ;  /* 0x00000300090478a4 */ /* 0x000fe2000f8e023f */
[----:B--2---:R-:W-:-:S03]  /*a4c0*/  IMAD.WIDE.U32 R226, R9, 0x78, R226 ;  /* 0x0000007809e27825 */ /* 0x004fc600078e00e2 */
[----:B------:R-:W-:-:S04]  /*a4d0*/  IADD3 R226, P4, R234, R226, RZ ;  /* 0x000000e2eae27210 */ /* 0x000fc80007f9e0ff */
[----:B---3--:R-:W-:-:S03]  /*a4e0*/  IADD3.X R227, R235, R228, R227, P4, !PT ;  /* 0x000000e4ebe37210 */ /* 0x008fc600027fe4e3 */
[----:B----4-:R-:W-:-:S03]  /*a4f0*/  IMAD.WIDE.U32 R226, R229, R9, R226 ;  /* 0x00000009e5e27225 */ /* 0x010fc600078e00e2 */
[----:B------:R-:W-:Y:S01]  /*a500*/  IADD3 R228, P4, R236, R226, RZ ;  /* 0x000000e2ece47210 */ /* 0x000fe20007f9e0ff */
[----:B------:R-:W-:-:S03]  /*a510*/  HADD2.F32 R226, -RZ, R230.H0_H0 ;  /* 0x200000e6ffe27230 */ /* 0x000fc60000004100 */
[----:B------:R-:W-:Y:S01]  /*a520*/  IADD3.X R229, R237, R231, R227, P4, !PT ;  /* 0x000000e7ede57210 */ /* 0x000fe200027fe4e3 */
[----:B------:R0:W-:Y:S01]  /*a530*/  STL [R1+0x10], R230 ;  /* 0x000010e601007387 */ /* 0x0001e20000100800 */
[----:B------:R-:W-:Y:S01]  /*a540*/  FMUL R226, R226, R16 ;  /* 0x00000010e2e27220 */ /* 0x000fe20000400000 */
[----:B------:R-:W-:-:S04]  /*a550*/  IMAD.WIDE.U32 R228, R4, UR41, R228 ;  /* 0x0000002904e47c25 */ /* 0x000fc8000f8e00e4 */
[----:B------:R-:W-:Y:S01]  /*a560*/  FFMA R216, R216, R2, R226 ;  /* 0x00000002d8d87223 */ /* 0x000fe200000000e2 */
[----:B------:R-:W-:Y:S02]  /*a570*/  IMAD.IADD R227, R8, 0x1, R229 ;  /* 0x0000000108e37824 */ /* 0x000fe400078e02e5 */
[----:B0-----:R-:W-:Y:S01]  /*a580*/  IMAD.U32 R230, RZ, RZ, UR8 ;  /* 0x00000008ffe67e24 */ /* 0x001fe2000f8e00ff */
[----:B------:R-:W-:-:S03]  /*a590*/  LEA R226, P4, R228, R20, 0x1 ;  /* 0x00000014e4e27211 */ /* 0x000fc600078808ff */
[----:B------:R-:W-:Y:S01]  /*a5a0*/  IMAD.WIDE.U32 R230, R230, 0x300, R6 ;  /* 0x00000300e6e67825 */ /* 0x000fe200078e0006 */
[----:B------:R-:W-:Y:S02]  /*a5b0*/  LEA.HI.X R227, R228, R21, R227, 0x1, P4 ;  /* 0x00000015e4e37211 */ /* 0x000fe400020f0ce3 */
[----:B------:R-:W-:Y:S01]  /*a5c0*/  F2FP.F16.F32.PACK_AB R216, RZ, R216 ;  /* 0x000000d8ffd8723e */ /* 0x000fe200000000ff */
[----:B------:R-:W-:Y:S02]  /*a5d0*/  VIADD R229, R231, UR4 ;  /* 0x00000004e7e57c36 */ /* 0x000fe40008000000 */
[----:B------:R-:W-:Y:S02]  /*a5e0*/  @P5 IMAD.MOV.U32 R228, RZ, RZ, R230 ;  /* 0x000000ffffe45224 */ /* 0x000fe400078e00e6 */
[----:B------:R-:W-:Y:S02]  /*a5f0*/  IMAD.WIDE.U32 R8, R9, 0x78, R10 ;  /* 0x0000007809087825 */ /* 0x000fe400078e000a */
[----:B------:R0:W5:Y:S04]  /*a600*/  LDL.LU.64 R10, [R1+0x98] ;  /* 0x00009800010a7983 */ /* 0x0001680000300a00 */
[----:B------:R2:W-:Y:S01]  /*a610*/  @P5 STG.E.U16 desc[UR50][R228.64], R216 ;  /* 0x000000d8e4005986 */ /* 0x0005e2000c101532 */
[----:B------:R-:W-:-:S03]  /*a620*/  IADD3 R4, P5, R234, R8, RZ ;  /* 0x00000008ea047210 */ /* 0x000fc60007fbe0ff */
[----:B------:R3:W-:Y:S04]  /*a630*/  STL.64 [R1+0x8], R8 ;  /* 0x0000080801007387 */ /* 0x0007e80000100a00 */
[----:B--2---:R0:W5:Y:S04]  /*a640*/  LDL R216, [R1+0x10] ;  /* 0x0000100001d87983 */ /* 0x0041680000100800 */
[----:B---3--:R0:W5:Y:S04]  /*a650*/  LDL.LU.64 R8, [R1+0x90] ;  /* 0x0000900001087983 */ /* 0x0081680000300a00 */
[----:B------:R2:W-:Y:S04]  /*a660*/  STL [R1], R4 ;  /* 0x0000000401007387 */ /* 0x0005e80000100800 */
[----:B--2---:R0:W5:Y:S01]  /*a670*/  LDL.LU.64 R4, [R1+0x88] ;  /* 0x0000880001047983 */ /* 0x0041620000300a00 */
[----:B------:R-:W-:Y:S01]  /*a680*/  ISETP.GT.AND P4, PT, R3, 0x180, P3 ;  /* 0x000001800300780c */ /* 0x000fe20001f84270 */
[----:B------:R-:W-:-:S12]  /*a690*/  BSSY B1, `(.L_x_74) ;  /* 0x0000004000017945 */ /* 0x000fd80003800000 */
[----:B0-----:R-:W-:Y:S05]  /*a6a0*/  @!P4 BRA `(.L_x_75) ;  /* 0x000000000008c947 */ /* 0x001fea0003800000 */
[----:B-----5:R-:W2:Y:S04]  /*a6b0*/  LDG.E.LTC128B.U16 R216, desc[UR50][R226.64+0x2] ;  /* 0x00000232e2d87981 */ /* 0x020ea8000c1e1520 */
[----:B--2---:R0:W-:Y:S02]  /*a6c0*/  STL [R1+0x10], R216 ;  /* 0x000010d801007387 */ /* 0x0041e40000100800 */
.L_x_75:
[----:B------:R-:W-:Y:S05]  /*a6d0*/  BSYNC B1 ;  /* 0x0000000000017941 */ /* 0x000fea0003800000 */
.L_x_74:
[----:B------:R2:W-:Y:S04]  /*a6e0*/  STL.64 [R1+0x90], R6 ;  /* 0x0000900601007387 */ /* 0x0005e80000100a00 */
[----:B--2---:R-:W2:Y:S01]  /*a6f0*/  LDL.LU.64 R6, [R1] ;  /* 0x0000000001067983 */ /* 0x004ea20000300a00 */
[----:B0----5:R-:W-:-:S03]  /*a700*/  HADD2.F32 R216, -RZ, R216.H0_H0 ;  /* 0x200000d8ffd87230 */ /* 0x021fc60000004100 */
[----:B--2---:R-:W2:Y:S04]  /*a710*/  LDL.LU R7, [R1+0x44] ;  /* 0x0000440001077983 */ /* 0x004ea80000300800 */
[----:B------:R0:W-:Y:S04]  /*a720*/  STL.64 [R1+0x88], R4 ;  /* 0x0000880401007387 */ /* 0x0001e80000100a00 */
[----:B0-----:R-:W2:Y:S01]  /*a730*/  LDL.LU.64 R4, [R1+0x8] ;  /* 0x0000080001047983 */ /* 0x001ea20000300a00 */
[----:B------:R-:W-:-:S03]  /*a740*/  FMUL R216, R216, R16 ;  /* 0x00000010d8d87220 */ /* 0x000fc60000400000 */
[----:B------:R-:W3:Y:S01]  /*a750*/  LDL.LU R234, [R1+0x74] ;  /* 0x0000740001ea7983 */ /* 0x000ee20000300800 */
[----:B--2---:R-:W-:Y:S01]  /*a760*/  IADD3.X R7, R235, R7, R5, P5, !PT ;  /* 0x00000007eb077210 */ /* 0x004fe20002ffe405 */
[----:B------:R-:W-:Y:S02]  /*a770*/  FFMA R235, R217, R2, R216 ;  /* 0x00000002d9eb7223 */ /* 0x000fe400000000d8 */
[----:B------:R-:W2:Y:S04]  /*a780*/  LDL.LU R217, [R1+0x40] ;  /* 0x0000400001d97983 */ /* 0x000ea80000300800 */
[----:B------:R-:W2:Y:S04]  /*a790*/  LDL.LU R216, [R1+0x60] ;  /* 0x0000600001d87983 */ /* 0x000ea80000300800 */
[----:B------:R-:W4:Y:S01]  /*a7a0*/  LDL.LU R5, [R1+0x78] ;  /* 0x0000780001057983 */ /* 0x000f220000300800 */
[----:B---3--:R-:W-:-:S02]  /*a7b0*/  LEA R4, P5, R234, R20, 0x1 ;  /* 0x00000014ea047211 */ /* 0x008fc400078a08ff */
[----:B------:R-:W-:Y:S01]  /*a7c0*/  F2FP.F16.F32.PACK_AB R235, RZ, R235 ;  /* 0x000000ebffeb723e */ /* 0x000fe200000000ff */
[----:B--2---:R-:W-:Y:S02]  /*a7d0*/  IMAD.WIDE.U32 R216, R216, R217, R6 ;  /* 0x000000d9d8d87225 */ /* 0x004fe400078e0006 */
[----:B------:R0:W5:Y:S01]  /*a7e0*/  LDL.LU.64 R6, [R1+0x90] ;  /* 0x0000900001067983 */ /* 0x0001620000300a00 */
[----:B----4-:R-:W-:Y:S02]  /*a7f0*/  LEA.HI.X R5, R234, R21, R5, 0x1, P5 ;  /* 0x00000015ea057211 */ /* 0x010fe400028f0c05 */
[----:B------:R-:W-:Y:S02]  /*a800*/  IADD3 R234, P5, R236, R216, RZ ;  /* 0x000000d8ecea7210 */ /* 0x000fe40007fbe0ff */
[----:B------:R-:W-:Y:S01]  /*a810*/  PRMT R236, R235, 0x7610, R236 ;  /* 0x00007610ebec7816 */ /* 0x000fe200000000ec */
[----:B------:R2:W-:Y:S04]  /*a820*/  STL.64 [R1+0x8], R4 ;  /* 0x0000080401007387 */ /* 0x0005e80000100a00 */
[----:B--2---:R0:W5:Y:S04]  /*a830*/  LDL.LU.64 R4, [R1+0x88] ;  /* 0x0000880001047983 */ /* 0x0041680000300a00 */
[----:B------:R-:W2:Y:S01]  /*a840*/  LDL.LU R235, [R1+0x68] ;  /* 0x0000680001eb7983 */ /* 0x000ea20000300800 */
[----:B------:R-:W-:Y:S01]  /*a850*/  @P4 IMAD.MOV.U32 R216, RZ, RZ, R230 ;  /* 0x000000ffffd84224 */ /* 0x000fe200078e00e6 */
[----:B------:R-:W-:-:S02]  /*a860*/  ISETP.GT.AND P0, PT, R3, 0x188, P0 ;  /* 0x000001880300780c */ /* 0x000fc40000704270 */
[----:B--2---:R-:W-:Y:S01]  /*a870*/  IADD3.X R235, R237, R235, R217, P5, !PT ;  /* 0x000000ebedeb7210 */ /* 0x004fe20002ffe4d9 */
[----:B------:R-:W-:-:S05]  /*a880*/  @P4 IMAD.MOV.U32 R217, RZ, RZ, R229 ;  /* 0x000000ffffd94224 */ /* 0x000fca00078e00e5 */
[----:B------:R2:W-:Y:S04]  /*a890*/  @P4 STG.E.U16 desc[UR50][R216.64+0x2], R236 ;  /* 0x000002ecd8004986 */ /* 0x0005e8000c101532 */
[----:B--2---:R-:W2:Y:S01]  /*a8a0*/  LDL.LU R217, [R1+0x10] ;  /* 0x0000100001d97983 */ /* 0x004ea20000300800 */
[----:B------:R-:W-:Y:S01]  /*a8b0*/  BSSY B1, `(.L_x_76) ;  /* 0x0000005000017945 */ /* 0x000fe20003800000 */
[----:B--2---:R-:W-:-:S03]  /*a8c0*/  PRMT R236, R217, 0x7610, R236 ;  /* 0x00007610d9ec7816 */ /* 0x004fc600000000ec */
[----:B0-----:R-:W-:Y:S05]  /*a8d0*/  @!P0 BRA `(.L_x_77) ;  /* 0x0000000000088947 */ /* 0x001fea0003800000 */
[----:B------:R-:W2:Y:S04]  /*a8e0*/  LDL.LU.64 R216, [R1+0x8] ;  /* 0x0000080001d87983 */ /* 0x000ea80000300a00 */
[----:B--2---:R0:W5:Y:S02]  /*a8f0*/  LDG.E.LTC128B.U16 R236, desc[UR50][R216.64] ;  /* 0x00000032d8ec7981 */ /* 0x004164000c1e1520 */
.L_x_77:
[----:B------:R-:W-:Y:S05]  /*a900*/  BSYNC B1 ;  /* 0x0000000000017941 */ /* 0x000fea0003800000 */
.L_x_76:
[----:B------:R2:W-:Y:S04]  /*a910*/  STL [R1+0x88], R0 ;  /* 0x0000880001007387 */ /* 0x0005e80000100800 */
[----:B--2---:R-:W2:Y:S04]  /*a920*/  LDL.LU R0, [R1+0x58] ;  /* 0x0000580001007983 */ /* 0x004ea80000300800 */
[----:B0-----:R-:W3:Y:S01]  /*a930*/  LDL.LU R217, [R1+0x5c] ;  /* 0x00005c0001d97983 */ /* 0x001ee20000300800 */
[----:B-----5:R-:W-:Y:S02]  /*a940*/  HADD2.F32 R216, -RZ, R236.H0_H0 ;  /* 0x200000ecffd87230 */ /* 0x020fe40000004100 */
[----:B--2---:R-:W-:-:S02]  /*a950*/  IMAD.WIDE.U32 R234, R0, UR41, R234 ;  /* 0x0000002900ea7c25 */ /* 0x004fc4000f8e00ea */
[----:B------:R0:W5:Y:S02]  /*a960*/  LDL.LU R0, [R1+0x88] ;  /* 0x0000880001007983 */ /* 0x0001640000300800 */
[----:B------:R-:W-:Y:S01]  /*a970*/  FMUL R216, R216, R16 ;  /* 0x00000010d8d87220 */ /* 0x000fe20000400000 */
[----:B---3--:R-:W-:Y:S01]  /*a980*/  IMAD.IADD R217, R217, 0x1, R235 ;  /* 0x00000001d9d97824 */ /* 0x008fe200078e02eb */
[----:B------:R-:W-:Y:S02]  /*a990*/  LEA R20, P5, R234, R20, 0x1 ;  /* 0x00000014ea147211 */ /* 0x000fe400078a08ff */
[----:B------:R-:W-:Y:S01]  /*a9a0*/  FFMA R218, R218, R2, R216 ;  /* 0x00000002dada7223 */ /* 0x000fe200000000d8 */
[----:B------:R-:W-:Y:S01]  /*a9b0*/  IMAD.U32 R216, RZ, RZ, UR8 ;  /* 0x00000008ffd87e24 */ /* 0x000fe2000f8e00ff */
[----:B------:R-:W-:Y:S02]  /*a9c0*/  LEA.HI.X R21, R234, R21, R217, 0x1, P5 ;  /* 0x00000015ea157211 */ /* 0x000fe400028f0cd9 */
[----:B------:R-:W2:Y:S01]  /*a9d0*/  LDL R217, [R1+0x20] ;  /* 0x0000200001d97983 */ /* 0x000ea20000100800 */
[----:B------:R-:W-:Y:S01]  /*a9e0*/  IMAD.SHL.U32 R216, R216, 0x10, RZ ;  /* 0x00000010d8d87824 */ /* 0x000fe200078e00ff */
[----:B------:R-:W-:-:S02]  /*a9f0*/  ISETP.GT.AND P3, PT, R3, 0x188, P3 ;  /* 0x000001880300780c */ /* 0x000fc40001f64270 */
[----:B------:R-:W-:Y:S02]  /*aa00*/  F2FP.F16.F32.PACK_AB R218, RZ, R218 ;  /* 0x000000daffda723e */ /* 0x000fe400000000ff */
[----:B------:R-:W-:Y:S01]  /*aa10*/  IADD3 R216, P4, R216, R230, RZ ;  /* 0x000000e6d8d87210 */ /* 0x000fe20007f9e0ff */
[----:B------:R-:W-:Y:S04]  /*aa20*/  BSSY B1, `(.L_x_78) ;  /* 0x0000006000017945 */ /* 0x000fe80003800000 */
[----:B--2---:R-:W-:-:S05]  /*aa30*/  IMAD.X R217, R229, 0x1, R217, P4 ;  /* 0x00000001e5d97824 */ /* 0x004fca00020e06d9 */
[----:B------:R2:W-:Y:S02]  /*aa40*/  @P0 STG.E.U16 desc[UR50][R216.64], R218 ;  /* 0x000000dad8000986 */ /* 0x0005e4000c101532 */
[----:B--2---:R-:W-:Y:S01]  /*aa50*/  PRMT R218, R236, 0x7610, R218 ;  /* 0x00007610ecda7816 */ /* 0x004fe200000000da */
[----:B0-----:R-:W-:Y:S06]  /*aa60*/  @!P3 BRA `(.L_x_79) ;  /* 0x000000000004b947 */ /* 0x001fec0003800000 */
[----:B------:R0:W5:Y:S02]  /*aa70*/  LDG.E.LTC128B.U16 R218, desc[UR50][R20.64+0x2] ;  /* 0x0000023214da7981 */ /* 0x000164000c1e1520 */
.L_x_79:
[----:B------:R-:W-:Y:S05]  /*aa80*/  BSYNC B1 ;  /* 0x0000000000017941 */ /* 0x000fea0003800000 */
.L_x_78:
[----:B-----5:R-:W-:Y:S01]  /*aa90*/  HADD2.F32 R234, -RZ, R218.H0_H0 ;  /* 0x200000daffea7230 */ /* 0x020fe20000004100 */
[----:B------:R-:W-:Y:S01]  /*aaa0*/  ISETP.GT.AND P0, PT, R3, 0x180, P2 ;  /* 0x000001800300780c */ /* 0x000fe20001704270 */
[----:B------:R-:W-:Y:S03]  /*aab0*/  BSSY B1, `(.L_x_80) ;  /* 0x0000007000017945 */ /* 0x000fe60003800000 */
[----:B------:R-:W-:-:S04]  /*aac0*/  FMUL R234, R234, R16 ;  /* 0x00000010eaea7220 */ /* 0x000fc80000400000 */
[----:B------:R-:W-:-:S05]  /*aad0*/  FFMA R219, R219, R2, R234 ;  /* 0x00000002dbdb7223 */ /* 0x000fca00000000ea */
[----:B------:R-:W-:-:S05]  /*aae0*/  F2FP.F16.F32.PACK_AB R219, RZ, R219 ;  /* 0x000000dbffdb723e */ /* 0x000fca00000000ff */
[----:B------:R2:W-:Y:S01]  /*aaf0*/  @P3 STG.E.U16 desc[UR50][R216.64+0x2], R219 ;  /* 0x000002dbd8003986 */ /* 0x0005e2000c101532 */
[----:B------:R-:W-:Y:S05]  /*ab00*/  @!P0 BRA `(.L_x_81) ;  /* 0x0000000000048947 */ /* 0x000fea0003800000 */
[----:B------:R3:W5:Y:S02]  /*ab10*/  LDG.E.LTC128B.U16 R218, desc[UR50][R226.64+0x10] ;  /* 0x00001032e2da7981 */ /* 0x000764000c1e1520 */
.L_x_81:
[----:B------:R-:W-:Y:S05]  /*ab20*/  BSYNC B1 ;  /* 0x0000000000017941 */ /* 0x000fea0003800000 */
.L_x_80:
[----:B--2--5:R-:W-:Y:S01]  /*ab30*/  HADD2.F32 R219, -RZ, R218.H0_H0 ;  /* 0x200000daffdb7230 */ /* 0x024fe20000004100 */
[----:B------:R-:W-:Y:S01]  /*ab40*/  ISETP.GT.AND P3, PT, R3, 0x180, P1 ;  /* 0x000001800300780c */ /* 0x000fe20000f64270 */
[----:B------:R-:W-:Y:S01]  /*ab50*/  @P0 IMAD.MOV.U32 R234, RZ, RZ, R230 ;  /* 0x000000ffffea0224 */ /* 0x000fe200078e00e6 */
[----:B------:R-:W-:Y:S01]  /*ab60*/  BSSY B1, `(.L_x_82) ;  /* 0x0000008000017945 */ /* 0x000fe20003800000 */
[----:B------:R-:W-:Y:S02]  /*ab70*/  @P0 IMAD.MOV.U32 R235, RZ, RZ, R229 ;  /* 0x000000ffffeb0224 */ /* 0x000fe400078e00e5 */
[----:B------:R-:W-:-:S04]  /*ab80*/  FMUL R219, R219, R16 ;  /* 0x00000010dbdb7220 */ /* 0x000fc80000400000 */
[----:B------:R-:W-:-:S05]  /*ab90*/  FFMA R219, R220, R2, R219 ;  /* 0x00000002dcdb7223 */ /* 0x000fca00000000db */
[----:B------:R-:W-:-:S05]  /*aba0*/  F2FP.F16.F32.PACK_AB R219, RZ, R219 ;  /* 0x000000dbffdb723e */ /* 0x000fca00000000ff */
[----:B------:R2:W-:Y:S01]  /*abb0*/  @P0 STG.E.U16 desc[UR50][R234.64+0x10], R219 ;  /* 0x000010dbea000986 */ /* 0x0005e2000c101532 */
[----:B------:R-:W-:Y:S05]  /*abc0*/  @!P3 BRA `(.L_x_83) ;  /* 0x000000000004b947 */ /* 0x000fea0003800000 */
[----:B------:R4:W5:Y:S02]  /*abd0*/  LDG.E.LTC128B.U16 R218, desc[UR50][R226.64+0x12] ;  /* 0x00001232e2da7981 */ /* 0x000964000c1e1520 */
.L_x_83:
[----:B------:R-:W-:Y:S05]  /*abe0*/  BSYNC B1 ;  /* 0x0000000000017941 */ /* 0x000fea0003800000 */
.L_x_82:
[----:B--2--5:R-:W-:Y:S01]  /*abf0*/  HADD2.F32 R219, -RZ, R218.H0_H0 ;  /* 0x200000daffdb7230 */ /* 0x024fe20000004100 */
[----:B------:R-:W-:Y:S01]  /*ac00*/  ISETP.GT.AND P2, PT, R3, 0x188, P2 ;  /* 0x000001880300780c */ /* 0x000fe20001744270 */
[----:B------:R-:W-:Y:S01]  /*ac10*/  @P3 IMAD.MOV.U32 R228, RZ, RZ, R230 ;  /* 0x000000ffffe43224 */ /* 0x000fe200078e00e6 */
[----:B------:R-:W-:Y:S02]  /*ac20*/  BSSY B1, `(.L_x_84) ;  /* 0x0000007000017945 */ /* 0x000fe40003800000 */
[----:B------:R-:W-:-:S04]  /*ac30*/  FMUL R219, R219, R16 ;  /* 0x00000010dbdb7220 */ /* 0x000fc80000400000 */
[----:B------:R-:W-:-:S05]  /*ac40*/  FFMA R219, R221, R2, R219 ;  /* 0x00000002dddb7223 */ /* 0x000fca00000000db */
[----:B------:R-:W-:-:S05]  /*ac50*/  F2FP.F16.F32.PACK_AB R219, RZ, R219 ;  /* 0x000000dbffdb723e */ /* 0x000fca00000000ff */
[----:B------:R2:W-:Y:S01]  /*ac60*/  @P3 STG.E.U16 desc[UR50][R228.64+0x12], R219 ;  /* 0x000012dbe4003986 */ /* 0x0005e2000c101532 */
[----:B------:R-:W-:Y:S05]  /*ac70*/  @!P2 BRA `(.L_x_85) ;  /* 0x000000000004a947 */ /* 0x000fea0003800000 */
[----:B------:R0:W5:Y:S02]  /*ac80*/  LDG.E.LTC128B.U16 R218, desc[UR50][R20.64+0x10] ;  /* 0x0000103214da7981 */ /* 0x000164000c1e1520 */
.L_x_85:
[----:B------:R-:W-:Y:S05]  /*ac90*/  BSYNC B1 ;  /* 0x0000000000017941 */ /* 0x000fea0003800000 */
.L_x_84:
[----:B--2--5:R-:W-:Y:S01]  /*aca0*/  HADD2.F32 R219, -RZ, R218.H0_H0 ;  /* 0x200000daffdb7230 */ /* 0x024fe20000004100 */
        /* <DEDUP_REMOVED lines=8> */
.L_x_87:
[----:B------:R-:W-:Y:S05]  /*ad30*/  BSYNC B1 ;  /* 0x0000000000017941 */ /* 0x000fea0003800000 */
.L_x_86:
[----:B--2--5:R-:W-:Y:S01]  /*ad40*/  HADD2.F32 R219, -RZ, R218.H0_H0 ;  /* 0x200000daffdb7230 */ /* 0x024fe20000004100 */
[----:B------:R-:W-:Y:S01]  /*ad50*/  ISETP.GT.AND P3, PT, R0, 0x10, PT ;  /* 0x000000100000780c */ /* 0x000fe20003f64270 */
[----:B------:R-:W-:Y:S03]  /*ad60*/  BSSY B1, `(.L_x_88) ;  /* 0x0000008000017945 */ /* 0x000fe60003800000 */
[----:B------:R-:W-:Y:S01]  /*ad70*/  FMUL R220, R219, R16 ;  /* 0x00000010dbdc7220 */ /* 0x000fe20000400000 */
[----:B------:R-:W-:-:S03]  /*ad80*/  ISETP.GT.AND P0, PT, R3, RZ, P3 ;  /* 0x000000ff0300720c */ /* 0x000fc60001f04270 */
[----:B------:R-:W-:-:S05]  /*ad90*/  FFMA R220, R223, R2, R220 ;  /* 0x00000002dfdc7223 */ /* 0x000fca00000000dc */
[----:B------:R-:W-:-:S05]  /*ada0*/  F2FP.F16.F32.PACK_AB R220, RZ, R220 ;  /* 0x000000dcffdc723e */ /* 0x000fca00000000ff */
[----:B------:R2:W-:Y:S01]  /*adb0*/  @P1 STG.E.U16 desc[UR50][R216.64+0x12], R220 ;  /* 0x000012dcd8001986 */ /* 0x0005e2000c101532 */
[----:B------:R-:W-:Y:S05]  /*adc0*/  @!P0 BRA `(.L_x_89) ;  /* 0x0000000000048947 */ /* 0x000fea0003800000 */
[----:B------:R0:W5:Y:S02]  /*add0*/  LDG.E.LTC128B.U16 R218, desc[UR50][R4.64+0x20] ;  /* 0x0000203204da7981 */ /* 0x000164000c1e1520 */
.L_x_89:
[----:B------:R-:W-:Y:S05]  /*ade0*/  BSYNC B1 ;  /* 0x0000000000017941 */ /* 0x000fea0003800000 */
.L_x_88:
        /* <DEDUP_REMOVED lines=10> */
.L_x_91:
[----:B------:R-:W-:Y:S05]  /*ae90*/  BSYNC B1 ;  /* 0x0000000000017941 */ /* 0x000fea0003800000 */
.L_x_90:
        /* <DEDUP_REMOVED lines=9> */
.L_x_93:
[----:B------:R-:W-:Y:S05]  /*af30*/  BSYNC B1 ;  /* 0x0000000000017941 */ /* 0x000fea0003800000 */
.L_x_92:
        /* <DEDUP_REMOVED lines=9> */
.L_x_95:
[----:B------:R-:W-:Y:S05]  /*afd0*/  BSYNC B1 ;  /* 0x0000000000017941 */ /* 0x000fea0003800000 */
.L_x_94:
[----:B0----5:R-:W-:Y:S01]  /*afe0*/  HADD2.F32 R209, -RZ, R218.H0_H0 ;  /* 0x200000daffd17230 */ /* 0x021fe20000004100 */
[----:B------:R-:W-:Y:S01]  /*aff0*/  ISETP.GT.AND P1, PT, R0, 0x18, PT ;  /* 0x000000180000780c */ /* 0x000fe20003f24270 */
[----:B------:R-:W-:Y:S03]  /*b000*/  BSSY B1, `(.L_x_96) ;  /* 0x0000008000017945 */ /* 0x000fe60003800000 */
[----:B--2---:R-:W-:Y:S01]  /*b010*/  FMUL R208, R209, R16 ;  /* 0x00000010d1d07220 */ /* 0x004fe20000400000 */
[----:B------:R-:W-:-:S03]  /*b020*/  ISETP.GT.AND P5, PT, R3, RZ, P1 ;  /* 0x000000ff0300720c */ /* 0x000fc60000fa4270 */
[----:B------:R-:W-:-:S05]  /*b030*/  FFMA R208, R211, R2, R208 ;  /* 0x00000002d3d07223 */ /* 0x000fca00000000d0 */
[----:B------:R-:W-:-:S05]  /*b040*/  F2FP.F16.F32.PACK_AB R208, RZ, R208 ;  /* 0x000000d0ffd0723e */ /* 0x000fca00000000ff */
[----:B------:R0:W-:Y:S01]  /*b050*/  @P4 STG.E.U16 desc[UR50][R10.64+0x22], R208 ;  /* 0x000022d00a004986 */ /* 0x0001e2000c101532 */
[----:B------:R-:W-:Y:S05]  /*b060*/  @!P5 BRA `(.L_x_97) ;  /* 0x000000000004d947 */ /* 0x000fea0003800000 */
[----:B------:R2:W5:Y:S02]  /*b070*/  LDG.E.LTC128B.U16 R218, desc[UR50][R4.64+0x30] ;  /* 0x0000303204da7981 */ /* 0x000564000c1e1520 */
.L_x_97:
[----:B------:R-:W-:Y:S05]  /*b080*/  BSYNC B1 ;  /* 0x0000000000017941 */ /* 0x000fea0003800000 */
.L_x_96:
[----:B-----5:R-:W-:Y:S01]  /*b090*/  HADD2.F32 R209, -RZ, R218.H0_H0 ;  /* 0x200000daffd17230 */ /* 0x020fe20000004100 */
        /* <DEDUP_REMOVED lines=9> */
.L_x_99:
[----:B------:R-:W-:Y:S05]  /*b130*/  BSYNC B1 ;  /* 0x0000000000017941 */ /* 0x000fea0003800000 */
.L_x_98:
[----:B0----5:R-:W-:Y:S01]  /*b140*/  HADD2.F32 R209, -RZ, R218.H0_H0 ;  /* 0x200000daffd17230 */ /* 0x021fe20000004100 */
        /* <DEDUP_REMOVED lines=8> */
.L_x_101:
[----:B------:R-:W-:Y:S05]  /*b1d0*/  BSYNC B1 ;  /* 0x0000000000017941 */ /* 0x000fea0003800000 */
.L_x_100:
        /* <DEDUP_REMOVED lines=9> */
.L_x_103:
[----:B------:R-:W-:Y:S05]  /*b270*/  BSYNC B1 ;  /* 0x0000000000017941 */ /* 0x000fea0003800000 */
.L_x_102:
        /* <DEDUP_REMOVED lines=9> */
.L_x_105:
[----:B------:R-:W-:Y:S05]  /*b310*/  BSYNC B1 ;  /* 0x0000000000017941 */ /* 0x000fea0003800000 */
.L_x_104:
        /* <DEDUP_REMOVED lines=9> */
.L_x_107:
[----:B------:R-:W-:Y:S05]  /*b3b0*/  BSYNC B1 ;  /* 0x0000000000017941 */ /* 0x000fea0003800000 */
.L_x_106:
        /* <DEDUP_REMOVED lines=9> */
.L_x_109:
[----:B------:R-:W-:Y:S05]  /*b450*/  BSYNC B1 ;  /* 0x0000000000017941 */ /* 0x000fea0003800000 */
.L_x_108:
        /* <DEDUP_REMOVED lines=9> */
.L_x_111:
[----:B------:R-:W-:Y:S05]  /*b4f0*/  BSYNC B1 ;  /* 0x0000000000017941 */ /* 0x000fea0003800000 */
.L_x_110:
        /* <DEDUP_REMOVED lines=9> */
.L_x_113:
[----:B------:R-:W-:Y:S05]  /*b590*/  BSYNC B1 ;  /* 0x0000000000017941 */ /* 0x000fea0003800000 */
.L_x_112:
        /* <DEDUP_REMOVED lines=9> */
.L_x_115:
[----:B------:R-:W-:Y:S05]  /*b630*/  BSYNC B1 ;  /* 0x0000000000017941 */ /* 0x000fea0003800000 */
.L_x_114:
        /* <DEDUP_REMOVED lines=9> */
.L_x_117:
[----:B------:R-:W-:Y:S05]  /*b6d0*/  BSYNC B1 ;  /* 0x0000000000017941 */ /* 0x000fea0003800000 */
.L_x_116:
        /* <DEDUP_REMOVED lines=9> */
.L_x_119:
[----:B------:R-:W-:Y:S05]  /*b770*/  BSYNC B1 ;  /* 0x0000000000017941 */ /* 0x000fea0003800000 */
.L_x_118:
[----:B0----5:R-:W-:Y:S01]  /*b780*/  HADD2.F32 R201, -RZ, R218.H0_H0 ;  /* 0x200000daffc97230 */ /* 0x021fe20000004100 */
[----:B------:R-:W2:Y:S01]  /*b790*/  LDL.LU.64 R208, [R1+0x30] ;  /* 0x0000300001d07983 */ /* 0x000ea20000300a00 */
[----:B------:R-:W-:-:S03]  /*b7a0*/  ISETP.GT.AND P5, PT, R3, 0x100, P3 ;  /* 0x000001000300780c */ /* 0x000fc60001fa4270 */
[----:B------:R-:W-:-:S04]  /*b7b0*/  FMUL R200, R201, R16 ;  /* 0x00000010c9c87220 */ /* 0x000fc80000400000 */
[----:B------:R-:W-:-:S05]  /*b7c0*/  FFMA R200, R207, R2, R200 ;  /* 0x00000002cfc87223 */ /* 0x000fca00000000c8 */
[----:B------:R-:W-:-:S04]  /*b7d0*/  F2FP.F16.F32.PACK_AB R200, RZ, R200 ;  /* 0x000000c8ffc8723e */ /* 0x000fc800000000ff */
[----:B------:R-:W-:-:S05]  /*b7e0*/  PRMT R202, R200, 0x7610, R202 ;  /* 0x00007610c8ca7816 */ /* 0x000fca00000000ca */
[----:B------:R0:W-:Y:S04]  /*b7f0*/  @P4 STG.E.U16 desc[UR50][R232.64+0x32], R202 ;  /* 0x000032cae8004986 */ /* 0x0001e8000c101532 */
[----:B------:R-:W3:Y:S01]  /*b800*/  @P5 LDG.E.LTC128B.U16 R218, desc[UR50][R22.64+0x20] ;  /* 0x0000203216da5981 */ /* 0x000ee2000c1e1520 */
[----:B------:R-:W-:Y:S01]  /*b810*/  IMAD.U32 R205, RZ, RZ, UR8 ;  /* 0x00000008ffcd7e24 */ /* 0x000fe2000f8e00ff */
[----:B------:R-:W-:Y:S01]  /*b820*/  BSSY B1, `(.L_x_120) ;  /* 0x000000f000017945 */ /* 0x000fe20003800000 */
[----:B------:R-:W-:Y:S02]  /*b830*/  IMAD.U32 R203, RZ, RZ, UR8 ;  /* 0x00000008ffcb7e24 */ /* 0x000fe4000f8e00ff */
[----:B------:R-:W-:Y:S02]  /*b840*/  IMAD.U32 R200, RZ, RZ, UR9 ;  /* 0x00000009ffc87e24 */ /* 0x000fe4000f8e00ff */
[----:B------:R-:W-:-:S03]  /*b850*/  IMAD.SHL.U32 R205, R205, 0x100, RZ ;  /* 0x00000100cdcd7824 */ /* 0x000fc600078e00ff */
[----:B------:R-:W-:Y:S02]  /*b860*/  SHF.L.U64.HI R203, R203, 0x8, R200 ;  /* 0x00000008cbcb7819 */ /* 0x000fe400000102c8 */
[----:B--2---:R-:W-:Y:S01]  /*b870*/  IADD3 R200, P4, R205, R208, RZ ;  /* 0x000000d0cdc87210 */ /* 0x004fe20007f9e0ff */
[----:B---3--:R-:W-:-:S05]  /*b880*/  HADD2.F32 R201, -RZ, R218.H0_H0 ;  /* 0x200000daffc97230 */ /* 0x008fca0000004100 */
[----:B------:R-:W-:-:S04]  /*b890*/  FMUL R201, R201, R16 ;  /* 0x00000010c9c97220 */ /* 0x000fc80000400000 */
[----:B------:R-:W-:Y:S01]  /*b8a0*/  FFMA R192, R192, R2, R201 ;  /* 0x00000002c0c07223 */ /* 0x000fe200000000c9 */
[----:B------:R-:W-:Y:S01]  /*b8b0*/  IMAD.X R201, R203, 0x1, R15, P4 ;  /* 0x00000001cbc97824 */ /* 0x000fe200020e060f */
[----:B------:R-:W-:-:S03]  /*b8c0*/  ISETP.GT.AND P4, PT, R3, 0x100, P2 ;  /* 0x000001000300780c */ /* 0x000fc60001784270 */
[----:B------:R-:W-:-:S05]  /*b8d0*/  F2FP.F16.F32.PACK_AB R192, RZ, R192 ;  /* 0x000000c0ffc0723e */ /* 0x000fca00000000ff */
[----:B------:R0:W-:Y:S05]  /*b8e0*/  @P5 STG.E.U16 desc[UR50][R200.64+0x20], R192 ;  /* 0x000020c0c8005986 */ /* 0x0001ea000c101532 */
[----:B------:R-:W-:Y:S05]  /*b8f0*/  @!P4 BRA `(.L_x_121) ;  /* 0x000000000004c947 */ /* 0x000fea0003800000 */
[----:B------:R2:W5:Y:S02]  /*b900*/  LDG.E.LTC128B.U16 R218, desc[UR50][R22.64+0x22] ;  /* 0x0000223216da7981 */ /* 0x000564000c1e1520 */
.L_x_121:
[----:B------:R-:W-:Y:S05]  /*b910*/  BSYNC B1 ;  /* 0x0000000000017941 */ /* 0x000fea0003800000 */
.L_x_120:
[----:B-----5:R-:W-:Y:S01]  /*b920*/  HADD2.F32 R207, -RZ, R218.H0_H0 ;  /* 0x200000daffcf7230 */ /* 0x020fe20000004100 */
[----:B------:R-:W-:-:S04]  /*b930*/  ISETP.GT.AND P5, PT, R3, 0x108, P3 ;  /* 0x000001080300780c */ /* 0x000fc80001fa4270 */
[----:B0-----:R-:W-:-:S04]  /*b940*/  FMUL R192, R207, R16 ;  /* 0x00000010cfc07220 */ /* 0x001fc80000400000 */
[----:B------:R-:W-:-:S05]  /*b950*/  FFMA R192, R193, R2, R192 ;  /* 0x00000002c1c07223 */ /* 0x000fca00000000c0 */
[----:B------:R-:W-:-:S04]  /*b960*/  F2FP.F16.F32.PACK_AB R192, RZ, R192 ;  /* 0x000000c0ffc0723e */ /* 0x000fc800000000ff */
[----:B------:R-:W-:-:S05]  /*b970*/  PRMT R202, R192, 0x7610, R202 ;  /* 0x00007610c0ca7816 */ /* 0x000fca00000000ca */
[----:B------:R0:W-:Y:S04]  /*b980*/  @P4 STG.E.U16 desc[UR50][R200.64+0x22], R202 ;  /* 0x000022cac8004986 */ /* 0x0001e8000c101532 */
[----:B------:R-:W3:Y:S01]  /*b990*/  @P5 LDG.E.LTC128B.U16 R218, desc[UR50][R224.64+0x20] ;  /* 0x00002032e0da5981 */ /* 0x000ee2000c1e1520 */
[----:B------:R-:W-:Y:S02]  /*b9a0*/  IMAD.U32 R209, RZ, RZ, UR8 ;  /* 0x00000008ffd17e24 */ /* 0x000fe4000f8e00ff */
[----:B------:R-:W-:Y:S02]  /*b9b0*/  IMAD.U32 R208, RZ, RZ, UR9 ;  /* 0x00000009ffd07e24 */ /* 0x000fe4000f8e00ff */
[----:B------:R-:W-:Y:S02]  /*b9c0*/  IMAD.SHL.U32 R209, R209, 0x10, RZ ;  /* 0x00000010d1d17824 */ /* 0x000fe400078e00ff */
[----:B------:R-:W-:-:S03]  /*b9d0*/  IMAD.U32 R206, RZ, RZ, UR8 ;  /* 0x00000008ffce7e24 */ /* 0x000fc6000f8e00ff */
[----:B------:R-:W-:Y:S02]  /*b9e0*/  IADD3 R192, P4, R209, R200, RZ ;  /* 0x000000c8d1c07210 */ /* 0x000fe40007f9e0ff */
[----:B------:R-:W-:Y:S01]  /*b9f0*/  SHF.L.U64.HI R206, R206, 0x4, R208 ;  /* 0x00000004cece7819 */ /* 0x000fe200000102d0 */
[----:B---3--:R-:W-:-:S05]  /*ba00*/  HADD2.F32 R193, -RZ, R218.H0_H0 ;  /* 0x200000daffc17230 */ /* 0x008fca0000004100 */
[----:B------:R-:W-:-:S04]  /*ba10*/  FMUL R193, R193, R16 ;  /* 0x00000010c1c17220 */ /* 0x000fc80000400000 */
[----:B------:R-:W-:Y:S01]  /*ba20*/  FFMA R194, R194, R2, R193 ;  /* 0x00000002c2c27223 */ /* 0x000fe200000000c1 */
[----:B------:R-:W-:Y:S01]  /*ba30*/  IMAD.X R193, R206, 0x1, R201, P4 ;  /* 0x00000001cec17824 */ /* 0x000fe200020e06c9 */
[----:B------:R-:W-:-:S03]  /*ba40*/  ISETP.GT.AND P4, PT, R3, 0x108, P2 ;  /* 0x000001080300780c */ /* 0x000fc60001784270 */
[----:B------:R-:W-:-:S04]  /*ba50*/  F2FP.F16.F32.PACK_AB R194, RZ, R194 ;  /* 0x000000c2ffc2723e */ /* 0x000fc800000000ff */
[----:B------:R-:W-:-:S05]  /*ba60*/  PRMT R204, R194, 0x7610, R204 ;  /* 0x00007610c2cc7816 */ /* 0x000fca00000000cc */
[----:B------:R3:W-:Y:S04]  /*ba70*/  @P5 STG.E.U16 desc[UR50][R192.64+0x20], R204 ;  /* 0x000020ccc0005986 */ /* 0x0007e8000c101532 */
[----:B------:R-:W4:Y:S01]  /*ba80*/  @P4 LDG.E.LTC128B.U16 R218, desc[UR50][R224.64+0x22] ;  /* 0x00002232e0da4981 */ /* 0x000f22000c1e1520 */
[----:B------:R-:W-:Y:S01]  /*ba90*/  IADD3 R194, P5, R200, R209, RZ ;  /* 0x000000d1c8c27210 */ /* 0x000fe20007fbe0ff */
[----:B------:R-:W-:Y:S01]  /*baa0*/  BSSY B1, `(.L_x_122) ;  /* 0x000000a000017945 */ /* 0x000fe20003800000 */
[----:B----4-:R-:W-:-:S05]  /*bab0*/  HADD2.F32 R207, -RZ, R218.H0_H0 ;  /* 0x200000daffcf7230 */ /* 0x010fca0000004100 */
[----:B0-----:R-:W-:-:S04]  /*bac0*/  FMUL R202, R207, R16 ;  /* 0x00000010cfca7220 */ /* 0x001fc80000400000 */
[----:B------:R-:W-:Y:S01]  /*bad0*/  FFMA R202, R195, R2, R202 ;  /* 0x00000002c3ca7223 */ /* 0x000fe200000000ca */
[----:B------:R-:W-:Y:S01]  /*bae0*/  IMAD.X R195, R201, 0x1, R206, P5 ;  /* 0x00000001c9c37824 */ /* 0x000fe200028e06ce */
[----:B------:R-:W-:-:S03]  /*baf0*/  ISETP.GT.AND P5, PT, R3, 0x100, P1 ;  /* 0x000001000300780c */ /* 0x000fc60000fa4270 */
[----:B------:R-:W-:-:S05]  /*bb00*/  F2FP.F16.F32.PACK_AB R202, RZ, R202 ;  /* 0x000000caffca723e */ /* 0x000fca00000000ff */
[----:B------:R3:W-:Y:S05]  /*bb10*/  @P4 STG.E.U16 desc[UR50][R194.64+0x22], R202 ;  /* 0x000022cac2004986 */ /* 0x0007ea000c101532 */
[----:B------:R-:W-:Y:S05]  /*bb20*/  @!P5 BRA `(.L_x_123) ;  /* 0x000000000004d947 */ /* 0x000fea0003800000 */
[----:B------:R0:W5:Y:S02]  /*bb30*/  LDG.E.LTC128B.U16 R218, desc[UR50][R22.64+0x30] ;  /* 0x0000303216da7981 */ /* 0x000164000c1e1520 */
.L_x_123:
[----:B------:R-:W-:Y:S05]  /*bb40*/  BSYNC B1 ;  /* 0x0000000000017941 */ /* 0x000fea0003800000 */
.L_x_122:
[----:B---3-5:R-:W-:Y:S01]  /*bb50*/  HADD2.F32 R195, -RZ, R218.H0_H0 ;  /* 0x200000daffc37230 */ /* 0x028fe20000004100 */
        /* <DEDUP_REMOVED lines=8> */
.L_x_125:
[----:B------:R-:W-:Y:S05]  /*bbe0*/  BSYNC B1 ;  /* 0x0000000000017941 */ /* 0x000fea0003800000 */
.L_x_124:
        /* <DEDUP_REMOVED lines=9> */
.L_x_127:
[----:B------:R-:W-:Y:S05]  /*bc80*/  BSYNC B1 ;  /* 0x0000000000017941 */ /* 0x000fea0003800000 */
.L_x_126:
        /* <DEDUP_REMOVED lines=9> */
.L_x_129:
[----:B------:R-:W-:Y:S05]  /*bd20*/  BSYNC B1 ;  /* 0x0000000000017941 */ /* 0x000fea0003800000 */
.L_x_128:
[----:B0----5:R-:W-:Y:S01]  /*bd30*/  HADD2.F32 R195, -RZ, R218.H0_H0 ;  /* 0x200000daffc37230 */ /* 0x021fe20000004100 */
[----:B------:R-:W-:Y:S01]  /*bd40*/  ISETP.GT.AND P5, PT, R3, 0x180, P3 ;  /* 0x000001800300780c */ /* 0x000fe20001fa4270 */
[----:B------:R-:W-:Y:S03]  /*bd50*/  BSSY B1, `(.L_x_130) ;  /* 0x0000007000017945 */ /* 0x000fe60003800000 */
[----:B---3--:R-:W-:-:S04]  /*bd60*/  FMUL R194, R195, R16 ;  /* 0x00000010c3c27220 */ /* 0x008fc80000400000 */
[----:B------:R-:W-:-:S05]  /*bd70*/  FFMA R194, R199, R2, R194 ;  /* 0x00000002c7c27223 */ /* 0x000fca00000000c2 */
[----:B------:R-:W-:-:S05]  /*bd80*/  F2FP.F16.F32.PACK_AB R194, RZ, R194 ;  /* 0x000000c2ffc2723e */ /* 0x000fca00000000ff */
[----:B------:R0:W-:Y:S01]  /*bd90*/  @P4 STG.E.U16 desc[UR50][R192.64+0x32], R194 ;  /* 0x000032c2c0004986 */ /* 0x0001e2000c101532 */
[----:B------:R-:W-:Y:S05]  /*bda0*/  @!P5 BRA `(.L_x_131) ;  /* 0x000000000004d947 */ /* 0x000fea0003800000 */
[----:B------:R3:W5:Y:S02]  /*bdb0*/  LDG.E.LTC128B.U16 R218, desc[UR50][R226.64+0x20] ;  /* 0x00002032e2da7981 */ /* 0x000764000c1e1520 */
.L_x_131:
[----:B------:R-:W-:Y:S05]  /*bdc0*/  BSYNC B1 ;  /* 0x0000000000017941 */ /* 0x000fea0003800000 */
.L_x_130:
[----:B-----5:R-:W-:Y:S01]  /*bdd0*/  HADD2.F32 R195, -RZ, R218.H0_H0 ;  /* 0x200000daffc37230 */ /* 0x020fe20000004100 */
[----:B0-----:R-:W-:Y:S01]  /*bde0*/  IADD3 R194, P4, R205, R200, RZ ;  /* 0x000000c8cdc27210 */ /* 0x001fe20007f9e0ff */
[----:B------:R-:W-:Y:S03]  /*bdf0*/  BSSY B1, `(.L_x_132) ;  /* 0x0000009000017945 */ /* 0x000fe60003800000 */
        /* <DEDUP_REMOVED lines=8> */
.L_x_133:
[----:B------:R-:W-:Y:S05]  /*be80*/  BSYNC B1 ;  /* 0x0000000000017941 */ /* 0x000fea0003800000 */
.L_x_132:
[----:B-----5:R-:W-:Y:S01]  /*be90*/  HADD2.F32 R197, -RZ, R218.H0_H0 ;  /* 0x200000daffc57230 */ /* 0x020fe20000004100 */
[----:B------:R-:W-:Y:S01]  /*bea0*/  ISETP.GT.AND P3, PT, R3, 0x188, P3 ;  /* 0x000001880300780c */ /* 0x000fe20001f64270 */
[----:B------:R-:W-:Y:S03]  /*beb0*/  BSSY B1, `(.L_x_134) ;  /* 0x0000007000017945 */ /* 0x000fe60003800000 */
[----:B0-----:R-:W-:-:S04]  /*bec0*/  FMUL R184, R197, R16 ;  /* 0x00000010c5b87220 */ /* 0x001fc80000400000 */
[----:B------:R-:W-:-:S05]  /*bed0*/  FFMA R184, R185, R2, R184 ;  /* 0x00000002b9b87223 */ /* 0x000fca00000000b8 */
[----:B------:R-:W-:-:S05]  /*bee0*/  F2FP.F16.F32.PACK_AB R184, RZ, R184 ;  /* 0x000000b8ffb8723e */ /* 0x000fca00000000ff */
[----:B------:R0:W-:Y:S01]  /*bef0*/  @P4 STG.E.U16 desc[UR50][R194.64+0x22], R184 ;  /* 0x000022b8c2004986 */ /* 0x0001e2000c101532 */
[----:B------:R-:W-:Y:S05]  /*bf00*/  @!P3 BRA `(.L_x_135) ;  /* 0x000000000004b947 */ /* 0x000fea0003800000 */
[----:B------:R0:W5:Y:S02]  /*bf10*/  LDG.E.LTC128B.U16 R218, desc[UR50][R20.64+0x20] ;  /* 0x0000203214da7981 */ /* 0x000164000c1e1520 */
.L_x_135:
[----:B------:R-:W-:Y:S05]  /*bf20*/  BSYNC B1 ;  /* 0x0000000000017941 */ /* 0x000fea0003800000 */
.L_x_134:
[----:B-----5:R-:W-:Y:S01]  /*bf30*/  HADD2.F32 R185, -RZ, R218.H0_H0 ;  /* 0x200000daffb97230 */ /* 0x020fe20000004100 */
[----:B0-----:R-:W-:Y:S01]  /*bf40*/  IADD3 R184, P4, R209, R194, RZ ;  /* 0x000000c2d1b87210 */ /* 0x001fe20007f9e0ff */
[----:B------:R-:W-:Y:S01]  /*bf50*/  BSSY B1, `(.L_x_136) ;  /* 0x0000009000017945 */ /* 0x000fe20003800000 */
[----:B------:R-:W-:Y:S02]  /*bf60*/  ISETP.GT.AND P2, PT, R3, 0x188, P2 ;  /* 0x000001880300780c */ /* 0x000fe40001744270 */
[----:B------:R-:W-:-:S04]  /*bf70*/  FMUL R185, R185, R16 ;  /* 0x00000010b9b97220 */ /* 0x000fc80000400000 */
[----:B------:R-:W-:-:S05]  /*bf80*/  FFMA R185, R186, R2, R185 ;  /* 0x00000002bab97223 */ /* 0x000fca00000000b9 */
[----:B------:R-:W-:Y:S01]  /*bf90*/  F2FP.F16.F32.PACK_AB R186, RZ, R185 ;  /* 0x000000b9ffba723e */ /* 0x000fe200000000ff */
[----:B------:R-:W-:-:S05]  /*bfa0*/  IMAD.X R185, R206, 0x1, R195, P4 ;  /* 0x00000001ceb97824 */ /* 0x000fca00020e06c3 */
[----:B------:R0:W-:Y:S01]  /*bfb0*/  @P3 STG.E.U16 desc[UR50][R184.64+0x20], R186 ;  /* 0x000020bab8003986 */ /* 0x0001e2000c101532 */
[----:B------:R-:W-:Y:S05]  /*bfc0*/  @!P2 BRA `(.L_x_137) ;  /* 0x000000000004a947 */ /* 0x000fea0003800000 */
[----:B------:R0:W5:Y:S02]  /*bfd0*/  LDG.E.LTC128B.U16 R218, desc[UR50][R20.64+0x22] ;  /* 0x0000223214da7981 */ /* 0x000164000c1e1520 */
.L_x_137:
[----:B------:R-:W-:Y:S05]  /*bfe0*/  BSYNC B1 ;  /* 0x0000000000017941 */ /* 0x000fea0003800000 */
.L_x_136:
[----:B-----5:R-:W-:Y:S01]  /*bff0*/  HADD2.F32 R197, -RZ, R218.H0_H0 ;  /* 0x200000daffc57230 */ /* 0x020fe20000004100 */
[----:B------:R-:W-:Y:S01]  /*c000*/  ISETP.GT.AND P3, PT, R3, 0x180, P1 ;  /* 0x000001800300780c */ /* 0x000fe20000f64270 */
[----:B------:R-:W-:Y:S03]  /*c010*/  BSSY B1, `(.L_x_138) ;  /* 0x0000009000017945 */ /* 0x000fe60003800000 */
[----:B0-----:R-:W-:-:S04]  /*c020*/  FMUL R186, R197, R16 ;  /* 0x00000010c5ba7220 */ /* 0x001fc80000400000 */
[----:B------:R-:W-:Y:S01]  /*c030*/  FFMA R187, R187, R2, R186 ;  /* 0x00000002bbbb7223 */ /* 0x000fe200000000ba */
[----:B------:R-:W-:-:S04]  /*c040*/  IADD3 R186, P4, P5, R209, R200, R205 ;  /* 0x000000c8d1ba7210 */ /* 0x000fc80007d9e0cd */
[----:B------:R-:W-:Y:S02]  /*c050*/  F2FP.F16.F32.PACK_AB R196, RZ, R187 ;  /* 0x000000bbffc4723e */ /* 0x000fe400000000ff */
[----:B------:R-:W-:-:S05]  /*c060*/  IADD3.X R187, R206, R201, R203, P4, P5 ;  /* 0x000000c9cebb7210 */ /* 0x000fca00027ea4cb */
[----:B------:R0:W-:Y:S01]  /*c070*/  @P2 STG.E.U16 desc[UR50][R186.64+0x22], R196 ;  /* 0x000022c4ba002986 */ /* 0x0001e2000c101532 */
[----:B------:R-:W-:Y:S05]  /*c080*/  @!P3 BRA `(.L_x_139) ;  /* 0x000000000004b947 */ /* 0x000fea0003800000 */
[----:B------:R0:W5:Y:S02]  /*c090*/  LDG.E.LTC128B.U16 R218, desc[UR50][R226.64+0x30] ;  /* 0x00003032e2da7981 */ /* 0x000164000c1e1520 */
.L_x_139:
[----:B------:R-:W-:Y:S05]  /*c0a0*/  BSYNC B1 ;  /* 0x0000000000017941 */ /* 0x000fea0003800000 */
.L_x_138:
        /* <DEDUP_REMOVED lines=9> */
.L_x_141:
[----:B------:R-:W-:Y:S05]  /*c140*/  BSYNC B1 ;  /* 0x0000000000017941 */ /* 0x000fea0003800000 */
.L_x_140:
        /* <DEDUP_REMOVED lines=9> */
.L_x_143:
[----:B------:R-:W-:Y:S05]  /*c1e0*/  BSYNC B1 ;  /* 0x0000000000017941 */ /* 0x000fea0003800000 */
.L_x_142:
        /* <DEDUP_REMOVED lines=9> */
.L_x_145:
[----:B------:R-:W-:Y:S05]  /*c280*/  BSYNC B1 ;  /* 0x0000000000017941 */ /* 0x000fea0003800000 */
.L_x_144:
[----:B0----5:R-:W-:Y:S01]  /*c290*/  HADD2.F32 R187, -RZ, R218.H0_H0 ;  /* 0x200000daffbb7230 */ /* 0x021fe20000004100 */
        /* <DEDUP_REMOVED lines=9> */
.L_x_147:
[----:B------:R-:W-:Y:S05]  /*c330*/  BSYNC B1 ;  /* 0x0000000000017941 */ /* 0x000fea0003800000 */
.L_x_146:
        /* <DEDUP_REMOVED lines=10> */
.L_x_149:
[----:B------:R-:W-:Y:S05]  /*c3e0*/  BSYNC B1 ;  /* 0x0000000000017941 */ /* 0x000fea0003800000 */
.L_x_148:
        /* <DEDUP_REMOVED lines=9> */
.L_x_151:
[----:B------:R-:W-:Y:S05]  /*c480*/  BSYNC B1 ;  /* 0x0000000000017941 */ /* 0x000fea0003800000 */
.L_x_150:
        /* <DEDUP_REMOVED lines=9> */
.L_x_153:
[----:B------:R-:W-:Y:S05]  /*c520*/  BSYNC B1 ;  /* 0x0000000000017941 */ /* 0x000fea0003800000 */
.L_x_152:
        /* <DEDUP_REMOVED lines=10> */
.L_x_155:
[----:B------:R-:W-:Y:S05]  /*c5d0*/  BSYNC B1 ;  /* 0x0000000000017941 */ /* 0x000fea0003800000 */
.L_x_154:
        /* <DEDUP_REMOVED lines=10> */
.L_x_157:
[----:B------:R-:W-:Y:S05]  /*c680*/  BSYNC B1 ;  /* 0x0000000000017941 */ /* 0x000fea0003800000 */
.L_x_156:
        /* <DEDUP_REMOVED lines=9> */
.L_x_159:
[----:B------:R-:W-:Y:S05]  /*c720*/  BSYNC B1 ;  /* 0x0000000000017941 */ /* 0x000fea0003800000 */
.L_x_158:
        /* <DEDUP_REMOVED lines=9> */
.L_x_161:
[----:B------:R-:W-:Y:S05]  /*c7c0*/  BSYNC B1 ;  /* 0x0000000000017941 */ /* 0x000fea0003800000 */
.L_x_160:
        /* <DEDUP_REMOVED lines=9> */
.L_x_163:
[----:B------:R-:W-:Y:S05]  /*c860*/  BSYNC B1 ;  /* 0x0000000000017941 */ /* 0x000fea0003800000 */
.L_x_162:
        /* <DEDUP_REMOVED lines=9> */
.L_x_165:
[----:B------:R-:W-:Y:S05]  /*c900*/  BSYNC B1 ;  /* 0x0000000000017941 */ /* 0x000fea0003800000 */
.L_x_164:
        /* <DEDUP_REMOVED lines=9> */
.L_x_167:
[----:B------:R-:W-:Y:S05]  /*c9a0*/  BSYNC B1 ;  /* 0x0000000000017941 */ /* 0x000fea0003800000 */
.L_x_166:
        /* <DEDUP_REMOVED lines=9> */
.L_x_169:
[----:B------:R-:W-:Y:S05]  /*ca40*/  BSYNC B1 ;  /* 0x0000000000017941 */ /* 0x000fea0003800000 */
.L_x_168:
        /* <DEDUP_REMOVED lines=9> */
.L_x_171:
[----:B------:R-:W-:Y:S05]  /*cae0*/  BSYNC B1 ;  /* 0x0000000000017941 */ /* 0x000fea0003800000 */
.L_x_170:
        /* <DEDUP_REMOVED lines=9> */
.L_x_173:
[----:B------:R-:W-:Y:S05]  /*cb80*/  BSYNC B1 ;  /* 0x0000000000017941 */ /* 0x000fea0003800000 */
.L_x_172:
        /* <DEDUP_REMOVED lines=9> */
.L_x_175:
[----:B------:R-:W-:Y:S05]  /*cc20*/  BSYNC B1 ;  /* 0x0000000000017941 */ /* 0x000fea0003800000 */
.L_x_174:
        /* <DEDUP_REMOVED lines=9> */
.L_x_177:
[----:B------:R-:W-:Y:S05]  /*ccc0*/  BSYNC B1 ;  /* 0x0000000000017941 */ /* 0x000fea0003800000 */
.L_x_176:
        /* <DEDUP_REMOVED lines=9> */
.L_x_179:
[----:B------:R-:W-:Y:S05]  /*cd60*/  BSYNC B1 ;  /* 0x0000000000017941 */ /* 0x000fea0003800000 */
.L_x_178:
        /* <DEDUP_REMOVED lines=9> */
.L_x_181:
[----:B------:R-:W-:Y:S05]  /*ce00*/  BSYNC B1 ;  /* 0x0000000000017941 */ /* 0x000fea0003800000 */
.L_x_180:
        /* <DEDUP_REMOVED lines=9> */
.L_x_183:
[----:B------:R-:W-:Y:S05]  /*cea0*/  BSYNC B1 ;  /* 0x0000000000017941 */ /* 0x000fea0003800000 */
.L_x_182:
        /* <DEDUP_REMOVED lines=9> */
.L_x_185:
[----:B------:R-:W-:Y:S05]  /*cf40*/  BSYNC B1 ;  /* 0x0000000000017941 */ /* 0x000fea0003800000 */
.L_x_184:
        /* <DEDUP_REMOVED lines=9> */
.L_x_187:
[----:B------:R-:W-:Y:S05]  /*cfe0*/  BSYNC B1 ;  /* 0x0000000000017941 */ /* 0x000fea0003800000 */
.L_x_186:
        /* <DEDUP_REMOVED lines=9> */
.L_x_189:
[----:B------:R-:W-:Y:S05]  /*d080*/  BSYNC B1 ;  /* 0x0000000000017941 */ /* 0x000fea0003800000 */
.L_x_188:
        /* <DEDUP_REMOVED lines=9> */
.L_x_191:
[----:B------:R-:W-:Y:S05]  /*d120*/  BSYNC B1 ;  /* 0x0000000000017941 */ /* 0x000fea0003800000 */
.L_x_190:
        /* <DEDUP_REMOVED lines=9> */
.L_x_193:
[----:B------:R-:W-:Y:S05]  /*d1c0*/  BSYNC B1 ;  /* 0x0000000000017941 */ /* 0x000fea0003800000 */
.L_x_192:
        /* <DEDUP_REMOVED lines=9> */
.L_x_195:
[----:B------:R-:W-:Y:S05]  /*d260*/  BSYNC B1 ;  /* 0x0000000000017941 */ /* 0x000fea0003800000 */
.L_x_194:
        /* <DEDUP_REMOVED lines=9> */
.L_x_197:
[----:B------:R-:W-:Y:S05]  /*d300*/  BSYNC B1 ;  /* 0x0000000000017941 */ /* 0x000fea0003800000 */
.L_x_196:
        /* <DEDUP_REMOVED lines=9> */
.L_x_199:
[----:B------:R-:W-:Y:S05]  /*d3a0*/  BSYNC B1 ;  /* 0x0000000000017941 */ /* 0x000fea0003800000 */
.L_x_198:
        /* <DEDUP_REMOVED lines=9> */
.L_x_201:
[----:B------:R-:W-:Y:S05]  /*d440*/  BSYNC B1 ;  /* 0x0000000000017941 */ /* 0x000fea0003800000 */
.L_x_200:
        /* <DEDUP_REMOVED lines=9> */
.L_x_203:
[----:B------:R-:W-:Y:S05]  /*d4e0*/  BSYNC B1 ;  /* 0x0000000000017941 */ /* 0x000fea0003800000 */
.L_x_202:
        /* <DEDUP_REMOVED lines=9> */
.L_x_205:
[----:B------:R-:W-:Y:S05]  /*d580*/  BSYNC B1 ;  /* 0x0000000000017941 */ /* 0x000fea0003800000 */
.L_x_204:
        /* <DEDUP_REMOVED lines=9> */
.L_x_207:
[----:B------:R-:W-:Y:S05]  /*d620*/  BSYNC B1 ;  /* 0x0000000000017941 */ /* 0x000fea0003800000 */
.L_x_206:
        /* <DEDUP_REMOVED lines=9> */
.L_x_209:
[----:B------:R-:W-:Y:S05]  /*d6c0*/  BSYNC B1 ;  /* 0x0000000000017941 */ /* 0x000fea0003800000 */
.L_x_208:
        /* <DEDUP_REMOVED lines=10> */
.L_x_211:
[----:B------:R-:W-:Y:S05]  /*d770*/  BSYNC B1 ;  /* 0x0000000000017941 */ /* 0x000fea0003800000 */
.L_x_210:
        /* <DEDUP_REMOVED lines=10> */
.L_x_213:
[----:B------:R-:W-:Y:S05]  /*d820*/  BSYNC B1 ;  /* 0x0000000000017941 */ /* 0x000fea0003800000 */
.L_x_212:
        /* <DEDUP_REMOVED lines=9> */
.L_x_215:
[----:B------:R-:W-:Y:S05]  /*d8c0*/  BSYNC B1 ;  /* 0x0000000000017941 */ /* 0x000fea0003800000 */
.L_x_214:
        /* <DEDUP_REMOVED lines=9> */
.L_x_217:
[----:B------:R-:W-:Y:S05]  /*d960*/  BSYNC B1 ;  /* 0x0000000000017941 */ /* 0x000fea0003800000 */
.L_x_216:
        /* <DEDUP_REMOVED lines=10> */
.L_x_219:
[----:B------:R-:W-:Y:S05]  /*da10*/  BSYNC B1 ;  /* 0x0000000000017941 */ /* 0x000fea0003800000 */
.L_x_218:
        /* <DEDUP_REMOVED lines=10> */
.L_x_221:
[----:B------:R-:W-:Y:S05]  /*dac0*/  BSYNC B1 ;  /* 0x0000000000017941 */ /* 0x000fea0003800000 */
.L_x_220:
        /* <DEDUP_REMOVED lines=9> */
.L_x_223:
[----:B------:R-:W-:Y:S05]  /*db60*/  BSYNC B1 ;  /* 0x0000000000017941 */ /* 0x000fea0003800000 */
.L_x_222:
        /* <DEDUP_REMOVED lines=9> */
.L_x_225:
[----:B------:R-:W-:Y:S05]  /*dc00*/  BSYNC B1 ;  /* 0x0000000000017941 */ /* 0x000fea0003800000 */
.L_x_224:
        /* <DEDUP_REMOVED lines=9> */
.L_x_227:
[----:B------:R-:W-:Y:S05]  /*dca0*/  BSYNC B1 ;  /* 0x0000000000017941 */ /* 0x000fea0003800000 */
.L_x_226:
        /* <DEDUP_REMOVED lines=9> */
.L_x_229:
[----:B------:R-:W-:Y:S05]  /*dd40*/  BSYNC B1 ;  /* 0x0000000000017941 */ /* 0x000fea0003800000 */
.L_x_228:
        /* <DEDUP_REMOVED lines=9> */
.L_x_231:
[----:B------:R-:W-:Y:S05]  /*dde0*/  BSYNC B1 ;  /* 0x0000000000017941 */ /* 0x000fea0003800000 */
.L_x_230:
        /* <DEDUP_REMOVED lines=9> */
.L_x_233:
[----:B------:R-:W-:Y:S05]  /*de80*/  BSYNC B1 ;  /* 0x0000000000017941 */ /* 0x000fea0003800000 */
.L_x_232:
        /* <DEDUP_REMOVED lines=9> */
.L_x_235:
[----:B------:R-:W-:Y:S05]  /*df20*/  BSYNC B1 ;  /* 0x0000000000017941 */ /* 0x000fea0003800000 */
.L_x_234:
        /* <DEDUP_REMOVED lines=9> */
.L_x_237:
[----:B------:R-:W-:Y:S05]  /*dfc0*/  BSYNC B1 ;  /* 0x0000000000017941 */ /* 0x000fea0003800000 */
.L_x_236:
        /* <DEDUP_REMOVED lines=9> */
.L_x_239:
[----:B------:R-:W-:Y:S05]  /*e060*/  BSYNC B1 ;  /* 0x0000000000017941 */ /* 0x000fea0003800000 */
.L_x_238:
        /* <DEDUP_REMOVED lines=9> */
.L_x_241:
[----:B------:R-:W-:Y:S05]  /*e100*/  BSYNC B1 ;  /* 0x0000000000017941 */ /* 0x000fea0003800000 */
.L_x_240:
        /* <DEDUP_REMOVED lines=9> */
.L_x_243:
[----:B------:R-:W-:Y:S05]  /*e1a0*/  BSYNC B1 ;  /* 0x0000000000017941 */ /* 0x000fea0003800000 */
.L_x_242:
        /* <DEDUP_REMOVED lines=9> */
.L_x_245:
[----:B------:R-:W-:Y:S05]  /*e240*/  BSYNC B1 ;  /* 0x0000000000017941 */ /* 0x000fea0003800000 */
.L_x_244:
        /* <DEDUP_REMOVED lines=9> */
.L_x_247:
[----:B------:R-:W-:Y:S05]  /*e2e0*/  BSYNC B1 ;  /* 0x0000000000017941 */ /* 0x000fea0003800000 */
.L_x_246:
        /* <DEDUP_REMOVED lines=9> */
.L_x_249:
[----:B------:R-:W-:Y:S05]  /*e380*/  BSYNC B1 ;  /* 0x0000000000017941 */ /* 0x000fea0003800000 */
.L_x_248:
        /* <DEDUP_REMOVED lines=9> */
.L_x_251:
[----:B------:R-:W-:Y:S05]  /*e420*/  BSYNC B1 ;  /* 0x0000000000017941 */ /* 0x000fea0003800000 */
.L_x_250:
        /* <DEDUP_REMOVED lines=9> */
.L_x_253:
[----:B------:R-:W-:Y:S05]  /*e4c0*/  BSYNC B1 ;  /* 0x0000000000017941 */ /* 0x000fea0003800000 */
.L_x_252:
        /* <DEDUP_REMOVED lines=9> */
.L_x_255:
[----:B------:R-:W-:Y:S05]  /*e560*/  BSYNC B1 ;  /* 0x0000000000017941 */ /* 0x000fea0003800000 */
.L_x_254:
        /* <DEDUP_REMOVED lines=9> */
.L_x_257:
[----:B------:R-:W-:Y:S05]  /*e600*/  BSYNC B1 ;  /* 0x0000000000017941 */ /* 0x000fea0003800000 */
.L_x_256:
        /* <DEDUP_REMOVED lines=9> */
.L_x_259:
[----:B------:R-:W-:Y:S05]  /*e6a0*/  BSYNC B1 ;  /* 0x0000000000017941 */ /* 0x000fea0003800000 */
.L_x_258:
        /* <DEDUP_REMOVED lines=9> */
.L_x_261:
[----:B------:R-:W-:Y:S05]  /*e740*/  BSYNC B1 ;  /* 0x0000000000017941 */ /* 0x000fea0003800000 */
.L_x_260:
        /* <DEDUP_REMOVED lines=9> */
.L_x_263:
[----:B------:R-:W-:Y:S05]  /*e7e0*/  BSYNC B1 ;  /* 0x0000000000017941 */ /* 0x000fea0003800000 */
.L_x_262:
        /* <DEDUP_REMOVED lines=9> */
.L_x_265:
[----:B------:R-:W-:Y:S05]  /*e880*/  BSYNC B1 ;  /* 0x0000000000017941 */ /* 0x000fea0003800000 */
.L_x_264:
        /* <DEDUP_REMOVED lines=9> */
.L_x_267:
[----:B------:R-:W-:Y:S05]  /*e920*/  BSYNC B1 ;  /* 0x0000000000017941 */ /* 0x000fea0003800000 */
.L_x_266:
        /* <DEDUP_REMOVED lines=9> */
.L_x_269:
[----:B------:R-:W-:Y:S05]  /*e9c0*/  BSYNC B1 ;  /* 0x0000000000017941 */ /* 0x000fea0003800000 */
.L_x_268:
        /* <DEDUP_REMOVED lines=9> */
.L_x_271:
[----:B------:R-:W-:Y:S05]  /*ea60*/  BSYNC B1 ;  /* 0x0000000000017941 */ /* 0x000fea0003800000 */
.L_x_270:
        /* <DEDUP_REMOVED lines=9> */
.L_x_273:
[----:B------:R-:W-:Y:S05]  /*eb00*/  BSYNC B1 ;  /* 0x0000000000017941 */ /* 0x000fea0003800000 */
.L_x_272:
        /* <DEDUP_REMOVED lines=10> */
.L_x_275:
[----:B------:R-:W-:Y:S05]  /*ebb0*/  BSYNC B1 ;  /* 0x0000000000017941 */ /* 0x000fea0003800000 */
.L_x_274:
        /* <DEDUP_REMOVED lines=10> */
.L_x_277:
[----:B------:R-:W-:Y:S05]  /*ec60*/  BSYNC B1 ;  /* 0x0000000000017941 */ /* 0x000fea0003800000 */
.L_x_276:
        /* <DEDUP_REMOVED lines=9> */
.L_x_279:
[----:B------:R-:W-:Y:S05]  /*ed00*/  BSYNC B1 ;  /* 0x0000000000017941 */ /* 0x000fea0003800000 */
.L_x_278:
        /* <DEDUP_REMOVED lines=9> */
.L_x_281:
[----:B------:R-:W-:Y:S05]  /*eda0*/  BSYNC B1 ;  /* 0x0000000000017941 */ /* 0x000fea0003800000 */
.L_x_280:
        /* <DEDUP_REMOVED lines=10> */
.L_x_283:
[----:B------:R-:W-:Y:S05]  /*ee50*/  BSYNC B1 ;  /* 0x0000000000017941 */ /* 0x000fea0003800000 */
.L_x_282:
        /* <DEDUP_REMOVED lines=10> */
.L_x_285:
[----:B------:R-:W-:Y:S05]  /*ef00*/  BSYNC B1 ;  /* 0x0000000000017941 */ /* 0x000fea0003800000 */
.L_x_284:
        /* <DEDUP_REMOVED lines=9> */
.L_x_287:
[----:B------:R-:W-:Y:S05]  /*efa0*/  BSYNC B1 ;  /* 0x0000000000017941 */ /* 0x000fea0003800000 */
.L_x_286:
        /* <DEDUP_REMOVED lines=9> */
.L_x_289:
[----:B------:R-:W-:Y:S05]  /*f040*/  BSYNC B1 ;  /* 0x0000000000017941 */ /* 0x000fea0003800000 */
.L_x_288:
        /* <DEDUP_REMOVED lines=9> */
.L_x_291:
[----:B------:R-:W-:Y:S05]  /*f0e0*/  BSYNC B1 ;  /* 0x0000000000017941 */ /* 0x000fea0003800000 */
.L_x_290:
        /* <DEDUP_REMOVED lines=9> */
.L_x_293:
[----:B------:R-:W-:Y:S05]  /*f180*/  BSYNC B1 ;  /* 0x0000000000017941 */ /* 0x000fea0003800000 */
.L_x_292:
        /* <DEDUP_REMOVED lines=9> */
.L_x_295:
[----:B------:R-:W-:Y:S05]  /*f220*/  BSYNC B1 ;  /* 0x0000000000017941 */ /* 0x000fea0003800000 */
.L_x_294:
        /* <DEDUP_REMOVED lines=9> */
.L_x_297:
[----:B------:R-:W-:Y:S05]  /*f2c0*/  BSYNC B1 ;  /* 0x0000000000017941 */ /* 0x000fea0003800000 */
.L_x_296:
        /* <DEDUP_REMOVED lines=9> */
.L_x_299:
[----:B------:R-:W-:Y:S05]  /*f360*/  BSYNC B1 ;  /* 0x0000000000017941 */ /* 0x000fea0003800000 */
.L_x_298:
        /* <DEDUP_REMOVED lines=9> */
.L_x_301:
[----:B------:R-:W-:Y:S05]  /*f400*/  BSYNC B1 ;  /* 0x0000000000017941 */ /* 0x000fea0003800000 */
.L_x_300:
        /* <DEDUP_REMOVED lines=9> */
.L_x_303:
[----:B------:R-:W-:Y:S05]  /*f4a0*/  BSYNC B1 ;  /* 0x0000000000017941 */ /* 0x000fea0003800000 */
.L_x_302:
        /* <DEDUP_REMOVED lines=9> */
.L_x_305:
[----:B------:R-:W-:Y:S05]  /*f540*/  BSYNC B1 ;  /* 0x0000000000017941 */ /* 0x000fea0003800000 */
.L_x_304:
        /* <DEDUP_REMOVED lines=9> */
.L_x_307:
[----:B------:R-:W-:Y:S05]  /*f5e0*/  BSYNC B1 ;  /* 0x0000000000017941 */ /* 0x000fea0003800000 */
.L_x_306:
        /* <DEDUP_REMOVED lines=9> */
.L_x_309:
[----:B------:R-:W-:Y:S05]  /*f680*/  BSYNC B1 ;  /* 0x0000000000017941 */ /* 0x000fea0003800000 */
.L_x_308:
        /* <DEDUP_REMOVED lines=9> */
.L_x_311:
[----:B------:R-:W-:Y:S05]  /*f720*/  BSYNC B1 ;  /* 0x0000000000017941 */ /* 0x000fea0003800000 */
.L_x_310:
        /* <DEDUP_REMOVED lines=9> */
.L_x_313:
[----:B------:R-:W-:Y:S05]  /*f7c0*/  BSYNC B1 ;  /* 0x0000000000017941 */ /* 0x000fea0003800000 */
.L_x_312:
        /* <DEDUP_REMOVED lines=9> */
.L_x_315:
[----:B------:R-:W-:Y:S05]  /*f860*/  BSYNC B1 ;  /* 0x0000000000017941 */ /* 0x000fea0003800000 */
.L_x_314:
        /* <DEDUP_REMOVED lines=9> */
.L_x_317:
[----:B------:R-:W-:Y:S05]  /*f900*/  BSYNC B1 ;  /* 0x0000000000017941 */ /* 0x000fea0003800000 */
.L_x_316:
        /* <DEDUP_REMOVED lines=9> */
.L_x_319:
[----:B------:R-:W-:Y:S05]  /*f9a0*/  BSYNC B1 ;  /* 0x0000000000017941 */ /* 0x000fea0003800000 */
.L_x_318:
        /* <DEDUP_REMOVED lines=9> */
.L_x_321:
[----:B------:R-:W-:Y:S05]  /*fa40*/  BSYNC B1 ;  /* 0x0000000000017941 */ /* 0x000fea0003800000 */
.L_x_320:
        /* <DEDUP_REMOVED lines=9> */
.L_x_323:
[----:B------:R-:W-:Y:S05]  /*fae0*/  BSYNC B1 ;  /* 0x0000000000017941 */ /* 0x000fea0003800000 */
.L_x_322:
        /* <DEDUP_REMOVED lines=9> */
.L_x_325:
[----:B------:R-:W-:Y:S05]  /*fb80*/  BSYNC B1 ;  /* 0x0000000000017941 */ /* 0x000fea0003800000 */
.L_x_324:
        /* <DEDUP_REMOVED lines=9> */
.L_x_327:
[----:B------:R-:W-:Y:S05]  /*fc20*/  BSYNC B1 ;  /* 0x0000000000017941 */ /* 0x000fea0003800000 */
.L_x_326:
        /* <DEDUP_REMOVED lines=9> */
.L_x_329:
[----:B------:R-:W-:Y:S05]  /*fcc0*/  BSYNC B1 ;  /* 0x0000000000017941 */ /* 0x000fea0003800000 */
.L_x_328:
        /* <DEDUP_REMOVED lines=9> */
.L_x_331:
[----:B------:R-:W-:Y:S05]  /*fd60*/  BSYNC B1 ;  /* 0x0000000000017941 */ /* 0x000fea0003800000 */
.L_x_330:
        /* <DEDUP_REMOVED lines=9> */
.L_x_333:
[----:B------:R-:W-:Y:S05]  /*fe00*/  BSYNC B1 ;  /* 0x0000000000017941 */ /* 0x000fea0003800000 */
.L_x_332:
        /* <DEDUP_REMOVED lines=9> */
.L_x_335:
[----:B------:R-:W-:Y:S05]  /*fea0*/  BSYNC B1 ;  /* 0x0000000000017941 */ /* 0x000fea0003800000 */
.L_x_334:
        /* <DEDUP_REMOVED lines=9> */
.L_x_337:
[----:B------:R-:W-:Y:S05]  /*ff40*/  BSYNC B1 ;  /* 0x0000000000017941 */ /* 0x000fea0003800000 */
.L_x_336:
        /* <DEDUP_REMOVED lines=10> */
.L_x_339:
[----:B------:R-:W-:Y:S05]  /*fff0*/  BSYNC B1 ;  /* 0x0000000000017941 */ /* 0x000fea0003800000 */
.L_x_338:
        /* <DEDUP_REMOVED lines=10> */
.L_x_341:
[----:B------:R-:W-:Y:S05]  /*100a0*/  BSYNC B1 ;  /* 0x0000000000017941 */ /* 0x000fea0003800000 */
.L_x_340:
        /* <DEDUP_REMOVED lines=9> */
.L_x_343:
[----:B------:R-:W-:Y:S05]  /*10140*/  BSYNC B1 ;  /* 0x0000000000017941 */ /* 0x000fea0003800000 */
.L_x_342:
        /* <DEDUP_REMOVED lines=9> */
.L_x_345:
[----:B------:R-:W-:Y:S05]  /*101e0*/  BSYNC B1 ;  /* 0x0000000000017941 */ /* 0x000fea0003800000 */
.L_x_344:
        /* <DEDUP_REMOVED lines=10> */
.L_x_347:
[----:B------:R-:W-:Y:S05]  /*10290*/  BSYNC B1 ;  /* 0x0000000000017941 */ /* 0x000fea0003800000 */
.L_x_346:
        /* <DEDUP_REMOVED lines=10> */
.L_x_349:
[----:B------:R-:W-:Y:S05]  /*10340*/  BSYNC B1 ;  /* 0x0000000000017941 */ /* 0x000fea0003800000 */
.L_x_348:
        /* <DEDUP_REMOVED lines=9> */
.L_x_351:
[----:B------:R-:W-:Y:S05]  /*103e0*/  BSYNC B1 ;  /* 0x0000000000017941 */ /* 0x000fea0003800000 */
.L_x_350:
        /* <DEDUP_REMOVED lines=9> */
.L_x_353:
[----:B------:R-:W-:Y:S05]  /*10480*/  BSYNC B1 ;  /* 0x0000000000017941 */ /* 0x000fea0003800000 */
.L_x_352:
        /* <DEDUP_REMOVED lines=9> */
.L_x_355:
[----:B------:R-:W-:Y:S05]  /*10520*/  BSYNC B1 ;  /* 0x0000000000017941 */ /* 0x000fea0003800000 */
.L_x_354:
        /* <DEDUP_REMOVED lines=9> */
.L_x_357:
[----:B------:R-:W-:Y:S05]  /*105c0*/  BSYNC B1 ;  /* 0x0000000000017941 */ /* 0x000fea0003800000 */
.L_x_356:
        /* <DEDUP_REMOVED lines=9> */
.L_x_359:
[----:B------:R-:W-:Y:S05]  /*10660*/  BSYNC B1 ;  /* 0x0000000000017941 */ /* 0x000fea0003800000 */
.L_x_358:
        /* <DEDUP_REMOVED lines=9> */
.L_x_361:
[----:B------:R-:W-:Y:S05]  /*10700*/  BSYNC B1 ;  /* 0x0000000000017941 */ /* 0x000fea0003800000 */
.L_x_360:
        /* <DEDUP_REMOVED lines=9> */
.L_x_363:
[----:B------:R-:W-:Y:S05]  /*107a0*/  BSYNC B1 ;  /* 0x0000000000017941 */ /* 0x000fea0003800000 */
.L_x_362:
        /* <DEDUP_REMOVED lines=9> */
.L_x_365:
[----:B------:R-:W-:Y:S05]  /*10840*/  BSYNC B1 ;  /* 0x0000000000017941 */ /* 0x000fea0003800000 */
.L_x_364:
        /* <DEDUP_REMOVED lines=9> */
.L_x_367:
[----:B------:R-:W-:Y:S05]  /*108e0*/  BSYNC B1 ;  /* 0x0000000000017941 */ /* 0x000fea0003800000 */
.L_x_366:
        /* <DEDUP_REMOVED lines=9> */
.L_x_369:
[----:B------:R-:W-:Y:S05]  /*10980*/  BSYNC B1 ;  /* 0x0000000000017941 */ /* 0x000fea0003800000 */
.L_x_368:
        /* <DEDUP_REMOVED lines=9> */
.L_x_371:
[----:B------:R-:W-:Y:S05]  /*10a20*/  BSYNC B1 ;  /* 0x0000000000017941 */ /* 0x000fea0003800000 */
.L_x_370:
        /* <DEDUP_REMOVED lines=9> */
.L_x_373:
[----:B------:R-:W-:Y:S05]  /*10ac0*/  BSYNC B1 ;  /* 0x0000000000017941 */ /* 0x000fea0003800000 */
.L_x_372:
        /* <DEDUP_REMOVED lines=9> */
.L_x_375:
[----:B------:R-:W-:Y:S05]  /*10b60*/  BSYNC B1 ;  /* 0x0000000000017941 */ /* 0x000fea0003800000 */
.L_x_374:
        /* <DEDUP_REMOVED lines=9> */
.L_x_377:
[----:B------:R-:W-:Y:S05]  /*10c00*/  BSYNC B1 ;  /* 0x0000000000017941 */ /* 0x000fea0003800000 */
.L_x_376:
        /* <DEDUP_REMOVED lines=9> */
.L_x_379:
[----:B------:R-:W-:Y:S05]  /*10ca0*/  BSYNC B1 ;  /* 0x0000000000017941 */ /* 0x000fea0003800000 */
.L_x_378:
        /* <DEDUP_REMOVED lines=9> */
.L_x_381:
[----:B------:R-:W-:Y:S05]  /*10d40*/  BSYNC B1 ;  /* 0x0000000000017941 */ /* 0x000fea0003800000 */
.L_x_380:
        /* <DEDUP_REMOVED lines=9> */
.L_x_383:
[----:B------:R-:W-:Y:S05]  /*10de0*/  BSYNC B1 ;  /* 0x0000000000017941 */ /* 0x000fea0003800000 */
.L_x_382:
        /* <DEDUP_REMOVED lines=9> */
.L_x_385:
[----:B------:R-:W-:Y:S05]  /*10e80*/  BSYNC B1 ;  /* 0x0000000000017941 */ /* 0x000fea0003800000 */
.L_x_384:
        /* <DEDUP_REMOVED lines=9> */
.L_x_387:
[----:B------:R-:W-:Y:S05]  /*10f20*/  BSYNC B1 ;  /* 0x0000000000017941 */ /* 0x000fea0003800000 */
.L_x_386:
        /* <DEDUP_REMOVED lines=9> */
.L_x_389:
[----:B------:R-:W-:Y:S05]  /*10fc0*/  BSYNC B1 ;  /* 0x0000000000017941 */ /* 0x000fea0003800000 */
.L_x_388:
        /* <DEDUP_REMOVED lines=9> */
.L_x_391:
[----:B------:R-:W-:Y:S05]  /*11060*/  BSYNC B1 ;  /* 0x0000000000017941 */ /* 0x000fea0003800000 */
.L_x_390:
        /* <DEDUP_REMOVED lines=9> */
.L_x_393:
[----:B------:R-:W-:Y:S05]  /*11100*/  BSYNC B1 ;  /* 0x0000000000017941 */ /* 0x000fea0003800000 */
.L_x_392:
        /* <DEDUP_REMOVED lines=9> */
.L_x_395:
[----:B------:R-:W-:Y:S05]  /*111a0*/  BSYNC B1 ;  /* 0x0000000000017941 */ /* 0x000fea0003800000 */
.L_x_394:
        /* <DEDUP_REMOVED lines=9> */
.L_x_397:
[----:B------:R-:W-:Y:S05]  /*11240*/  BSYNC B1 ;  /* 0x0000000000017941 */ /* 0x000fea0003800000 */
.L_x_396:
        /* <DEDUP_REMOVED lines=9> */
.L_x_399:
[----:B------:R-:W-:Y:S05]  /*112e0*/  BSYNC B1 ;  /* 0x0000000000017941 */ /* 0x000fea0003800000 */
.L_x_398:
        /* <DEDUP_REMOVED lines=9> */
.L_x_401:
[----:B------:R-:W-:Y:S05]  /*11380*/  BSYNC B1 ;  /* 0x0000000000017941 */ /* 0x000fea0003800000 */
.L_x_400:
        /* <DEDUP_REMOVED lines=10> */
.L_x_403:
[----:B------:R-:W-:Y:S05]  /*11430*/  BSYNC B1 ;  /* 0x0000000000017941 */ /* 0x000fea0003800000 */
.L_x_402:
        /* <DEDUP_REMOVED lines=10> */
.L_x_405:
[----:B------:R-:W-:Y:S05]  /*114e0*/  BSYNC B1 ;  /* 0x0000000000017941 */ /* 0x000fea0003800000 */
.L_x_404:
        /* <DEDUP_REMOVED lines=9> */
.L_x_407:
[----:B------:R-:W-:Y:S05]  /*11580*/  BSYNC B1 ;  /* 0x0000000000017941 */ /* 0x000fea0003800000 */
.L_x_406:
        /* <DEDUP_REMOVED lines=9> */
.L_x_409:
[----:B------:R-:W-:Y:S05]  /*11620*/  BSYNC B1 ;  /* 0x0000000000017941 */ /* 0x000fea0003800000 */
.L_x_408:
        /* <DEDUP_REMOVED lines=10> */
.L_x_411:
[----:B------:R-:W-:Y:S05]  /*116d0*/  BSYNC B1 ;  /* 0x0000000000017941 */ /* 0x000fea0003800000 */
.L_x_410:
        /* <DEDUP_REMOVED lines=10> */
.L_x_413:
[----:B------:R-:W-:Y:S05]  /*11780*/  BSYNC B1 ;  /* 0x0000000000017941 */ /* 0x000fea0003800000 */
.L_x_412:
        /* <DEDUP_REMOVED lines=9> */
.L_x_415:
[----:B------:R-:W-:Y:S05]  /*11820*/  BSYNC B1 ;  /* 0x0000000000017941 */ /* 0x000fea0003800000 */
.L_x_414:
        /* <DEDUP_REMOVED lines=9> */
.L_x_417:
[----:B------:R-:W-:Y:S05]  /*118c0*/  BSYNC B1 ;  /* 0x0000000000017941 */ /* 0x000fea0003800000 */
.L_x_416:
        /* <DEDUP_REMOVED lines=9> */
.L_x_419:
[----:B------:R-:W-:Y:S05]  /*11960*/  BSYNC B1 ;  /* 0x0000000000017941 */ /* 0x000fea0003800000 */
.L_x_418:
        /* <DEDUP_REMOVED lines=9> */
.L_x_421:
[----:B------:R-:W-:Y:S05]  /*11a00*/  BSYNC B1 ;  /* 0x0000000000017941 */ /* 0x000fea0003800000 */
.L_x_420:
        /* <DEDUP_REMOVED lines=9> */
.L_x_423:
[----:B------:R-:W-:Y:S05]  /*11aa0*/  BSYNC B1 ;  /* 0x0000000000017941 */ /* 0x000fea0003800000 */
.L_x_422:
        /* <DEDUP_REMOVED lines=9> */
.L_x_425:
[----:B------:R-:W-:Y:S05]  /*11b40*/  BSYNC B1 ;  /* 0x0000000000017941 */ /* 0x000fea0003800000 */
.L_x_424:
        /* <DEDUP_REMOVED lines=9> */
.L_x_427:
[----:B------:R-:W-:Y:S05]  /*11be0*/  BSYNC B1 ;  /* 0x0000000000017941 */ /* 0x000fea0003800000 */
.L_x_426:
        /* <DEDUP_REMOVED lines=9> */
.L_x_429:
[----:B------:R-:W-:Y:S05]  /*11c80*/  BSYNC B1 ;  /* 0x0000000000017941 */ /* 0x000fea0003800000 */
.L_x_428:
        /* <DEDUP_REMOVED lines=9> */
.L_x_431:
[----:B------:R-:W-:Y:S05]  /*11d20*/  BSYNC B1 ;  /* 0x0000000000017941 */ /* 0x000fea0003800000 */
.L_x_430:
        /* <DEDUP_REMOVED lines=9> */
.L_x_433:
[----:B------:R-:W-:Y:S05]  /*11dc0*/  BSYNC B1 ;  /* 0x0000000000017941 */ /* 0x000fea0003800000 */
.L_x_432:
        /* <DEDUP_REMOVED lines=9> */
.L_x_435:
[----:B------:R-:W-:Y:S05]  /*11e60*/  BSYNC B1 ;  /* 0x0000000000017941 */ /* 0x000fea0003800000 */
.L_x_434:
        /* <DEDUP_REMOVED lines=9> */
.L_x_437:
[----:B------:R-:W-:Y:S05]  /*11f00*/  BSYNC B1 ;  /* 0x0000000000017941 */ /* 0x000fea0003800000 */
.L_x_436:
        /* <DEDUP_REMOVED lines=9> */
.L_x_439:
[----:B------:R-:W-:Y:S05]  /*11fa0*/  BSYNC B1 ;  /* 0x0000000000017941 */ /* 0x000fea0003800000 */
.L_x_438:
        /* <DEDUP_REMOVED lines=9> */
.L_x_441:
[----:B------:R-:W-:Y:S05]  /*12040*/  BSYNC B1 ;  /* 0x0000000000017941 */ /* 0x000fea0003800000 */
.L_x_440:
        /* <DEDUP_REMOVED lines=9> */
.L_x_443:
[----:B------:R-:W-:Y:S05]  /*120e0*/  BSYNC B1 ;  /* 0x0000000000017941 */ /* 0x000fea0003800000 */
.L_x_442:
        /* <DEDUP_REMOVED lines=9> */
.L_x_445:
[----:B------:R-:W-:Y:S05]  /*12180*/  BSYNC B1 ;  /* 0x0000000000017941 */ /* 0x000fea0003800000 */
.L_x_444:
        /* <DEDUP_REMOVED lines=9> */
.L_x_447:
[----:B------:R-:W-:Y:S05]  /*12220*/  BSYNC B1 ;  /* 0x0000000000017941 */ /* 0x000fea0003800000 */
.L_x_446:
        /* <DEDUP_REMOVED lines=9> */
.L_x_449:
[----:B------:R-:W-:Y:S05]  /*122c0*/  BSYNC B1 ;  /* 0x0000000000017941 */ /* 0x000fea0003800000 */
.L_x_448:
        /* <DEDUP_REMOVED lines=9> */
.L_x_451:
[----:B------:R-:W-:Y:S05]  /*12360*/  BSYNC B1 ;  /* 0x0000000000017941 */ /* 0x000fea0003800000 */
.L_x_450:
        /* <DEDUP_REMOVED lines=9> */
.L_x_453:
[----:B------:R-:W-:Y:S05]  /*12400*/  BSYNC B1 ;  /* 0x0000000000017941 */ /* 0x000fea0003800000 */
.L_x_452:
        /* <DEDUP_REMOVED lines=9> */
.L_x_455:
[----:B------:R-:W-:Y:S05]  /*124a0*/  BSYNC B1 ;  /* 0x0000000000017941 */ /* 0x000fea0003800000 */
.L_x_454:
        /* <DEDUP_REMOVED lines=9> */
.L_x_457:
[----:B------:R-:W-:Y:S05]  /*12540*/  BSYNC B1 ;  /* 0x0000000000017941 */ /* 0x000fea0003800000 */
.L_x_456:
        /* <DEDUP_REMOVED lines=9> */
.L_x_459:
[----:B------:R-:W-:Y:S05]  /*125e0*/  BSYNC B1 ;  /* 0x0000000000017941 */ /* 0x000fea0003800000 */
.L_x_458:
        /* <DEDUP_REMOVED lines=9> */
.L_x_461:
[----:B------:R-:W-:Y:S05]  /*12680*/  BSYNC B1 ;  /* 0x0000000000017941 */ /* 0x000fea0003800000 */
.L_x_460:
        /* <DEDUP_REMOVED lines=9> */
.L_x_463:
[----:B------:R-:W-:Y:S05]  /*12720*/  BSYNC B1 ;  /* 0x0000000000017941 */ /* 0x000fea0003800000 */
.L_x_462:
        /* <DEDUP_REMOVED lines=9> */
.L_x_465:
[----:B------:R-:W-:Y:S05]  /*127c0*/  BSYNC B1 ;  /* 0x0000000000017941 */ /* 0x000fea0003800000 */
.L_x_464:
[----:B------:R-:W-:Y:S05]  /*127d0*/  @!P0 BRA `(.L_x_466) ;  /* 0x0000003c00a88947 */ /* 0x000fea0003800000 */
[----:B-----5:R-:W-:-:S05]  /*127e0*/  HADD2.F32 R3, -RZ, R218.H0_H0 ;  /* 0x200000daff037230 */ /* 0x020fca0000004100 */
[----:B0-----:R-:W-:-:S04]  /*127f0*/  FMUL R0, R3, R16 ;  /* 0x0000001003007220 */ /* 0x001fc80000400000 */
[----:B------:R-:W-:-:S05]  /*12800*/  FFMA R0, R31, R2, R0 ;  /* 0x000000021f007223 */ /* 0x000fca0000000000 */
[----:B------:R-:W-:-:S05]  /*12810*/  F2FP.F16.F32.PACK_AB R0, RZ, R0 ;  /* 0x00000000ff00723e */ /* 0x000fca00000000ff */
[----:B------:R0:W-:Y:S01]  /*12820*/  STG.E.U16 desc[UR50][R184.64+0xd2], R0 ;  /* 0x0000d200b8007986 */ /* 0x0001e2000c101532 */
[----:B------:R-:W-:Y:S05]  /*12830*/  BRA `(.L_x_466) ;  /* 0x0000003c00907947 */ /* 0x000fea0003800000 */
.L_x_33:
[----:B------:R-:W2:Y:S01]  /*12840*/  LDL.LU R6, [R1+0x24] ;  /* 0x0000240001067983 */ /* 0x000ea20000300800 */
[----:B------:R-:W-:-:S03]  /*12850*/  ULDC.64 UR4, c[0x0][0x5c0] ;  /* 0x0001700000047ab9 */ /* 0x000fc60000000a00 */
[----:B------:R-:W3:Y:S04]  /*12860*/  LDL.LU R234, [R1+0x28] ;  /* 0x0000280001ea7983 */ /* 0x000ee80000300800 */
[----:B------:R-:W4:Y:S04]  /*12870*/  LDL.LU R7, [R1+0x20] ;  /* 0x0000200001077983 */ /* 0x000f280000300800 */
[----:B------:R-:W5:Y:S04]  /*12880*/  LDL.LU R22, [R1+0x2c] ;  /* 0x00002c0001167983 */ /* 0x000f680000300800 */
[----:B------:R-:W5:Y:S04]  /*12890*/  LDL.LU R21, [R1+0x30] ;  /* 0x0000300001157983 */ /* 0x000f680000300800 */
[----:B------:R-:W5:Y:S04]  /*128a0*/  LDL.LU R20, [R1+0x34] ;  /* 0x0000340001147983 */ /* 0x000f680000300800 */
[----:B------:R-:W5:Y:S04]  /*128b0*/  LDL.LU R19, [R1+0x38] ;  /* 0x0000380001137983 */ /* 0x000f680000300800 */
[----:B------:R-:W5:Y:S04]  /*128c0*/  LDL.LU R18, [R1+0x3c] ;  /* 0x00003c0001127983 */ /* 0x000f680000300800 */
[----:B------:R-:W5:Y:S04]  /*128d0*/  LDL.LU R233, [R1] ;  /* 0x0000000001e97983 */ /* 0x000f680000300800 */
[----:B------:R-:W5:Y:S04]  /*128e0*/  LDL.LU R232, [R1+0x4] ;  /* 0x0000040001e87983 */ /* 0x000f680000300800 */
[----:B------:R-:W5:Y:S01]  /*128f0*/  LDL.LU R23, [R1+0x8] ;  /* 0x0000080001177983 */ /* 0x000f620000300800 */
[----:B------:R-:W-:Y:S01]  /*12900*/  LEA R4, P2, R8, UR4, 0x1 ;  /* 0x0000000408047c11 */ /* 0x000fe2000f8408ff */
[----:B------:R-:W-:Y:S01]  /*12910*/  USHF.L.U64.HI UR4, UR8, 0x4, UR9 ;  /* 0x0000000408047899 */ /* 0x000fe20008010209 */
[----:B------:R-:W-:-:S02]  /*12920*/  ISETP.GT.AND P3, PT, R0, 0x1, PT ;  /* 0x000000010000780c */ /* 0x000fc40003f64270 */
[----:B------:R-:W-:Y:S01]  /*12930*/  LEA.HI.X R5, R8, UR5, R12, 0x1, P2 ;  /* 0x0000000508057c11 */ /* 0x000fe200090f0c0c */
[----:B------:R-:W-:Y:S01]  /*12940*/  USHF.L.U32 UR5, UR8, 0x4, URZ ;  /* 0x0000000408057899 */ /* 0x000fe2000800063f */
[----:B------:R-:W-:Y:S01]  /*12950*/  ISETP.GT.AND P2, PT, R3, 0x8, P0 ;  /* 0x000000080300780c */ /* 0x000fe20000744270 */
[-C--:B--2---:R-:W-:Y:S01]  /*12960*/  FMUL R6, R6, R2.reuse ;  /* 0x0000000206067220 */ /* 0x084fe20000400000 */
[----:B---3--:R-:W-:-:S04]  /*12970*/  FMUL R8, R234, R2 ;  /* 0x00000002ea087220 */ /* 0x008fc80000400000 */
[----:B------:R-:W-:Y:S01]  /*12980*/  F2FP.F16.F32.PACK_AB R6, RZ, R6 ;  /* 0x00000006ff06723e */ /* 0x000fe200000000ff */
[----:B----4-:R-:W-:Y:S01]  /*12990*/  FMUL R7, R7, R2 ;  /* 0x0000000207077220 */ /* 0x010fe20000400000 */
[----:B------:R-:W-:Y:S02]  /*129a0*/  F2FP.F16.F32.PACK_AB R8, RZ, R8 ;  /* 0x00000008ff08723e */ /* 0x000fe400000000ff */
[----:B------:R-:W-:Y:S01]  /*129b0*/  PRMT R10, R6, 0x7610, R10 ;  /* 0x00007610060a7816 */ /* 0x000fe2000000000a */
[-C--:B-----5:R-:W-:Y:S01]  /*129c0*/  FMUL R9, R22, R2.reuse ;  /* 0x0000000216097220 */ /* 0x0a0fe20000400000 */
[----:B------:R-:W-:Y:S01]  /*129d0*/  F2FP.F16.F32.PACK_AB R7, RZ, R7 ;  /* 0x00000007ff07723e */ /* 0x000fe200000000ff */
[----:B------:R-:W2:Y:S01]  /*129e0*/  LDL.LU R22, [R1+0xc] ;  /* 0x00000c0001167983 */ /* 0x000ea20000300800 */
[----:B------:R-:W-:Y:S01]  /*129f0*/  PRMT R11, R8, 0x7610, R11 ;  /* 0x00007610080b7816 */ /* 0x000fe2000000000b */
[----:B------:R-:W-:Y:S01]  /*12a00*/  FMUL R8, R21, R2 ;  /* 0x0000000215087220 */ /* 0x000fe20000400000 */
[----:B------:R-:W-:Y:S01]  /*12a10*/  F2FP.F16.F32.PACK_AB R9, RZ, R9 ;  /* 0x00000009ff09723e */ /* 0x000fe200000000ff */
[----:B------:R-:W3:Y:S03]  /*12a20*/  LDL.LU R21, [R1+0x10] ;  /* 0x0000100001157983 */ /* 0x000ee60000300800 */
[----:B------:R-:W-:Y:S01]  /*12a30*/  PRMT R12, R9, 0x7610, R12 ;  /* 0x00007610090c7816 */ /* 0x000fe2000000000c */
[----:B------:R0:W-:Y:S01]  /*12a40*/  @P1 STG.E.U16 desc[UR50][R4.64], R7 ;  /* 0x0000000704001986 */ /* 0x0001e2000c101532 */
[----:B------:R-:W-:-:S02]  /*12a50*/  ISETP.GT.AND P1, PT, R3, RZ, P3 ;  /* 0x000000ff0300720c */ /* 0x000fc40001f24270 */
[----:B------:R-:W-:Y:S01]  /*12a60*/  F2FP.F16.F32.PACK_AB R9, RZ, R8 ;  /* 0x00000008ff09723e */ /* 0x000fe200000000ff */
[----:B------:R-:W-:Y:S02]  /*12a70*/  FMUL R8, R20, R2 ;  /* 0x0000000214087220 */ /* 0x000fe40000400000 */
[----:B------:R-:W4:Y:S03]  /*12a80*/  LDL.LU R20, [R1+0x14] ;  /* 0x0000140001147983 */ /* 0x000f260000300800 */
[----:B------:R-:W-:-:S05]  /*12a90*/  F2FP.F16.F32.PACK_AB R8, RZ, R8 ;  /* 0x00000008ff08723e */ /* 0x000fca00000000ff */
[----:B------:R1:W-:Y:S01]  /*12aa0*/  @P1 STG.E.U16 desc[UR50][R4.64+0x2], R10 ;  /* 0x0000020a04001986 */ /* 0x0003e2000c101532 */
[----:B------:R-:W-:-:S04]  /*12ab0*/  IADD3 R6, P1, R4, UR5, RZ ;  /* 0x0000000504067c10 */ /* 0x000fc8000ff3e0ff */
[----:B0-----:R-:W-:Y:S02]  /*12ac0*/  IADD3.X R7, R5, UR4, RZ, P1, !PT ;  /* 0x0000000405077c10 */ /* 0x001fe40008ffe4ff */
[----:B------:R-:W-:-:S03]  /*12ad0*/  ISETP.GT.AND P1, PT, R3, 0x8, P3 ;  /* 0x000000080300780c */ /* 0x000fc60001f24270 */
[----:B------:R0:W-:Y:S01]  /*12ae0*/  @P2 STG.E.U16 desc[UR50][R6.64], R11 ;  /* 0x0000000b06002986 */ /* 0x0001e2000c101532 */
[----:B------:R-:W-:Y:S02]  /*12af0*/  ISETP.GT.AND P2, PT, R0, 0x8, PT ;  /* 0x000000080000780c */ /* 0x000fe40003f44270 */
[----:B-1----:R-:W-:Y:S01]  /*12b00*/  PRMT R10, R9, 0x7610, R10 ;  /* 0x00007610090a7816 */ /* 0x002fe2000000000a */
[----:B------:R-:W-:Y:S01]  /*12b10*/  FMUL R9, R18, R2 ;  /* 0x0000000212097220 */ /* 0x000fe20000400000 */
[----:B------:R-:W-:-:S05]  /*12b20*/  ISETP.GT.AND P4, PT, R3, RZ, P2 ;  /* 0x000000ff0300720c */ /* 0x000fca0001784270 */
[----:B------:R1:W-:Y:S01]  /*12b30*/  @P1 STG.E.U16 desc[UR50][R6.64+0x2], R12 ;  /* 0x0000020c06001986 */ /* 0x0003e2000c101532 */
[----:B------:R-:W-:Y:S02]  /*12b40*/  ISETP.GT.AND P1, PT, R0, 0x9, PT ;  /* 0x000000090000780c */ /* 0x000fe40003f24270 */
[----:B0-----:R-:W-:Y:S01]  /*12b50*/  PRMT R11, R8, 0x7610, R11 ;  /* 0x00007610080b7816 */ /* 0x001fe2000000000b */
[----:B------:R-:W-:Y:S01]  /*12b60*/  FMUL R8, R19, R2 ;  /* 0x0000000213087220 */ /* 0x000fe20000400000 */
[C---:B------:R-:W-:Y:S01]  /*12b70*/  ISETP.GT.AND P5, PT, R3.reuse, RZ, P1 ;  /* 0x000000ff0300720c */ /* 0x040fe20000fa4270 */
[----:B------:R-:W5:Y:S04]  /*12b80*/  LDL.LU R19, [R1+0x18] ;  /* 0x0000180001137983 */ /* 0x000f680000300800 */
[----:B------:R-:W5:Y:S04]  /*12b90*/  LDL.LU R18, [R1+0x1c] ;  /* 0x00001c0001127983 */ /* 0x000f680000300800 */
[----:B------:R0:W-:Y:S01]  /*12ba0*/  @P4 STG.E.U16 desc[UR50][R4.64+0x10], R10 ;  /* 0x0000100a04004986 */ /* 0x0001e2000c101532 */
[----:B------:R-:W-:-:S02]  /*12bb0*/  ISETP.GT.AND P4, PT, R3, 0x8, P2 ;  /* 0x000000080300780c */ /* 0x000fc40001784270 */
[----:B------:R-:W-:Y:S01]  /*12bc0*/  F2FP.F16.F32.PACK_AB R8, RZ, R8 ;  /* 0x00000008ff08723e */ /* 0x000fe200000000ff */
[----:B------:R-:W-:Y:S01]  /*12bd0*/  @P5 STG.E.U16 desc[UR50][R4.64+0x12], R11 ;  /* 0x0000120b04005986 */ /* 0x000fe2000c101532 */
[----:B------:R-:W-:Y:S02]  /*12be0*/  F2FP.F16.F32.PACK_AB R9, RZ, R9 ;  /* 0x00000009ff09723e */ /* 0x000fe400000000ff */
[----:B-1----:R-:W-:Y:S02]  /*12bf0*/  PRMT R12, R8, 0x7610, R12 ;  /* 0x00007610080c7816 */ /* 0x002fe4000000000c */
[----:B------:R-:W-:Y:S02]  /*12c00*/  ISETP.GT.AND P5, PT, R3, 0x8, P1 ;  /* 0x000000080300780c */ /* 0x000fe40000fa4270 */
[----:B------:R-:W-:Y:S01]  /*12c10*/  PRMT R13, R9, 0x7610, R13 ;  /* 0x00007610090d7816 */ /* 0x000fe2000000000d */
[----:B0-----:R-:W-:Y:S01]  /*12c20*/  FMUL R10, R233, R2 ;  /* 0x00000002e90a7220 */ /* 0x001fe20000400000 */
[----:B------:R-:W-:Y:S01]  /*12c30*/  IMAD.U32 R9, RZ, RZ, UR8 ;  /* 0x00000008ff097e24 */ /* 0x000fe2000f8e00ff */
[----:B------:R-:W-:Y:S01]  /*12c40*/  @P4 STG.E.U16 desc[UR50][R6.64+0x10], R12 ;  /* 0x0000100c06004986 */ /* 0x000fe2000c101532 */
[----:B------:R-:W-:Y:S01]  /*12c50*/  ISETP.GT.AND P4, PT, R3, 0x80, P0 ;  /* 0x000000800300780c */ /* 0x000fe20000784270 */
[----:B------:R-:W-:Y:S01]  /*12c60*/  UIMAD UR11, UR9, 0xf0, URZ ;  /* 0x000000f0090b78a4 */ /* 0x000fe2000f8e023f */
[----:B------:R-:W-:Y:S01]  /*12c70*/  IMAD.WIDE.U32 R8, R9, 0xf0, R6 ;  /* 0x000000f009087825 */ /* 0x000fe200078e0006 */
[----:B------:R-:W-:-:S04]  /*12c80*/  F2FP.F16.F32.PACK_AB R10, RZ, R10 ;  /* 0x0000000aff0a723e */ /* 0x000fc800000000ff */
[----:B------:R-:W-:Y:S01]  /*12c90*/  PRMT R14, R10, 0x7610, R14 ;  /* 0x000076100a0e7816 */ /* 0x000fe2000000000e */
[----:B------:R-:W-:Y:S01]  /*12ca0*/  VIADD R9, R9, UR11 ;  /* 0x0000000b09097c36 */ /* 0x000fe20008000000 */
[----:B------:R0:W-:Y:S01]  /*12cb0*/  @P5 STG.E.U16 desc[UR50][R6.64+0x12], R13 ;  /* 0x0000120d06005986 */ /* 0x0001e2000c101532 */
[----:B------:R-:W-:-:S03]  /*12cc0*/  FMUL R10, R232, R2 ;  /* 0x00000002e80a7220 */ /* 0x000fc60000400000 */
[----:B------:R1:W-:Y:S01]  /*12cd0*/  @P4 STG.E.U16 desc[UR50][R8.64], R14 ;  /* 0x0000000e08004986 */ /* 0x0003e2000c101532 */
[----:B------:R-:W-:Y:S02]  /*12ce0*/  ISETP.GT.AND P4, PT, R3, 0x80, P3 ;  /* 0x000000800300780c */ /* 0x000fe40001f84270 */
[----:B------:R-:W-:-:S04]  /*12cf0*/  F2FP.F16.F32.PACK_AB R10, RZ, R10 ;  /* 0x0000000aff0a723e */ /* 0x000fc800000000ff */
[----:B0-----:R-:W-:Y:S01]  /*12d00*/  PRMT R13, R10, 0x7610, R13 ;  /* 0x000076100a0d7816 */ /* 0x001fe2000000000d */
[----:B------:R-:W-:-:S06]  /*12d10*/  FMUL R10, R23, R2 ;  /* 0x00000002170a7220 */ /* 0x000fcc0000400000 */
[----:B------:R0:W-:Y:S01]  /*12d20*/  @P4 STG.E.U16 desc[UR50][R8.64+0x2], R13 ;  /* 0x0000020d08004986 */ /* 0x0001e2000c101532 */
[----:B------:R-:W-:Y:S02]  /*12d30*/  F2FP.F16.F32.PACK_AB R11, RZ, R10 ;  /* 0x0000000aff0b723e */ /* 0x000fe400000000ff */
[----:B------:R-:W-:Y:S02]  /*12d40*/  IADD3 R10, P4, R8, UR5, RZ ;  /* 0x00000005080a7c10 */ /* 0x000fe4000ff9e0ff */
[----:B-1----:R-:W-:Y:S02]  /*12d50*/  PRMT R14, R11, 0x7610, R14 ;  /* 0x000076100b0e7816 */ /* 0x002fe4000000000e */
[----:B------:R-:W-:Y:S02]  /*12d60*/  ISETP.GT.AND P5, PT, R3, 0x88, P0 ;  /* 0x000000880300780c */ /* 0x000fe400007a4270 */
[----:B------:R-:W-:Y:S02]  /*12d70*/  IADD3.X R11, R9, UR4, RZ, P4, !PT ;  /* 0x00000004090b7c10 */ /* 0x000fe4000a7fe4ff */
[----:B------:R-:W-:-:S09]  /*12d80*/  ISETP.GT.AND P4, PT, R3, 0x88, P3 ;  /* 0x000000880300780c */ /* 0x000fd20001f84270 */
[----:B------:R1:W-:Y:S01]  /*12d90*/  @P5 STG.E.U16 desc[UR50][R10.64], R14 ;  /* 0x0000000e0a005986 */ /* 0x0003e2000c101532 */
[----:B------:R-:W-:Y:S02]  /*12da0*/  USHF.L.U32 UR13, UR8, 0x8, URZ ;  /* 0x00000008080d7899 */ /* 0x000fe4000800063f */
[----:B------:R-:W-:Y:S01]  /*12db0*/  USHF.L.U64.HI UR12, UR8, 0x8, UR9 ;  /* 0x00000008080c7899 */ /* 0x000fe20008010209 */
[----:B------:R-:W-:Y:S01]  /*12dc0*/  ISETP.GT.AND P5, PT, R3, 0x100, P0 ;  /* 0x000001000300780c */ /* 0x000fe200007a4270 */
[-C--:B------:R-:W-:Y:S01]  /*12dd0*/  FMUL R224, R224, R2.reuse ;  /* 0x00000002e0e07220 */ /* 0x080fe20000400000 */
[----:B------:R-:W-:-:S04]  /*12de0*/  FMUL R225, R225, R2 ;  /* 0x00000002e1e17220 */ /* 0x000fc80000400000 */
[----:B------:R-:W-:Y:S02]  /*12df0*/  F2FP.F16.F32.PACK_AB R224, RZ, R224 ;  /* 0x000000e0ffe0723e */ /* 0x000fe400000000ff */
[----:B------:R-:W-:Y:S01]  /*12e00*/  F2FP.F16.F32.PACK_AB R225, RZ, R225 ;  /* 0x000000e1ffe1723e */ /* 0x000fe200000000ff */
[-C--:B------:R-:W-:Y:S01]  /*12e10*/  FMUL R226, R226, R2.reuse ;  /* 0x00000002e2e27220 */ /* 0x080fe20000400000 */
[----:B------:R-:W-:-:S04]  /*12e20*/  FMUL R227, R227, R2 ;  /* 0x00000002e3e37220 */ /* 0x000fc80000400000 */
[----:B------:R-:W-:Y:S02]  /*12e30*/  F2FP.F16.F32.PACK_AB R226, RZ, R226 ;  /* 0x000000e2ffe2723e */ /* 0x000fe400000000ff */
[----:B------:R-:W-:Y:S01]  /*12e40*/  F2FP.F16.F32.PACK_AB R227, RZ, R227 ;  /* 0x000000e3ffe3723e */ /* 0x000fe200000000ff */
[----:B------:R-:W-:-:S05]  /*12e50*/  FMUL R228, R228, R2 ;  /* 0x00000002e4e47220 */ /* 0x000fca0000400000 */
[----:B------:R-:W-:Y:S01]  /*12e60*/  F2FP.F16.F32.PACK_AB R228, RZ, R228 ;  /* 0x000000e4ffe4723e */ /* 0x000fe200000000ff */
[----:B------:R-:W-:-:S05]  /*12e70*/  FMUL R229, R229, R2 ;  /* 0x00000002e5e57220 */ /* 0x000fca0000400000 */
[----:B------:R-:W-:Y:S01]  /*12e80*/  F2FP.F16.F32.PACK_AB R229, RZ, R229 ;  /* 0x000000e5ffe5723e */ /* 0x000fe200000000ff */
[-C--:B------:R-:W-:Y:S01]  /*12e90*/  FMUL R230, R230, R2.reuse ;  /* 0x00000002e6e67220 */ /* 0x080fe20000400000 */
[-C--:B------:R-:W-:Y:S01]  /*12ea0*/  FMUL R231, R231, R2.reuse ;  /* 0x00000002e7e77220 */ /* 0x080fe20000400000 */
[----:B--2---:R-:W-:-:S05]  /*12eb0*/  FMUL R12, R22, R2 ;  /* 0x00000002160c7220 */ /* 0x004fca0000400000 */
[----:B------:R-:W-:-:S04]  /*12ec0*/  F2FP.F16.F32.PACK_AB R12, RZ, R12 ;  /* 0x0000000cff0c723e */ /* 0x000fc800000000ff */
[----:B0-----:R-:W-:Y:S01]  /*12ed0*/  PRMT R13, R12, 0x7610, R13 ;  /* 0x000076100c0d7816 */ /* 0x001fe2000000000d */
[----:B---3--:R-:W-:-:S04]  /*12ee0*/  FMUL R12, R21, R2 ;  /* 0x00000002150c7220 */ /* 0x008fc80000400000 */
[----:B------:R0:W-:Y:S01]  /*12ef0*/  @P4 STG.E.U16 desc[UR50][R10.64+0x2], R13 ;  /* 0x0000020d0a004986 */ /* 0x0001e2000c101532 */
[----:B------:R-:W-:Y:S02]  /*12f00*/  ISETP.GT.AND P4, PT, R3, 0x80, P2 ;  /* 0x000000800300780c */ /* 0x000fe40001784270 */
[----:B------:R-:W-:-:S04]  /*12f10*/  F2FP.F16.F32.PACK_AB R12, RZ, R12 ;  /* 0x0000000cff0c723e */ /* 0x000fc800000000ff */
[----:B------:R-:W-:Y:S01]  /*12f20*/  PRMT R15, R12, 0x7610, R15 ;  /* 0x000076100c0f7816 */ /* 0x000fe2000000000f */
[----:B----4-:R-:W-:-:S06]  /*12f30*/  FMUL R12, R20, R2 ;  /* 0x00000002140c7220 */ /* 0x010fcc0000400000 */
[----:B------:R-:W-:Y:S01]  /*12f40*/  @P4 STG.E.U16 desc[UR50][R8.64+0x10], R15 ;  /* 0x0000100f08004986 */ /* 0x000fe2000c101532 */
[----:B------:R-:W-:Y:S02]  /*12f50*/  ISETP.GT.AND P4, PT, R3, 0x80, P1 ;  /* 0x000000800300780c */ /* 0x000fe40000f84270 */
[----:B------:R-:W-:-:S04]  /*12f60*/  F2FP.F16.F32.PACK_AB R12, RZ, R12 ;  /* 0x0000000cff0c723e */ /* 0x000fc800000000ff */
[----:B-1----:R-:W-:-:S07]  /*12f70*/  PRMT R14, R12, 0x7610, R14 ;  /* 0x000076100c0e7816 */ /* 0x002fce000000000e */
[----:B------:R1:W-:Y:S01]  /*12f80*/  @P4 STG.E.U16 desc[UR50][R8.64+0x12], R14 ;  /* 0x0000120e08004986 */ /* 0x0003e2000c101532 */
[----:B------:R-:W-:Y:S01]  /*12f90*/  ISETP.GT.AND P4, PT, R3, 0x88, P2 ;  /* 0x000000880300780c */ /* 0x000fe20001784270 */
[----:B-----5:R-:W-:-:S05]  /*12fa0*/  FMUL R12, R19, R2 ;  /* 0x00000002130c7220 */ /* 0x020fca0000400000 */
[----:B------:R-:W-:-:S04]  /*12fb0*/  F2FP.F16.F32.PACK_AB R12, RZ, R12 ;  /* 0x0000000cff0c723e */ /* 0x000fc800000000ff */
[----:B0-----:R-:W-:Y:S01]  /*12fc0*/  PRMT R13, R12, 0x7610, R13 ;  /* 0x000076100c0d7816 */ /* 0x001fe2000000000d */
[----:B------:R-:W-:-:S04]  /*12fd0*/  FMUL R12, R18, R2 ;  /* 0x00000002120c7220 */ /* 0x000fc80000400000 */
[----:B------:R-:W-:Y:S01]  /*12fe0*/  @P4 STG.E.U16 desc[UR50][R10.64+0x10], R13 ;  /* 0x0000100d0a004986 */ /* 0x000fe2000c101532 */
[----:B------:R-:W-:Y:S02]  /*12ff0*/  ISETP.GT.AND P4, PT, R3, 0x88, P1 ;  /* 0x000000880300780c */ /* 0x000fe40000f84270 */
[----:B------:R-:W-:-:S11]  /*13000*/  F2FP.F16.F32.PACK_AB R12, RZ, R12 ;  /* 0x0000000cff0c723e */ /* 0x000fd600000000ff */
[----:B------:R0:W-:Y:S01]  /*13010*/  @P4 STG.E.U16 desc[UR50][R10.64+0x12], R12 ;  /* 0x0000120c0a004986 */ /* 0x0001e2000c101532 */
[----:B-1----:R-:W-:-:S04]  /*13020*/  IADD3 R8, P4, R8, UR13, RZ ;  /* 0x0000000d08087c10 */ /* 0x002fc8000ff9e0ff */
[----:B------:R-:W-:Y:S02]  /*13030*/  IADD3.X R9, R9, UR12, RZ, P4, !PT ;  /* 0x0000000c09097c10 */ /* 0x000fe4000a7fe4ff */
[----:B------:R-:W-:-:S03]  /*13040*/  ISETP.GT.AND P4, PT, R3, 0x100, P3 ;  /* 0x000001000300780c */ /* 0x000fc60001f84270 */
[----:B------:R-:W-:Y:S01]  /*13050*/  @P5 STG.E.U16 desc[UR50][R8.64], R224 ;  /* 0x000000e008005986 */ /* 0x000fe2000c101532 */
[----:B------:R-:W-:-:S09]  /*13060*/  ISETP.GT.AND P5, PT, R3, 0x108, P0 ;  /* 0x000001080300780c */ /* 0x000fd200007a4270 */
[----:B------:R-:W-:Y:S01]  /*13070*/  @P4 STG.E.U16 desc[UR50][R8.64+0x2], R225 ;  /* 0x000002e108004986 */ /* 0x000fe2000c101532 */
[----:B0-----:R-:W-:-:S04]  /*13080*/  IADD3 R10, P4, R8, UR5, RZ ;  /* 0x00000005080a7c10 */ /* 0x001fc8000ff9e0ff */
[----:B------:R-:W-:Y:S02]  /*13090*/  IADD3.X R11, R9, UR4, RZ, P4, !PT ;  /* 0x00000004090b7c10 */ /* 0x000fe4000a7fe4ff */
[----:B------:R-:W-:-:S03]  /*130a0*/  ISETP.GT.AND P4, PT, R3, 0x108, P3 ;  /* 0x000001080300780c */ /* 0x000fc60001f84270 */
[----:B------:R-:W-:Y:S10]  /*130b0*/  @P5 STG.E.U16 desc[UR50][R10.64], R226 ;  /* 0x000000e20a005986 */ /* 0x000ff4000c101532 */
[----:B------:R-:W-:Y:S01]  /*130c0*/  @P4 STG.E.U16 desc[UR50][R10.64+0x2], R227 ;  /* 0x000002e30a004986 */ /* 0x000fe2000c101532 */
[----:B------:R-:W-:-:S13]  /*130d0*/  ISETP.GT.AND P4, PT, R3, 0x100, P2 ;  /* 0x000001000300780c */ /* 0x000fda0001784270 */
[----:B------:R-:W-:Y:S01]  /*130e0*/  @P4 STG.E.U16 desc[UR50][R8.64+0x10], R228 ;  /* 0x000010e408004986 */ /* 0x000fe2000c101532 */
[C---:B------:R-:W-:Y:S02]  /*130f0*/  ISETP.GT.AND P4, PT, R3.reuse, 0x100, P1 ;  /* 0x000001000300780c */ /* 0x040fe40000f84270 */
[----:B------:R-:W-:Y:S02]  /*13100*/  ISETP.GT.AND P5, PT, R3, 0x108, P1 ;  /* 0x000001080300780c */ /* 0x000fe40000fa4270 */
[----:B------:R-:W-:-:S09]  /*13110*/  F2FP.F16.F32.PACK_AB R230, RZ, R230 ;  /* 0x000000e6ffe6723e */ /* 0x000fd200000000ff */
[----:B------:R0:W-:Y:S01]  /*13120*/  @P4 STG.E.U16 desc[UR50][R8.64+0x12], R229 ;  /* 0x000012e508004986 */ /* 0x0001e2000c101532 */
[----:B------:R-:W-:Y:S02]  /*13130*/  ISETP.GT.AND P4, PT, R3, 0x108, P2 ;  /* 0x000001080300780c */ /* 0x000fe40001784270 */
[----:B------:R-:W-:Y:S01]  /*13140*/  F2FP.F16.F32.PACK_AB R231, RZ, R231 ;  /* 0x000000e7ffe7723e */ /* 0x000fe200000000ff */
[----:B------:R-:W-:-:S10]  /*13150*/  FMUL R216, R216, R2 ;  /* 0x00000002d8d87220 */ /* 0x000fd40000400000 */
[----:B------:R-:W-:Y:S04]  /*13160*/  @P4 STG.E.U16 desc[UR50][R10.64+0x10], R230 ;  /* 0x000010e60a004986 */ /* 0x000fe8000c101532 */
[----:B------:R1:W-:Y:S01]  /*13170*/  @P5 STG.E.U16 desc[UR50][R10.64+0x12], R231 ;  /* 0x000012e70a005986 */ /* 0x0003e2000c101532 */
[----:B------:R-:W-:Y:S02]  /*13180*/  ISETP.GT.AND P5, PT, R3, 0x180, P0 ;  /* 0x000001800300780c */ /* 0x000fe400007a4270 */
[----:B0-----:R-:W-:Y:S02]  /*13190*/  IADD3 R8, P4, R8, UR13, RZ ;  /* 0x0000000d08087c10 */ /* 0x001fe4000ff9e0ff */
[----:B------:R-:W-:Y:S02]  /*131a0*/  F2FP.F16.F32.PACK_AB R216, RZ, R216 ;  /* 0x000000d8ffd8723e */ /* 0x000fe400000000ff */
[----:B------:R-:W-:-:S02]  /*131b0*/  IADD3.X R9, R9, UR12, RZ, P4, !PT ;  /* 0x0000000c09097c10 */ /* 0x000fc4000a7fe4ff */
[C---:B------:R-:W-:Y:S02]  /*131c0*/  ISETP.GT.AND P4, PT, R3.reuse, 0x180, P3 ;  /* 0x000001800300780c */ /* 0x040fe40001f84270 */
[----:B------:R-:W-:Y:S01]  /*131d0*/  ISETP.GT.AND P0, PT, R3, 0x188, P0 ;  /* 0x000001880300780c */ /* 0x000fe20000704270 */
[-C--:B------:R-:W-:Y:S01]  /*131e0*/  FMUL R217, R217, R2.reuse ;  /* 0x00000002d9d97220 */ /* 0x080fe20000400000 */
[----:B------:R-:W-:Y:S01]  /*131f0*/  FMUL R218, R218, R2 ;  /* 0x00000002dada7220 */ /* 0x000fe20000400000 */
[----:B------:R-:W-:Y:S01]  /*13200*/  @P5 STG.E.U16 desc[UR50][R8.64], R216 ;  /* 0x000000d808005986 */ /* 0x000fe2000c101532 */
[----:B-1----:R-:W-:Y:S02]  /*13210*/  IADD3 R10, P5, R8, UR5, RZ ;  /* 0x00000005080a7c10 */ /* 0x002fe4000ffbe0ff */
[----:B------:R-:W-:Y:S02]  /*13220*/  F2FP.F16.F32.PACK_AB R217, RZ, R217 ;  /* 0x000000d9ffd9723e */ /* 0x000fe400000000ff */
[----:B------:R-:W-:-:S02]  /*13230*/  F2FP.F16.F32.PACK_AB R218, RZ, R218 ;  /* 0x000000daffda723e */ /* 0x000fc400000000ff */
[----:B------:R-:W-:Y:S01]  /*13240*/  IADD3.X R11, R9, UR4, RZ, P5, !PT ;  /* 0x00000004090b7c10 */ /* 0x000fe2000affe4ff */
[----:B------:R-:W-:Y:S01]  /*13250*/  @P4 STG.E.U16 desc[UR50][R8.64+0x2], R217 ;  /* 0x000002d908004986 */ /* 0x000fe2000c101532 */
[C---:B------:R-:W-:Y:S02]  /*13260*/  ISETP.GT.AND P3, PT, R3.reuse, 0x188, P3 ;  /* 0x000001880300780c */ /* 0x040fe40001f64270 */
[C---:B------:R-:W-:Y:S01]  /*13270*/  ISETP.GT.AND P4, PT, R3.reuse, 0x180, P2 ;  /* 0x000001800300780c */ /* 0x040fe20001784270 */
[----:B------:R-:W-:Y:S01]  /*13280*/  @P0 STG.E.U16 desc[UR50][R10.64], R218 ;  /* 0x000000da0a000986 */ /* 0x000fe2000c101532 */
[----:B------:R-:W-:Y:S01]  /*13290*/  ISETP.GT.AND P0, PT, R3, 0x180, P1 ;  /* 0x000001800300780c */ /* 0x000fe20000f04270 */
[-C--:B------:R-:W-:Y:S01]  /*132a0*/  FMUL R219, R219, R2.reuse ;  /* 0x00000002dbdb7220 */ /* 0x080fe20000400000 */
[----:B------:R-:W-:Y:S01]  /*132b0*/  ISETP.GT.AND P2, PT, R3, 0x188, P2 ;  /* 0x000001880300780c */ /* 0x000fe20001744270 */
[-C--:B------:R-:W-:Y:S01]  /*132c0*/  FMUL R220, R220, R2.reuse ;  /* 0x00000002dcdc7220 */ /* 0x080fe20000400000 */
[----:B------:R-:W-:-:S02]  /*132d0*/  FMUL R221, R221, R2 ;  /* 0x00000002dddd7220 */ /* 0x000fc40000400000 */
[----:B------:R-:W-:Y:S02]  /*132e0*/  F2FP.F16.F32.PACK_AB R219, RZ, R219 ;  /* 0x000000dbffdb723e */ /* 0x000fe400000000ff */
[----:B------:R-:W-:Y:S01]  /*132f0*/  F2FP.F16.F32.PACK_AB R220, RZ, R220 ;  /* 0x000000dcffdc723e */ /* 0x000fe200000000ff */
[-C--:B------:R-:W-:Y:S01]  /*13300*/  FMUL R222, R222, R2.reuse ;  /* 0x00000002dede7220 */ /* 0x080fe20000400000 */
[----:B------:R-:W-:Y:S01]  /*13310*/  F2FP.F16.F32.PACK_AB R221, RZ, R221 ;  /* 0x000000ddffdd723e */ /* 0x000fe200000000ff */
[----:B------:R-:W-:Y:S01]  /*13320*/  @P3 STG.E.U16 desc[UR50][R10.64+0x2], R219 ;  /* 0x000002db0a003986 */ /* 0x000fe2000c101532 */
[----:B------:R-:W-:Y:S01]  /*13330*/  ISETP.GT.AND P1, PT, R3, 0x188, P1 ;  /* 0x000001880300780c */ /* 0x000fe20000f24270 */
[----:B------:R-:W-:Y:S02]  /*13340*/  FMUL R223, R223, R2 ;  /* 0x00000002dfdf7220 */ /* 0x000fe40000400000 */
[----:B------:R-:W-:Y:S01]  /*13350*/  @P4 STG.E.U16 desc[UR50][R8.64+0x10], R220 ;  /* 0x000010dc08004986 */ /* 0x000fe2000c101532 */
[----:B------:R-:W-:-:S03]  /*13360*/  F2FP.F16.F32.PACK_AB R222, RZ, R222 ;  /* 0x000000deffde723e */ /* 0x000fc600000000ff */
[----:B------:R0:W-:Y:S01]  /*13370*/  @P0 STG.E.U16 desc[UR50][R8.64+0x12], R221 ;  /* 0x000012dd08000986 */ /* 0x0001e2000c101532 */
[----:B------:R-:W-:Y:S02]  /*13380*/  F2FP.F16.F32.PACK_AB R223, RZ, R223 ;  /* 0x000000dfffdf723e */ /* 0x000fe400000000ff */
[----:B------:R-:W-:Y:S01]  /*13390*/  ISETP.GT.AND P3, PT, R0, 0x10, PT ;  /* 0x000000100000780c */ /* 0x000fe20003f64270 */
[----:B0-----:R-:W-:Y:S02]  /*133a0*/  @P2 IMAD.MOV.U32 R8, RZ, RZ, R10 ;  /* 0x000000ffff082224 */ /* 0x001fe400078e000a */
[----:B------:R-:W-:-:S05]  /*133b0*/  @P2 IMAD.MOV.U32 R9, RZ, RZ, R11 ;  /* 0x000000ffff092224 */ /* 0x000fca00078e000b */
[----:B------:R-:W-:Y:S01]  /*133c0*/  @P2 STG.E.U16 desc[UR50][R8.64+0x10], R222 ;  /* 0x000010de08002986 */ /* 0x000fe2000c101532 */
[----:B------:R-:W-:-:S03]  /*133d0*/  ISETP.GT.AND P2, PT, R0, 0x11, PT ;  /* 0x000000110000780c */ /* 0x000fc60003f44270 */
[----:B------:R0:W-:Y:S01]  /*133e0*/  @P1 STG.E.U16 desc[UR50][R10.64+0x12], R223 ;  /* 0x000012df0a001986 */ /* 0x0001e2000c101532 */
[C---:B------:R-:W-:Y:S02]  /*133f0*/  ISETP.GT.AND P1, PT, R3.reuse, RZ, P3 ;  /* 0x000000ff0300720c */ /* 0x040fe40001f24270 */
[C---:B------:R-:W-:Y:S02]  /*13400*/  ISETP.GT.AND P4, PT, R3.reuse, RZ, P2 ;  /* 0x000000ff0300720c */ /* 0x040fe40001784270 */
[----:B------:R-:W-:Y:S01]  /*13410*/  ISETP.GT.AND P0, PT, R3, 0x8, P2 ;  /* 0x000000080300780c */ /* 0x000fe20001704270 */
[-C--:B------:R-:W-:Y:S01]  /*13420*/  FMUL R208, R208, R2.reuse ;  /* 0x00000002d0d07220 */ /* 0x080fe20000400000 */
[-C--:B------:R-:W-:Y:S01]  /*13430*/  FMUL R209, R209, R2.reuse ;  /* 0x00000002d1d17220 */ /* 0x080fe20000400000 */
[-C--:B------:R-:W-:Y:S01]  /*13440*/  FMUL R211, R211, R2.reuse ;  /* 0x00000002d3d37220 */ /* 0x080fe20000400000 */
[----:B------:R-:W-:Y:S01]  /*13450*/  ISETP.GT.AND P5, PT, R3, 0x8, P3 ;  /* 0x000000080300780c */ /* 0x000fe20001fa4270 */
[----:B------:R-:W-:Y:S01]  /*13460*/  FMUL R210, R210, R2 ;  /* 0x00000002d2d27220 */ /* 0x000fe20000400000 */
[----:B------:R-:W-:-:S02]  /*13470*/  F2FP.F16.F32.PACK_AB R208, RZ, R208 ;  /* 0x000000d0ffd0723e */ /* 0x000fc400000000ff */
[----:B------:R-:W-:Y:S02]  /*13480*/  F2FP.F16.F32.PACK_AB R209, RZ, R209 ;  /* 0x000000d1ffd1723e */ /* 0x000fe400000000ff */
[----:B------:R-:W-:Y:S01]  /*13490*/  F2FP.F16.F32.PACK_AB R211, RZ, R211 ;  /* 0x000000d3ffd3723e */ /* 0x000fe200000000ff */
[----:B------:R-:W-:Y:S01]  /*134a0*/  @P1 STG.E.U16 desc[UR50][R4.64+0x20], R208 ;  /* 0x000020d004001986 */ /* 0x000fe2000c101532 */
[----:B------:R-:W-:-:S03]  /*134b0*/  F2FP.F16.F32.PACK_AB R210, RZ, R210 ;  /* 0x000000d2ffd2723e */ /* 0x000fc600000000ff */
[----:B------:R-:W-:Y:S01]  /*134c0*/  @P4 STG.E.U16 desc[UR50][R4.64+0x22], R209 ;  /* 0x000022d104004986 */ /* 0x000fe2000c101532 */
[----:B------:R-:W-:-:S03]  /*134d0*/  ISETP.GT.AND P1, PT, R0, 0x18, PT ;  /* 0x000000180000780c */ /* 0x000fc60003f24270 */
[----:B------:R-:W-:Y:S01]  /*134e0*/  @P0 STG.E.U16 desc[UR50][R6.64+0x22], R211 ;  /* 0x000022d306000986 */ /* 0x000fe2000c101532 */
[----:B------:R-:W-:-:S03]  /*134f0*/  ISETP.GT.AND P0, PT, R0, 0x19, PT ;  /* 0x000000190000780c */ /* 0x000fc60003f04270 */
[----:B------:R-:W-:Y:S01]  /*13500*/  @P5 STG.E.U16 desc[UR50][R6.64+0x20], R210 ;  /* 0x000020d206005986 */ /* 0x000fe2000c101532 */
[C---:B------:R-:W-:Y:S02]  /*13510*/  ISETP.GT.AND P5, PT, R3.reuse, RZ, P1 ;  /* 0x000000ff0300720c */ /* 0x040fe40000fa4270 */
[----:B------:R-:W-:Y:S01]  /*13520*/  ISETP.GT.AND P4, PT, R3, RZ, P0 ;  /* 0x000000ff0300720c */ /* 0x000fe20000784270 */
[-C--:B------:R-:W-:Y:S01]  /*13530*/  FMUL R212, R212, R2.reuse ;  /* 0x00000002d4d47220 */ /* 0x080fe20000400000 */
[----:B------:R-:W-:-:S04]  /*13540*/  FMUL R213, R213, R2 ;  /* 0x00000002d5d57220 */ /* 0x000fc80000400000 */
[----:B------:R-:W-:Y:S02]  /*13550*/  F2FP.F16.F32.PACK_AB R212, RZ, R212 ;  /* 0x000000d4ffd4723e */ /* 0x000fe400000000ff */
[----:B------:R-:W-:-:S03]  /*13560*/  F2FP.F16.F32.PACK_AB R213, RZ, R213 ;  /* 0x000000d5ffd5723e */ /* 0x000fc600000000ff */
[----:B------:R-:W-:Y:S01]  /*13570*/  @P5 STG.E.U16 desc[UR50][R4.64+0x30], R212 ;  /* 0x000030d404005986 */ /* 0x000fe2000c101532 */
[----:B------:R-:W-:-:S03]  /*13580*/  ISETP.GT.AND P5, PT, R3, 0x8, P1 ;  /* 0x000000080300780c */ /* 0x000fc60000fa4270 */
[----:B------:R-:W-:Y:S01]  /*13590*/  @P4 STG.E.U16 desc[UR50][R4.64+0x32], R213 ;  /* 0x000032d504004986 */ /* 0x000fe2000c101532 */
[----:B------:R-:W-:Y:S01]  /*135a0*/  ISETP.GT.AND P4, PT, R3, 0x8, P0 ;  /* 0x000000080300780c */ /* 0x000fe20000784270 */
[-C--:B------:R-:W-:Y:S01]  /*135b0*/  FMUL R214, R214, R2.reuse ;  /* 0x00000002d6d67220 */ /* 0x080fe20000400000 */
[----:B------:R-:W-:-:S04]  /*135c0*/  FMUL R215, R215, R2 ;  /* 0x00000002d7d77220 */ /* 0x000fc80000400000 */
[----:B------:R-:W-:Y:S02]  /*135d0*/  F2FP.F16.F32.PACK_AB R214, RZ, R214 ;  /* 0x000000d6ffd6723e */ /* 0x000fe400000000ff */
[----:B------:R-:W-:Y:S01]  /*135e0*/  F2FP.F16.F32.PACK_AB R215, RZ, R215 ;  /* 0x000000d7ffd7723e */ /* 0x000fe200000000ff */
[----:B0-----:R-:W-:Y:S02]  /*135f0*/  IMAD.U32 R11, RZ, RZ, UR8 ;  /* 0x00000008ff0b7e24 */ /* 0x001fe4000f8e00ff */
[----:B------:R-:W-:Y:S01]  /*13600*/  @P5 STG.E.U16 desc[UR50][R6.64+0x30], R214 ;  /* 0x000030d606005986 */ /* 0x000fe2000c101532 */
[----:B------:R-:W-:-:S03]  /*13610*/  ISETP.GT.AND P5, PT, R3, 0x80, P2 ;  /* 0x000000800300780c */ /* 0x000fc600017a4270 */
[----:B------:R-:W-:Y:S01]  /*13620*/  @P4 STG.E.U16 desc[UR50][R6.64+0x32], R215 ;  /* 0x000032d706004986 */ /* 0x000fe2000c101532 */
[----:B------:R-:W-:Y:S01]  /*13630*/  ISETP.GT.AND P4, PT, R3, 0x80, P3 ;  /* 0x000000800300780c */ /* 0x000fe20001f84270 */
[-C--:B------:R-:W-:Y:S01]  /*13640*/  FMUL R200, R200, R2.reuse ;  /* 0x00000002c8c87220 */ /* 0x080fe20000400000 */
[----:B------:R-:W-:Y:S01]  /*13650*/  FMUL R201, R201, R2 ;  /* 0x00000002c9c97220 */ /* 0x000fe20000400000 */
[----:B------:R-:W-:-:S03]  /*13660*/  IMAD.WIDE.U32 R10, R11, 0xf0, R6 ;  /* 0x000000f00b0a7825 */ /* 0x000fc600078e0006 */
[----:B------:R-:W-:Y:S01]  /*13670*/  F2FP.F16.F32.PACK_AB R200, RZ, R200 ;  /* 0x000000c8ffc8723e */ /* 0x000fe200000000ff */
[----:B------:R-:W-:Y:S01]  /*13680*/  VIADD R11, R11, UR11 ;  /* 0x0000000b0b0b7c36 */ /* 0x000fe20008000000 */
[----:B------:R-:W-:Y:S01]  /*13690*/  F2FP.F16.F32.PACK_AB R201, RZ, R201 ;  /* 0x000000c9ffc9723e */ /* 0x000fe200000000ff */
[----:B------:R-:W-:-:S04]  /*136a0*/  FMUL R202, R202, R2 ;  /* 0x00000002caca7220 */ /* 0x000fc80000400000 */
[----:B------:R-:W-:Y:S01]  /*136b0*/  @P4 STG.E.U16 desc[UR50][R10.64+0x20], R200 ;  /* 0x000020c80a004986 */ /* 0x000fe2000c101532 */
[----:B------:R-:W-:-:S03]  /*136c0*/  IADD3 R8, P4, R10, UR5, RZ ;  /* 0x000000050a087c10 */ /* 0x000fc6000ff9e0ff */
[----:B------:R-:W-:Y:S01]  /*136d0*/  @P5 STG.E.U16 desc[UR50][R10.64+0x22], R201 ;  /* 0x000022c90a005986 */ /* 0x000fe2000c101532 */
[----:B------:R-:W-:Y:S02]  /*136e0*/  ISETP.GT.AND P5, PT, R3, 0x88, P3 ;  /* 0x000000880300780c */ /* 0x000fe40001fa4270 */
[----:B------:R-:W-:Y:S02]  /*136f0*/  IADD3.X R9, R11, UR4, RZ, P4, !PT ;  /* 0x000000040b097c10 */ /* 0x000fe4000a7fe4ff */
[----:B------:R-:W-:Y:S01]  /*13700*/  ISETP.GT.AND P4, PT, R3, 0x88, P2 ;  /* 0x000000880300780c */ /* 0x000fe20001784270 */
[----:B------:R-:W-:Y:S01]  /*13710*/  FMUL R203, R203, R2 ;  /* 0x00000002cbcb7220 */ /* 0x000fe20000400000 */
[----:B------:R-:W-:Y:S01]  /*13720*/  F2FP.F16.F32.PACK_AB R202, RZ, R202 ;  /* 0x000000caffca723e */ /* 0x000fe200000000ff */
[----:B------:R-:W-:-:S03]  /*13730*/  IMAD.U32 R15, RZ, RZ, UR5 ;  /* 0x00000005ff0f7e24 */ /* 0x000fc6000f8e00ff */
[----:B------:R-:W-:-:S03]  /*13740*/  F2FP.F16.F32.PACK_AB R203, RZ, R203 ;  /* 0x000000cbffcb723e */ /* 0x000fc600000000ff */
[----:B------:R-:W-:Y:S01]  /*13750*/  @P5 STG.E.U16 desc[UR50][R8.64+0x20], R202 ;  /* 0x000020ca08005986 */ /* 0x000fe2000c101532 */
[----:B------:R-:W-:Y:S01]  /*13760*/  IADD3 R12, P5, R10, UR13, RZ ;  /* 0x0000000d0a0c7c10 */ /* 0x000fe2000ffbe0ff */
[----:B------:R-:W-:Y:S02]  /*13770*/  IMAD.U32 R19, RZ, RZ, UR4 ;  /* 0x00000004ff137e24 */ /* 0x000fe4000f8e00ff */
[----:B------:R-:W-:Y:S01]  /*13780*/  @P4 STG.E.U16 desc[UR50][R8.64+0x22], R203 ;  /* 0x000022cb08004986 */ /* 0x000fe2000c101532 */
[----:B------:R-:W-:Y:S02]  /*13790*/  IADD3.X R13, R11, UR12, RZ, P5, !PT ;  /* 0x0000000c0b0d7c10 */ /* 0x000fe4000affe4ff */
[----:B------:R-:W-:-:S04]  /*137a0*/  IADD3 R14, P4, P5, R15, UR13, R12 ;  /* 0x0000000d0f0e7c10 */ /* 0x000fc8000fd9e00c */
[----:B------:R-:W-:Y:S02]  /*137b0*/  IADD3.X R15, R19, UR12, R13, P4, P5 ;  /* 0x0000000c130f7c10 */ /* 0x000fe4000a7ea40d */
[C---:B------:R-:W-:Y:S01]  /*137c0*/  ISETP.GT.AND P4, PT, R3.reuse, 0x80, P1 ;  /* 0x000000800300780c */ /* 0x040fe20000f84270 */
[-C--:B------:R-:W-:Y:S01]  /*137d0*/  FMUL R204, R204, R2.reuse ;  /* 0x00000002cccc7220 */ /* 0x080fe20000400000 */
[----:B------:R-:W-:Y:S01]  /*137e0*/  ISETP.GT.AND P5, PT, R3, 0x80, P0 ;  /* 0x000000800300780c */ /* 0x000fe200007a4270 */
[----:B------:R-:W-:-:S03]  /*137f0*/  FMUL R205, R205, R2 ;  /* 0x00000002cdcd7220 */ /* 0x000fc60000400000 */
[----:B------:R-:W-:Y:S02]  /*13800*/  F2FP.F16.F32.PACK_AB R204, RZ, R204 ;  /* 0x000000ccffcc723e */ /* 0x000fe400000000ff */
[----:B------:R-:W-:Y:S01]  /*13810*/  F2FP.F16.F32.PACK_AB R205, RZ, R205 ;  /* 0x000000cdffcd723e */ /* 0x000fe200000000ff */
[----:B------:R-:W-:-:S04]  /*13820*/  FMUL R206, R206, R2 ;  /* 0x00000002cece7220 */ /* 0x000fc80000400000 */
[----:B------:R-:W-:Y:S01]  /*13830*/  @P4 STG.E.U16 desc[UR50][R10.64+0x30], R204 ;  /* 0x000030cc0a004986 */ /* 0x000fe2000c101532 */
[----:B------:R-:W-:-:S03]  /*13840*/  ISETP.GT.AND P4, PT, R3, 0x88, P1 ;  /* 0x000000880300780c */ /* 0x000fc60000f84270 */
[----:B------:R-:W-:Y:S01]  /*13850*/  @P5 STG.E.U16 desc[UR50][R10.64+0x32], R205 ;  /* 0x000032cd0a005986 */ /* 0x000fe2000c101532 */
[----:B------:R-:W-:Y:S01]  /*13860*/  ISETP.GT.AND P5, PT, R3, 0x88, P0 ;  /* 0x000000880300780c */ /* 0x000fe200007a4270 */
[----:B------:R-:W-:Y:S01]  /*13870*/  FMUL R207, R207, R2 ;  /* 0x00000002cfcf7220 */ /* 0x000fe20000400000 */
[----:B------:R-:W-:-:S04]  /*13880*/  F2FP.F16.F32.PACK_AB R206, RZ, R206 ;  /* 0x000000ceffce723e */ /* 0x000fc800000000ff */
[----:B------:R-:W-:-:S03]  /*13890*/  F2FP.F16.F32.PACK_AB R207, RZ, R207 ;  /* 0x000000cfffcf723e */ /* 0x000fc600000000ff */
[----:B------:R-:W-:Y:S01]  /*138a0*/  @P4 STG.E.U16 desc[UR50][R8.64+0x30], R206 ;  /* 0x000030ce08004986 */ /* 0x000fe2000c101532 */
[C---:B------:R-:W-:Y:S01]  /*138b0*/  ISETP.GT.AND P4, PT, R3.reuse, 0x100, P3 ;  /* 0x000001000300780c */ /* 0x040fe20001f84270 */
[-C--:B------:R-:W-:Y:S02]  /*138c0*/  FMUL R192, R192, R2.reuse ;  /* 0x00000002c0c07220 */ /* 0x080fe40000400000 */
[----:B------:R-:W-:Y:S01]  /*138d0*/  @P5 STG.E.U16 desc[UR50][R8.64+0x32], R207 ;  /* 0x000032cf08005986 */ /* 0x000fe2000c101532 */
[----:B------:R-:W-:Y:S01]  /*138e0*/  ISETP.GT.AND P5, PT, R3, 0x100, P2 ;  /* 0x000001000300780c */ /* 0x000fe200017a4270 */
[----:B------:R-:W-:Y:S01]  /*138f0*/  FMUL R193, R193, R2 ;  /* 0x00000002c1c17220 */ /* 0x000fe20000400000 */
[----:B------:R-:W-:-:S04]  /*13900*/  F2FP.F16.F32.PACK_AB R192, RZ, R192 ;  /* 0x000000c0ffc0723e */ /* 0x000fc800000000ff */
[----:B------:R-:W-:-:S03]  /*13910*/  F2FP.F16.F32.PACK_AB R193, RZ, R193 ;  /* 0x000000c1ffc1723e */ /* 0x000fc600000000ff */
[----:B------:R-:W-:Y:S01]  /*13920*/  @P4 STG.E.U16 desc[UR50][R12.64+0x20], R192 ;  /* 0x000020c00c004986 */ /* 0x000fe2000c101532 */
[----:B------:R-:W-:Y:S01]  /*13930*/  ISETP.GT.AND P4, PT, R3, 0x108, P3 ;  /* 0x000001080300780c */ /* 0x000fe20001f84270 */
[----:B------:R-:W-:Y:S02]  /*13940*/  FMUL R194, R194, R2 ;  /* 0x00000002c2c27220 */ /* 0x000fe40000400000 */
[----:B------:R-:W-:Y:S01]  /*13950*/  @P5 STG.E.U16 desc[UR50][R12.64+0x22], R193 ;  /* 0x000022c10c005986 */ /* 0x000fe2000c101532 */
[----:B------:R-:W-:Y:S02]  /*13960*/  IADD3 R18, P5, R12, UR5, RZ ;  /* 0x000000050c127c10 */ /* 0x000fe4000ffbe0ff */
[----:B------:R-:W-:Y:S02]  /*13970*/  F2FP.F16.F32.PACK_AB R194, RZ, R194 ;  /* 0x000000c2ffc2723e */ /* 0x000fe400000000ff */
[----:B------:R-:W-:Y:S02]  /*13980*/  IADD3.X R19, R13, UR4, RZ, P5, !PT ;  /* 0x000000040d137c10 */ /* 0x000fe4000affe4ff */
[----:B------:R-:W-:Y:S01]  /*13990*/  ISETP.GT.AND P5, PT, R3, 0x108, P2 ;  /* 0x000001080300780c */ /* 0x000fe200017a4270 */
[----:B------:R-:W-:-:S02]  /*139a0*/  FMUL R195, R195, R2 ;  /* 0x00000002c3c37220 */ /* 0x000fc40000400000 */
[----:B------:R-:W-:Y:S01]  /*139b0*/  @P4 STG.E.U16 desc[UR50][R18.64+0x20], R194 ;  /* 0x000020c212004986 */ /* 0x000fe2000c101532 */
[----:B------:R-:W-:Y:S02]  /*139c0*/  IADD3 R20, P4, R12, UR5, RZ ;  /* 0x000000050c147c10 */ /* 0x000fe4000ff9e0ff */
[----:B------:R-:W-:Y:S02]  /*139d0*/  F2FP.F16.F32.PACK_AB R195, RZ, R195 ;  /* 0x000000c3ffc3723e */ /* 0x000fe400000000ff */
[----:B------:R-:W-:Y:S02]  /*139e0*/  IADD3.X R21, R13, UR4, RZ, P4, !PT ;  /* 0x000000040d157c10 */ /* 0x000fe4000a7fe4ff */
[C---:B------:R-:W-:Y:S01]  /*139f0*/  ISETP.GT.AND P4, PT, R3.reuse, 0x100, P1 ;  /* 0x000001000300780c */ /* 0x040fe20000f84270 */
[-C--:B------:R-:W-:Y:S02]  /*13a00*/  FMUL R196, R196, R2.reuse ;  /* 0x00000002c4c47220 */ /* 0x080fe40000400000 */
[----:B------:R0:W-:Y:S01]  /*13a10*/  @P5 STG.E.U16 desc[UR50][R20.64+0x22], R195 ;  /* 0x000022c314005986 */ /* 0x0001e2000c101532 */
[----:B------:R-:W-:Y:S01]  /*13a20*/  ISETP.GT.AND P5, PT, R3, 0x100, P0 ;  /* 0x000001000300780c */ /* 0x000fe200007a4270 */
[----:B------:R-:W-:Y:S01]  /*13a30*/  FMUL R197, R197, R2 ;  /* 0x00000002c5c57220 */ /* 0x000fe20000400000 */
[----:B------:R-:W-:-:S04]  /*13a40*/  F2FP.F16.F32.PACK_AB R196, RZ, R196 ;  /* 0x000000c4ffc4723e */ /* 0x000fc800000000ff */
[----:B------:R-:W-:-:S03]  /*13a50*/  F2FP.F16.F32.PACK_AB R197, RZ, R197 ;  /* 0x000000c5ffc5723e */ /* 0x000fc600000000ff */
[----:B------:R1:W-:Y:S01]  /*13a60*/  @P4 STG.E.U16 desc[UR50][R12.64+0x30], R196 ;  /* 0x000030c40c004986 */ /* 0x0003e2000c101532 */
        /* <DEDUP_REMOVED lines=8> */
[----:B------:R-:W-:Y:S01]  /*13af0*/  ISETP.GT.AND P4, PT, R3, 0x180, P3 ;  /* 0x000001800300780c */ /* 0x000fe20001f84270 */
[----:B------:R-:W-:Y:S02]  /*13b00*/  FMUL R184, R184, R2 ;  /* 0x00000002b8b87220 */ /* 0x000fe40000400000 */
[----:B------:R1:W-:Y:S01]  /*13b10*/  @P5 STG.E.U16 desc[UR50][R18.64+0x32], R199 ;  /* 0x000032c712005986 */ /* 0x0003e2000c101532 */
[----:B0-----:R-:W-:Y:S02]  /*13b20*/  IADD3 R20, P5, R12, UR13, RZ ;  /* 0x0000000d0c147c10 */ /* 0x001fe4000ffbe0ff */
[----:B------:R-:W-:Y:S02]  /*13b30*/  F2FP.F16.F32.PACK_AB R184, RZ, R184 ;  /* 0x000000b8ffb8723e */ /* 0x000fe400000000ff */
[----:B------:R-:W-:Y:S02]  /*13b40*/  IADD3.X R21, R13, UR12, RZ, P5, !PT ;  /* 0x0000000c0d157c10 */ /* 0x000fe4000affe4ff */
[----:B------:R-:W-:-:S03]  /*13b50*/  ISETP.GT.AND P3, PT, R3, 0x188, P3 ;  /* 0x000001880300780c */ /* 0x000fc60001f64270 */
[----:B------:R1:W-:Y:S01]  /*13b60*/  @P4 STG.E.U16 desc[UR50][R20.64+0x20], R184 ;  /* 0x000020b814004986 */ /* 0x0003e2000c101532 */
[----:B------:R-:W-:Y:S01]  /*13b70*/  ISETP.GT.AND P4, PT, R3, 0x180, P2 ;  /* 0x000001800300780c */ /* 0x000fe20001784270 */
[-C--:B------:R-:W-:Y:S01]  /*13b80*/  FMUL R185, R185, R2.reuse ;  /* 0x00000002b9b97220 */ /* 0x080fe20000400000 */
[----:B------:R-:W-:Y:S01]  /*13b90*/  FMUL R186, R186, R2 ;  /* 0x00000002baba7220 */ /* 0x000fe20000400000 */
[----:B------:R-:W-:-:S03]  /*13ba0*/  IADD3 R22, P5, R20, UR5, RZ ;  /* 0x0000000514167c10 */ /* 0x000fc6000ffbe0ff */
[----:B------:R-:W-:Y:S02]  /*13bb0*/  F2FP.F16.F32.PACK_AB R185, RZ, R185 ;  /* 0x000000b9ffb9723e */ /* 0x000fe400000000ff */
[----:B------:R-:W-:Y:S02]  /*13bc0*/  F2FP.F16.F32.PACK_AB R186, RZ, R186 ;  /* 0x000000baffba723e */ /* 0x000fe400000000ff */
[----:B------:R-:W-:Y:S02]  /*13bd0*/  IADD3.X R23, R21, UR4, RZ, P5, !PT ;  /* 0x0000000415177c10 */ /* 0x000fe4000affe4ff */
[----:B------:R-:W-:Y:S01]  /*13be0*/  ISETP.GT.AND P2, PT, R3, 0x188, P2 ;  /* 0x000001880300780c */ /* 0x000fe20001744270 */
[----:B------:R1:W-:Y:S01]  /*13bf0*/  @P4 STG.E.U16 desc[UR50][R20.64+0x22], R185 ;  /* 0x000022b914004986 */ /* 0x0003e2000c101532 */
[----:B------:R-:W-:-:S03]  /*13c00*/  FMUL R187, R187, R2 ;  /* 0x00000002bbbb7220 */ /* 0x000fc60000400000 */
[----:B------:R1:W-:Y:S01]  /*13c10*/  @P3 STG.E.U16 desc[UR50][R22.64+0x20], R186 ;  /* 0x000020ba16003986 */ /* 0x0003e2000c101532 */
[----:B------:R-:W-:Y:S01]  /*13c20*/  ISETP.GT.AND P3, PT, R3, 0x180, P0 ;  /* 0x000001800300780c */ /* 0x000fe20000764270 */
[-C--:B------:R-:W-:Y:S01]  /*13c30*/  FMUL R189, R189, R2.reuse ;  /* 0x00000002bdbd7220 */ /* 0x080fe20000400000 */
[C---:B------:R-:W-:Y:S02]  /*13c40*/  ISETP.GT.AND P4, PT, R3.reuse, 0x180, P1 ;  /* 0x000001800300780c */ /* 0x040fe40000f84270 */
[C---:B------:R-:W-:Y:S01]  /*13c50*/  ISETP.GT.AND P0, PT, R3.reuse, 0x188, P0 ;  /* 0x000001880300780c */ /* 0x040fe20000704270 */
[-C--:B------:R-:W-:Y:S01]  /*13c60*/  FMUL R188, R188, R2.reuse ;  /* 0x00000002bcbc7220 */ /* 0x080fe20000400000 */
[----:B------:R-:W-:Y:S01]  /*13c70*/  ISETP.GT.AND P1, PT, R3, 0x188, P1 ;  /* 0x000001880300780c */ /* 0x000fe20000f24270 */
[-C--:B------:R-:W-:Y:S01]  /*13c80*/  FMUL R191, R191, R2.reuse ;  /* 0x00000002bfbf7220 */ /* 0x080fe20000400000 */
[----:B------:R-:W-:Y:S01]  /*13c90*/  F2FP.F16.F32.PACK_AB R187, RZ, R187 ;  /* 0x000000bbffbb723e */ /* 0x000fe200000000ff */
[----:B------:R-:W-:Y:S01]  /*13ca0*/  FMUL R190, R190, R2 ;  /* 0x00000002bebe7220 */ /* 0x000fe20000400000 */
[----:B------:R-:W-:-:S02]  /*13cb0*/  F2FP.F16.F32.PACK_AB R189, RZ, R189 ;  /* 0x000000bdffbd723e */ /* 0x000fc400000000ff */
[----:B------:R-:W-:Y:S01]  /*13cc0*/  F2FP.F16.F32.PACK_AB R188, RZ, R188 ;  /* 0x000000bcffbc723e */ /* 0x000fe200000000ff */
[----:B------:R1:W-:Y:S01]  /*13cd0*/  @P2 STG.E.U16 desc[UR50][R14.64+0x22], R187 ;  /* 0x000022bb0e002986 */ /* 0x0003e2000c101532 */
[----:B------:R-:W-:Y:S02]  /*13ce0*/  F2FP.F16.F32.PACK_AB R191, RZ, R191 ;  /* 0x000000bfffbf723e */ /* 0x000fe400000000ff */
[----:B------:R-:W-:Y:S01]  /*13cf0*/  F2FP.F16.F32.PACK_AB R190, RZ, R190 ;  /* 0x000000beffbe723e */ /* 0x000fe200000000ff */
[----:B------:R1:W-:Y:S01]  /*13d00*/  @P3 STG.E.U16 desc[UR50][R20.64+0x32], R189 ;  /* 0x000032bd14003986 */ /* 0x0003e2000c101532 */
[C---:B------:R-:W-:Y:S02]  /*13d10*/  ISETP.GT.AND P3, PT, R0.reuse, 0x20, PT ;  /* 0x000000200000780c */ /* 0x040fe40003f64270 */
[----:B------:R-:W-:Y:S01]  /*13d20*/  ISETP.GT.AND P2, PT, R0, 0x21, PT ;  /* 0x000000210000780c */ /* 0x000fe20003f44270 */
[----:B------:R1:W-:Y:S03]  /*13d30*/  @P4 STG.E.U16 desc[UR50][R20.64+0x30], R188 ;  /* 0x000030bc14004986 */ /* 0x0003e6000c101532 */
[C---:B------:R-:W-:Y:S01]  /*13d40*/  ISETP.GT.AND P4, PT, R3.reuse, RZ, P2 ;  /* 0x000000ff0300720c */ /* 0x040fe20001784270 */
[----:B------:R1:W-:Y:S01]  /*13d50*/  @P0 STG.E.U16 desc[UR50][R22.64+0x32], R191 ;  /* 0x000032bf16000986 */ /* 0x0003e2000c101532 */
[----:B------:R-:W-:-:S03]  /*13d60*/  ISETP.GT.AND P0, PT, R3, RZ, P3 ;  /* 0x000000ff0300720c */ /* 0x000fc60001f04270 */
[----:B------:R1:W-:Y:S01]  /*13d70*/  @P1 STG.E.U16 desc[UR50][R22.64+0x30], R190 ;  /* 0x000030be16001986 */ /* 0x0003e2000c101532 */
[----:B------:R-:W-:Y:S01]  /*13d80*/  ISETP.GT.AND P1, PT, R3, 0x8, P2 ;  /* 0x000000080300780c */ /* 0x000fe20001724270 */
[-C--:B------:R-:W-:Y:S01]  /*13d90*/  FMUL R176, R176, R2.reuse ;  /* 0x00000002b0b07220 */ /* 0x080fe20000400000 */
[-C--:B------:R-:W-:Y:S01]  /*13da0*/  FMUL R177, R177, R2.reuse ;  /* 0x00000002b1b17220 */ /* 0x080fe20000400000 */
[-C--:B------:R-:W-:Y:S01]  /*13db0*/  FMUL R179, R179, R2.reuse ;  /* 0x00000002b3b37220 */ /* 0x080fe20000400000 */
[----:B------:R-:W-:Y:S01]  /*13dc0*/  ISETP.GT.AND P5, PT, R3, 0x8, P3 ;  /* 0x000000080300780c */ /* 0x000fe20001fa4270 */
[----:B------:R-:W-:Y:S01]  /*13dd0*/  FMUL R178, R178, R2 ;  /* 0x00000002b2b27220 */ /* 0x000fe20000400000 */
[----:B------:R-:W-:Y:S02]  /*13de0*/  F2FP.F16.F32.PACK_AB R176, RZ, R176 ;  /* 0x000000b0ffb0723e */ /* 0x000fe400000000ff */
[----:B------:R-:W-:Y:S02]  /*13df0*/  F2FP.F16.F32.PACK_AB R177, RZ, R177 ;  /* 0x000000b1ffb1723e */ /* 0x000fe400000000ff */
[----:B------:R-:W-:Y:S01]  /*13e00*/  F2FP.F16.F32.PACK_AB R179, RZ, R179 ;  /* 0x000000b3ffb3723e */ /* 0x000fe200000000ff */
[----:B------:R1:W-:Y:S01]  /*13e10*/  @P0 STG.E.U16 desc[UR50][R4.64+0x40], R176 ;  /* 0x000040b004000986 */ /* 0x0003e2000c101532 */
[----:B------:R-:W-:-:S03]  /*13e20*/  F2FP.F16.F32.PACK_AB R178, RZ, R178 ;  /* 0x000000b2ffb2723e */ /* 0x000fc600000000ff */
[----:B------:R1:W-:Y:S01]  /*13e30*/  @P4 STG.E.U16 desc[UR50][R4.64+0x42], R177 ;  /* 0x000042b104004986 */ /* 0x0003e2000c101532 */
[----:B------:R-:W-:-:S03]  /*13e40*/  ISETP.GT.AND P0, PT, R0, 0x28, PT ;  /* 0x000000280000780c */ /* 0x000fc60003f04270 */
[----:B------:R1:W-:Y:S01]  /*13e50*/  @P1 STG.E.U16 desc[UR50][R6.64+0x42], R179 ;  /* 0x000042b306001986 */ /* 0x0003e2000c101532 */
[----:B------:R-:W-:-:S03]  /*13e60*/  ISETP.GT.AND P1, PT, R0, 0x29, PT ;  /* 0x000000290000780c */ /* 0x000fc60003f24270 */
[----:B------:R1:W-:Y:S01]  /*13e70*/  @P5 STG.E.U16 desc[UR50][R6.64+0x40], R178 ;  /* 0x000040b206005986 */ /* 0x0003e2000c101532 */
[C---:B------:R-:W-:Y:S02]  /*13e80*/  ISETP.GT.AND P5, PT, R3.reuse, RZ, P0 ;  /* 0x000000ff0300720c */ /* 0x040fe400007a4270 */
[----:B------:R-:W-:Y:S01]  /*13e90*/  ISETP.GT.AND P4, PT, R3, RZ, P1 ;  /* 0x000000ff0300720c */ /* 0x000fe20000f84270 */
[-C--:B------:R-:W-:Y:S01]  /*13ea0*/  FMUL R180, R180, R2.reuse ;  /* 0x00000002b4b47220 */ /* 0x080fe20000400000 */
[----:B------:R-:W-:-:S04]  /*13eb0*/  FMUL R181, R181, R2 ;  /* 0x00000002b5b57220 */ /* 0x000fc80000400000 */
[----:B------:R-:W-:Y:S02]  /*13ec0*/  F2FP.F16.F32.PACK_AB R180, RZ, R180 ;  /* 0x000000b4ffb4723e */ /* 0x000fe400000000ff */
[----:B------:R-:W-:-:S03]  /*13ed0*/  F2FP.F16.F32.PACK_AB R181, RZ, R181 ;  /* 0x000000b5ffb5723e */ /* 0x000fc600000000ff */
[----:B------:R1:W-:Y:S01]  /*13ee0*/  @P5 STG.E.U16 desc[UR50][R4.64+0x50], R180 ;  /* 0x000050b404005986 */ /* 0x0003e2000c101532 */
[----:B------:R-:W-:-:S03]  /*13ef0*/  ISETP.GT.AND P5, PT, R3, 0x8, P0 ;  /* 0x000000080300780c */ /* 0x000fc600007a4270 */
[----:B------:R1:W-:Y:S01]  /*13f00*/  @P4 STG.E.U16 desc[UR50][R4.64+0x52], R181 ;  /* 0x000052b504004986 */ /* 0x0003e2000c101532 */
[----:B------:R-:W-:Y:S01]  /*13f10*/  ISETP.GT.AND P4, PT, R3, 0x8, P1 ;  /* 0x000000080300780c */ /* 0x000fe20000f84270 */
        /* <DEDUP_REMOVED lines=11> */
[----:B------:R-:W-:Y:S01]  /*13fd0*/  F2FP.F16.F32.PACK_AB R169, RZ, R169 ;  /* 0x000000a9ffa9723e */ /* 0x000fe200000000ff */
[----:B------:R-:W-:-:S04]  /*13fe0*/  FMUL R170, R170, R2 ;  /* 0x00000002aaaa7220 */ /* 0x000fc80000400000 */
[----:B------:R1:W-:Y:S01]  /*13ff0*/  @P4 STG.E.U16 desc[UR50][R10.64+0x40], R168 ;  /* 0x000040a80a004986 */ /* 0x0003e2000c101532 */
[----:B------:R-:W-:-:S03]  /*14000*/  ISETP.GT.AND P4, PT, R3, 0x88, P3 ;  /* 0x000000880300780c */ /* 0x000fc60001f84270 */
[----:B------:R1:W-:Y:S01]  /*14010*/  @P5 STG.E.U16 desc[UR50][R10.64+0x42], R169 ;  /* 0x000042a90a005986 */ /* 0x0003e2000c101532 */
[----:B------:R-:W-:Y:S01]  /*14020*/  ISETP.GT.AND P5, PT, R3, 0x88, P2 ;  /* 0x000000880300780c */ /* 0x000fe200017a4270 */
[----:B------:R-:W-:Y:S01]  /*14030*/  FMUL R171, R171, R2 ;  /* 0x00000002abab7220 */ /* 0x000fe20000400000 */
[----:B------:R-:W-:-:S04]  /*14040*/  F2FP.F16.F32.PACK_AB R170, RZ, R170 ;  /* 0x000000aaffaa723e */ /* 0x000fc800000000ff */
        /* <DEDUP_REMOVED lines=52> */
[C---:B------:R-:W-:Y:S02]  /*14390*/  ISETP.GT.AND P4, PT, R3.reuse, 0x180, P2 ;  /* 0x000001800300780c */ /* 0x040fe40001784270 */
[----:B------:R-:W-:Y:S01]  /*143a0*/  ISETP.GT.AND P3, PT, R3, 0x188, P3 ;  /* 0x000001880300780c */ /* 0x000fe20001f64270 */
[-C--:B------:R-:W-:Y:S01]  /*143b0*/  FMUL R152, R152, R2.reuse ;  /* 0x0000000298987220 */ /* 0x080fe20000400000 */
[-C--:B------:R-:W-:Y:S01]  /*143c0*/  FMUL R153, R153, R2.reuse ;  /* 0x0000000299997220 */ /* 0x080fe20000400000 */
[----:B------:R-:W-:-:S03]  /*143d0*/  FMUL R154, R154, R2 ;  /* 0x000000029a9a7220 */ /* 0x000fc60000400000 */
[----:B------:R-:W-:Y:S02]  /*143e0*/  F2FP.F16.F32.PACK_AB R152, RZ, R152 ;  /* 0x00000098ff98723e */ /* 0x000fe400000000ff */
[----:B------:R-:W-:Y:S02]  /*143f0*/  F2FP.F16.F32.PACK_AB R153, RZ, R153 ;  /* 0x00000099ff99723e */ /* 0x000fe400000000ff */
[----:B------:R-:W-:Y:S01]  /*14400*/  F2FP.F16.F32.PACK_AB R154, RZ, R154 ;  /* 0x0000009aff9a723e */ /* 0x000fe200000000ff */
[----:B------:R1:W-:Y:S01]  /*14410*/  @P5 STG.E.U16 desc[UR50][R20.64+0x40], R152 ;  /* 0x0000409814005986 */ /* 0x0003e2000c101532 */
[----:B------:R-:W-:-:S03]  /*14420*/  ISETP.GT.AND P2, PT, R3, 0x188, P2 ;  /* 0x000001880300780c */ /* 0x000fc60001744270 */
        /* <DEDUP_REMOVED lines=402> */
[C---:B------:R-:W-:Y:S02]  /*15d50*/  ISETP.GT.AND P0, PT, R3.reuse, 0x188, P0 ;  /* 0x000001880300780c */ /* 0x040fe40000704270 */
[----:B------:R-:W-:Y:S01]  /*15d60*/  ISETP.GT.AND P1, PT, R3, 0x188, P1 ;  /* 0x000001880300780c */ /* 0x000fe20000f24270 */
[-C--:B------:R-:W-:Y:S01]  /*15d70*/  FMUL R60, R60, R2.reuse ;  /* 0x000000023c3c7220 */ /* 0x080fe20000400000 */
[-C--:B------:R-:W-:Y:S01]  /*15d80*/  FMUL R62, R62, R2.reuse ;  /* 0x000000023e3e7220 */ /* 0x080fe20000400000 */
[----:B------:R-:W-:Y:S01]  /*15d90*/  FMUL R63, R63, R2 ;  /* 0x000000023f3f7220 */ /* 0x000fe20000400000 */
[----:B------:R-:W-:-:S02]  /*15da0*/  F2FP.F16.F32.PACK_AB R59, RZ, R59 ;  /* 0x0000003bff3b723e */ /* 0x000fc400000000ff */
[----:B------:R-:W-:Y:S02]  /*15db0*/  F2FP.F16.F32.PACK_AB R61, RZ, R61 ;  /* 0x0000003dff3d723e */ /* 0x000fe400000000ff */
[----:B------:R-:W-:Y:S01]  /*15dc0*/  F2FP.F16.F32.PACK_AB R60, RZ, R60 ;  /* 0x0000003cff3c723e */ /* 0x000fe200000000ff */
[----:B------:R1:W-:Y:S01]  /*15dd0*/  @P2 STG.E.U16 desc[UR50][R22.64+0xa2], R59 ;  /* 0x0000a23b16002986 */ /* 0x0003e2000c101532 */
[----:B------:R-:W-:Y:S02]  /*15de0*/  F2FP.F16.F32.PACK_AB R62, RZ, R62 ;  /* 0x0000003eff3e723e */ /* 0x000fe400000000ff */
[----:B------:R-:W-:Y:S01]  /*15df0*/  F2FP.F16.F32.PACK_AB R63, RZ, R63 ;  /* 0x0000003fff3f723e */ /* 0x000fe200000000ff */
[----:B------:R1:W-:Y:S01]  /*15e00*/  @P3 STG.E.U16 desc[UR50][R20.64+0xb2], R61 ;  /* 0x0000b23d14003986 */ /* 0x0003e2000c101532 */
[C---:B------:R-:W-:Y:S02]  /*15e10*/  ISETP.GT.AND P2, PT, R0.reuse, 0x60, PT ;  /* 0x000000600000780c */ /* 0x040fe40003f44270 */
[----:B------:R-:W-:Y:S01]  /*15e20*/  ISETP.GT.AND P3, PT, R0, 0x61, PT ;  /* 0x000000610000780c */ /* 0x000fe20003f64270 */
[----:B------:R1:W-:Y:S04]  /*15e30*/  @P4 STG.E.U16 desc[UR50][R20.64+0xb0], R60 ;  /* 0x0000b03c14004986 */ /* 0x0003e8000c101532 */
[----:B------:R1:W-:Y:S01]  /*15e40*/  @P0 STG.E.U16 desc[UR50][R22.64+0xb0], R62 ;  /* 0x0000b03e16000986 */ /* 0x0003e2000c101532 */
[----:B------:R-:W-:-:S03]  /*15e50*/  ISETP.GT.AND P0, PT, R3, RZ, P2 ;  /* 0x000000ff0300720c */ /* 0x000fc60001704270 */
[----:B------:R1:W-:Y:S01]  /*15e60*/  @P1 STG.E.U16 desc[UR50][R22.64+0xb2], R63 ;  /* 0x0000b23f16001986 */ /* 0x0003e2000c101532 */
[----:B------:R-:W-:Y:S01]  /*15e70*/  ISETP.GT.AND P1, PT, R3, RZ, P3 ;  /* 0x000000ff0300720c */ /* 0x000fe20001f24270 */
[-C--:B------:R-:W-:Y:S01]  /*15e80*/  FMUL R48, R48, R2.reuse ;  /* 0x0000000230307220 */ /* 0x080fe20000400000 */
[-C--:B------:R-:W-:Y:S01]  /*15e90*/  FMUL R49, R49, R2.reuse ;  /* 0x0000000231317220 */ /* 0x080fe20000400000 */
[C---:B------:R-:W-:Y:S02]  /*15ea0*/  ISETP.GT.AND P4, PT, R3.reuse, 0x8, P2 ;  /* 0x000000080300780c */ /* 0x040fe40001784270 */
[----:B------:R-:W-:Y:S01]  /*15eb0*/  ISETP.GT.AND P5, PT, R3, 0x8, P3 ;  /* 0x000000080300780c */ /* 0x000fe20001fa4270 */
[-C--:B------:R-:W-:Y:S01]  /*15ec0*/  FMUL R50, R50, R2.reuse ;  /* 0x0000000232327220 */ /* 0x080fe20000400000 */
[----:B------:R-:W-:Y:S01]  /*15ed0*/  FMUL R51, R51, R2 ;  /* 0x0000000233337220 */ /* 0x000fe20000400000 */
[----:B------:R-:W-:Y:S02]  /*15ee0*/  F2FP.F16.F32.PACK_AB R48, RZ, R48 ;  /* 0x00000030ff30723e */ /* 0x000fe400000000ff */
[----:B------:R-:W-:-:S02]  /*15ef0*/  F2FP.F16.F32.PACK_AB R49, RZ, R49 ;  /* 0x00000031ff31723e */ /* 0x000fc400000000ff */
[----:B------:R-:W-:Y:S01]  /*15f00*/  F2FP.F16.F32.PACK_AB R50, RZ, R50 ;  /* 0x00000032ff32723e */ /* 0x000fe200000000ff */
[----:B------:R1:W-:Y:S01]  /*15f10*/  @P0 STG.E.U16 desc[UR50][R4.64+0xc0], R48 ;  /* 0x0000c03004000986 */ /* 0x0003e2000c101532 */
[----:B------:R-:W-:Y:S02]  /*15f20*/  F2FP.F16.F32.PACK_AB R51, RZ, R51 ;  /* 0x00000033ff33723e */ /* 0x000fe400000000ff */
[C---:B------:R-:W-:Y:S01]  /*15f30*/  ISETP.GT.AND P0, PT, R0.reuse, 0x69, PT ;  /* 0x000000690000780c */ /* 0x040fe20003f04270 */
[----:B------:R1:W-:Y:S01]  /*15f40*/  @P1 STG.E.U16 desc[UR50][R4.64+0xc2], R49 ;  /* 0x0000c23104001986 */ /* 0x0003e2000c101532 */
[----:B------:R-:W-:-:S03]  /*15f50*/  ISETP.GT.AND P1, PT, R0, 0x68, PT ;  /* 0x000000680000780c */ /* 0x000fc60003f24270 */
[----:B------:R1:W-:Y:S01]  /*15f60*/  @P4 STG.E.U16 desc[UR50][R6.64+0xc0], R50 ;  /* 0x0000c03206004986 */ /* 0x0003e2000c101532 */
[----:B------:R-:W-:-:S03]  /*15f70*/  ISETP.GT.AND P4, PT, R3, RZ, P0 ;  /* 0x000000ff0300720c */ /* 0x000fc60000784270 */
[----:B------:R1:W-:Y:S01]  /*15f80*/  @P5 STG.E.U16 desc[UR50][R6.64+0xc2], R51 ;  /* 0x0000c23306005986 */ /* 0x0003e2000c101532 */
[----:B------:R-:W-:Y:S01]  /*15f90*/  ISETP.GT.AND P5, PT, R3, RZ, P1 ;  /* 0x000000ff0300720c */ /* 0x000fe20000fa4270 */
        /* <DEDUP_REMOVED lines=83> */
[----:B------:R-:W-:Y:S02]  /*164d0*/  F2FP.F16.F32.PACK_AB R25, RZ, R25 ;  /* 0x00000019ff19723e */ /* 0x000fe400000000ff */
[C---:B------:R-:W-:Y:S02]  /*164e0*/  ISETP.GT.AND P2, PT, R3.reuse, 0x188, P2 ;  /* 0x000001880300780c */ /* 0x040fe40001744270 */
[C---:B------:R-:W-:Y:S01]  /*164f0*/  ISETP.GT.AND P3, PT, R3.reuse, 0x188, P3 ;  /* 0x000001880300780c */ /* 0x040fe20001f64270 */
[----:B------:R1:W-:Y:S01]  /*16500*/  @P4 STG.E.U16 desc[UR50][R20.64+0xc0], R24 ;  /* 0x0000c01814004986 */ /* 0x0003e2000c101532 */
[----:B------:R-:W-:-:S03]  /*16510*/  ISETP.GT.AND P4, PT, R3, 0x180, P0 ;  /* 0x000001800300780c */ /* 0x000fc60000784270 */
[----:B------:R1:W-:Y:S01]  /*16520*/  @P5 STG.E.U16 desc[UR50][R20.64+0xc2], R25 ;  /* 0x0000c21914005986 */ /* 0x0003e2000c101532 */
[C---:B------:R-:W-:Y:S01]  /*16530*/  ISETP.GT.AND P5, PT, R3.reuse, 0x180, P1 ;  /* 0x000001800300780c */ /* 0x040fe20000fa4270 */
[-C--:B------:R-:W-:Y:S01]  /*16540*/  FMUL R26, R26, R2.reuse ;  /* 0x000000021a1a7220 */ /* 0x080fe20000400000 */
[----:B------:R-:W-:Y:S01]  /*16550*/  ISETP.GT.AND P1, PT, R3, 0x188, P1 ;  /* 0x000001880300780c */ /* 0x000fe20000f24270 */
[-C--:B------:R-:W-:Y:S01]  /*16560*/  FMUL R27, R27, R2.reuse ;  /* 0x000000021b1b7220 */ /* 0x080fe20000400000 */
[----:B------:R-:W-:Y:S01]  /*16570*/  ISETP.GT.AND P0, PT, R3, 0x188, P0 ;  /* 0x000001880300780c */ /* 0x000fe20000704270 */
[-C--:B------:R-:W-:Y:S01]  /*16580*/  FMUL R28, R28, R2.reuse ;  /* 0x000000021c1c7220 */ /* 0x080fe20000400000 */
[-C--:B------:R-:W-:Y:S01]  /*16590*/  FMUL R29, R29, R2.reuse ;  /* 0x000000021d1d7220 */ /* 0x080fe20000400000 */
[-C--:B------:R-:W-:Y:S01]  /*165a0*/  FMUL R30, R30, R2.reuse ;  /* 0x000000021e1e7220 */ /* 0x080fe20000400000 */
[----:B------:R-:W-:Y:S01]  /*165b0*/  FMUL R31, R31, R2 ;  /* 0x000000021f1f7220 */ /* 0x000fe20000400000 */
[----:B------:R-:W-:-:S02]  /*165c0*/  F2FP.F16.F32.PACK_AB R26, RZ, R26 ;  /* 0x0000001aff1a723e */ /* 0x000fc400000000ff */
[----:B------:R-:W-:Y:S02]  /*165d0*/  F2FP.F16.F32.PACK_AB R27, RZ, R27 ;  /* 0x0000001bff1b723e */ /* 0x000fe400000000ff */
[----:B------:R-:W-:Y:S02]  /*165e0*/  F2FP.F16.F32.PACK_AB R28, RZ, R28 ;  /* 0x0000001cff1c723e */ /* 0x000fe400000000ff */
[----:B------:R-:W-:Y:S02]  /*165f0*/  F2FP.F16.F32.PACK_AB R29, RZ, R29 ;  /* 0x0000001dff1d723e */ /* 0x000fe400000000ff */
[----:B------:R-:W-:Y:S02]  /*16600*/  F2FP.F16.F32.PACK_AB R30, RZ, R30 ;  /* 0x0000001eff1e723e */ /* 0x000fe400000000ff */
[----:B------:R-:W-:Y:S01]  /*16610*/  F2FP.F16.F32.PACK_AB R31, RZ, R31 ;  /* 0x0000001fff1f723e */ /* 0x000fe200000000ff */
[----:B------:R1:W-:Y:S04]  /*16620*/  @P2 STG.E.U16 desc[UR50][R22.64+0xc0], R26 ;  /* 0x0000c01a16002986 */ /* 0x0003e8000c101532 */
[----:B------:R1:W-:Y:S04]  /*16630*/  @P3 STG.E.U16 desc[UR50][R22.64+0xc2], R27 ;  /* 0x0000c21b16003986 */ /* 0x0003e8000c101532 */
[----:B------:R1:W-:Y:S04]  /*16640*/  @P5 STG.E.U16 desc[UR50][R20.64+0xd0], R28 ;  /* 0x0000d01c14005986 */ /* 0x0003e8000c101532 */
[----:B------:R1:W-:Y:S04]  /*16650*/  @P4 STG.E.U16 desc[UR50][R20.64+0xd2], R29 ;  /* 0x0000d21d14004986 */ /* 0x0003e8000c101532 */
[----:B------:R1:W-:Y:S04]  /*16660*/  @P1 STG.E.U16 desc[UR50][R22.64+0xd0], R30 ;  /* 0x0000d01e16001986 */ /* 0x0003e8000c101532 */
[----:B------:R1:W-:Y:S02]  /*16670*/  @P0 STG.E.U16 desc[UR50][R22.64+0xd2], R31 ;  /* 0x0000d21f16000986 */ /* 0x0003e4000c101532 */
.L_x_466:
[----:B------:R-:W-:Y:S05]  /*16680*/  BSYNC B0 ;  /* 0x0000000000007941 */ /* 0x000fea0003800000 */
.L_x_32:
[----:B01----:R-:W2:Y:S04]  /*16690*/  LDL.LU R5, [R1+0x6c] ;  /* 0x00006c0001057983 */ /* 0x003ea80000300800 */
[----:B------:R-:W2:Y:S01]  /*166a0*/  LDL.LU R4, [R1+0x80] ;  /* 0x0000800001047983 */ /* 0x000ea20000300800 */
[----:B------:R-:W-:Y:S01]  /*166b0*/  ULDC UR4, c[0x0][0xc] ;  /* 0x0000030000047ab9 */ /* 0x000fe20000000800 */
[----:B------:R-:W-:Y:S01]  /*166c0*/  ULDC UR5, c[0x0][0x10] ;  /* 0x0000040000057ab9 */ /* 0x000fe20000000800 */
[----:B------:R-:W2:Y:S01]  /*166d0*/  LDC R3, c[0x0][0x14] ;  /* 0x00000500ff037b82 */ /* 0x000ea20000000800 */
[----:B------:R-:W-:Y:S01]  /*166e0*/  UIMAD.WIDE.U32 UR4, UR4, UR5, URZ ;  /* 0x00000005040472a5 */ /* 0x000fe2000f8e003f */
[----:B------:R-:W-:Y:S01]  /*166f0*/  PRMT R0, RZ, 0x7610, R0 ;  /* 0x00007610ff007816 */ /* 0x000fe20000000000 */
[----:B------:R-:W-:Y:S01]  /*16700*/  UMOV UR42, 0xffffffff ;  /* 0xffffffff002a7882 */ /* 0x000fe20000000000 */
[----:B------:R-:W-:-:S03]  /*16710*/  UMOV UR41, 0xffffffff ;  /* 0xffffffff00297882 */ /* 0x000fc60000000000 */
[----:B--2---:R-:W-:-:S04]  /*16720*/  IMAD.WIDE.U32 R4, R3, UR4, R4 ;  /* 0x0000000403047c25 */ /* 0x004fc8000f8e0004 */
[----:B------:R-:W-:Y:S01]  /*16730*/  IMAD R3, R3, UR5, RZ ;  /* 0x0000000503037c24 */ /* 0x000fe2000f8e02ff */
[----:B------:R-:W-:Y:S01]  /*16740*/  ULDC.64 UR4, c[0x0][0x650] ;  /* 0x0001940000047ab9 */ /* 0x000fe20000000a00 */
[----:B----4-:R-:W-:Y:S01]  /*16750*/  IMAD.MOV.U32 R23, RZ, RZ, R4 ;  /* 0x000000ffff177224 */ /* 0x010fe200078e0004 */
[----:B------:R-:W-:Y:S01]  /*16760*/  ISETP.GE.U32.AND P0, PT, R4, UR4, PT ;  /* 0x0000000404007c0c */ /* 0x000fe2000bf06070 */
[----:B------:R-:W-:-:S05]  /*16770*/  IMAD.IADD R26, R5, 0x1, R3 ;  /* 0x00000001051a7824 */ /* 0x000fca00078e0203 */
[----:B------:R0:W-:Y:S01]  /*16780*/  STL [R1+0x6c], R26 ;  /* 0x00006c1a01007387 */ /* 0x0001e20000100800 */
[----:B------:R-:W-:-:S03]  /*16790*/  ISETP.GE.U32.AND.EX P0, PT, R26, UR5, PT, P0 ;  /* 0x000000051a007c0c */ /* 0x000fc6000bf06100 */
[----:B------:R0:W-:Y:S10]  /*167a0*/  STL [R1+0x80], R23 ;  /* 0x0000801701007387 */ /* 0x0001f40000100800 */
[----:B0-----:R-:W-:Y:S05]  /*167b0*/  @P0 BRA `(.L_x_467) ;  /* 0x0000000400780947 */ /* 0x001fea0003800000 */
[----:B------:R-:W0:Y:S01]  /*167c0*/  S2R R18, SR_CTAID.X ;  /* 0x0000000000127919 */ /* 0x000e220000002500 */
[----:B------:R-:W1:Y:S01]  /*167d0*/  LDC.64 R10, c[0x0][0x628] ;  /* 0x00018a00ff0a7b82 */ /* 0x000e620000000a00 */
[----:B------:R-:W-:Y:S01]  /*167e0*/  ULDC UR4, c[0x0][0x150] ;  /* 0x0000540000047ab9 */ /* 0x000fe20000000800 */
[----:B------:R-:W-:Y:S01]  /*167f0*/  IMAD.MOV.U32 R8, RZ, RZ, R23 ;  /* 0x000000ffff087224 */ /* 0x000fe200078e0017 */
[----:B------:R-:W2:Y:S01]  /*16800*/  S2R R20, SR_CTAID.Y ;  /* 0x0000000000147919 */ /* 0x000ea20000002600 */
[----:B------:R-:W-:-:S04]  /*16810*/  IMAD.MOV.U32 R9, RZ, RZ, R26 ;  /* 0x000000ffff097224 */ /* 0x000fc800078e001a */
[----:B------:R-:W4:Y:S08]  /*16820*/  LDC R21, c[0x0][0x144] ;  /* 0x00005100ff157b82 */ /* 0x000f300000000800 */
[----:B------:R-:W2:Y:S08]  /*16830*/  LDC R12, c[0x0][0x630] ;  /* 0x00018c00ff0c7b82 */ /* 0x000eb00000000800 */
[----:B------:R-:W2:Y:S01]  /*16840*/  LDC.64 R14, c[0x0][0x620] ;  /* 0x00018800ff0e7b82 */ /* 0x000ea20000000a00 */
[----:B-1----:R-:W-:-:S04]  /*16850*/  ISETP.NE.U32.AND P0, PT, R10, RZ, PT ;  /* 0x000000ff0a00720c */ /* 0x002fc80003f05070 */
[----:B------:R-:W-:Y:S02]  /*16860*/  ISETP.NE.AND.EX P0, PT, R11, RZ, PT, P0 ;  /* 0x000000ff0b00720c */ /* 0x000fe40003f05300 */
[----:B0-----:R-:W-:-:S05]  /*16870*/  I2FP.F32.U32 R0, R18 ;  /* 0x0000001200007245 */ /* 0x001fca0000201000 */
[----:B------:R-:W-:-:S04]  /*16880*/  FMUL R0, R0, UR4 ;  /* 0x0000000400007c20 */ /* 0x000fc80008400000 */
[----:B------:R0:W1:Y:S02]  /*16890*/  F2I.U32.TRUNC.NTZ R19, R0 ;  /* 0x0000000000137305 */ /* 0x000064000020f000 */
[----:B----4-:R-:W-:Y:S05]  /*168a0*/  @!P0 BRA `(.L_x_468) ;  /* 0x0000000000288947 */ /* 0x010fea0003800000 */
[----:B0-----:R-:W0:Y:S02]  /*168b0*/  LDC R0, c[0x0][0x634] ;  /* 0x00018d00ff007b82 */ /* 0x001e240000000800 */
[----:B0-----:R-:W-:-:S05]  /*168c0*/  IADD3 R3, P0, R23, R0, RZ ;  /* 0x0000000017037210 */ /* 0x001fca0007f1e0ff */
        /* <DEDUP_REMOVED lines=8> */
.L_x_468:
[-CC-:B--2---:R-:W-:Y:S01]  /*16950*/  SHF.R.U64 R28, R8, R12.reuse, R9.reuse ;  /* 0x0000000c081c7219 */ /* 0x184fe20000001209 */
[----:B------:R-:W2:Y:S01]  /*16960*/  LDC.64 R24, c[0x0][0x640] ;  /* 0x00019000ff187b82 */ /* 0x000ea20000000a00 */
[----:B0-----:R-:W-:Y:S01]  /*16970*/  SHF.R.U32.HI R0, RZ, R12, R9 ;  /* 0x0000000cff007219 */ /* 0x001fe20000011609 */
[----:B------:R-:W-:Y:S01]  /*16980*/  IMAD.MOV.U32 R4, RZ, RZ, R23 ;  /* 0x000000ffff047224 */ /* 0x000fe200078e0017 */
[----:B------:R-:W-:Y:S01]  /*16990*/  IADD3 R3, P0, RZ, -R28, RZ ;  /* 0x8000001cff037210 */ /* 0x000fe20007f1e0ff */
[----:B-1----:R-:W-:Y:S01]  /*169a0*/  IMAD.MOV R19, RZ, RZ, -R19 ;  /* 0x000000ffff137224 */ /* 0x002fe200078e0a13 */
[----:B------:R-:W-:Y:S01]  /*169b0*/  ULDC UR4, c[0x0][0x154] ;  /* 0x0000550000047ab9 */ /* 0x000fe20000000800 */
[----:B------:R-:W-:Y:S02]  /*169c0*/  IMAD.MOV.U32 R7, RZ, RZ, 0x1 ;  /* 0x00000001ff077424 */ /* 0x000fe400078e00ff */
[----:B------:R-:W0:Y:S01]  /*169d0*/  LDC R6, c[0x0][0x618] ;  /* 0x00018600ff067b82 */ /* 0x000e220000000800 */
[----:B------:R-:W-:-:S02]  /*169e0*/  IMAD.X R5, RZ, RZ, ~R0, P0 ;  /* 0x000000ffff057224 */ /* 0x000fc400000e0e00 */
[----:B------:R-:W-:Y:S02]  /*169f0*/  IMAD R19, R21, R19, R18 ;  /* 0x0000001315137224 */ /* 0x000fe400078e0212 */
[-C--:B------:R-:W-:Y:S02]  /*16a00*/  IMAD R0, R5, R14.reuse, RZ ;  /* 0x0000000e05007224 */ /* 0x080fe400078e02ff */
[----:B------:R-:W-:Y:S01]  /*16a10*/  IMAD.MOV.U32 R5, RZ, RZ, R26 ;  /* 0x000000ffff057224 */ /* 0x000fe200078e001a */
[----:B------:R-:W1:Y:S01]  /*16a20*/  LDC R8, c[0x0][0x608] ;  /* 0x00018200ff087b82 */ /* 0x000e620000000800 */
[----:B------:R-:W-:-:S04]  /*16a30*/  IMAD.WIDE.U32 R4, R3, R14, R4 ;  /* 0x0000000e03047225 */ /* 0x000fc800078e0004 */
[----:B------:R-:W-:-:S03]  /*16a40*/  IMAD R3, R3, R15, R0 ;  /* 0x0000000f03037224 */ /* 0x000fc600078e0200 */
[----:B------:R-:W4:Y:S01]  /*16a50*/  LDC R22, c[0x0][0x658] ;  /* 0x00019600ff167b82 */ /* 0x000f220000000800 */
[----:B------:R-:W-:Y:S01]  /*16a60*/  I2FP.F32.U32 R0, R20 ;  /* 0x0000001400007245 */ /* 0x000fe20000201000 */
[----:B------:R-:W-:Y:S01]  /*16a70*/  IMAD.IADD R3, R5, 0x1, R3 ;  /* 0x0000000105037824 */ /* 0x000fe200078e0203 */
[----:B--2---:R-:W-:Y:S01]  /*16a80*/  ISETP.NE.U32.AND P0, PT, R24, RZ, PT ;  /* 0x000000ff1800720c */ /* 0x004fe20003f05070 */
[----:B------:R-:W-:Y:S02]  /*16a90*/  IMAD.MOV.U32 R5, RZ, RZ, -0x1 ;  /* 0xffffffffff057424 */ /* 0x000fe400078e00ff */
[----:B------:R-:W-:Y:S02]  /*16aa0*/  FMUL R0, R0, UR4 ;  /* 0x0000000400007c20 */ /* 0x000fe40008400000 */
[----:B------:R-:W2:Y:S01]  /*16ab0*/  LDC R15, c[0x0][0x148] ;  /* 0x00005200ff0f7b82 */ /* 0x000ea20000000800 */
[----:B0-----:R-:W-:Y:S01]  /*16ac0*/  SHF.R.U64 R12, R4, R6, R3 ;  /* 0x00000006040c7219 */ /* 0x001fe20000001203 */
[----:B------:R0:W0:Y:S01]  /*16ad0*/  F2I.U32.TRUNC.NTZ R13, R0 ;  /* 0x00000000000d7305 */ /* 0x000022000020f000 */
[----:B------:R-:W-:-:S02]  /*16ae0*/  ISETP.NE.AND.EX P0, PT, R25, RZ, PT, P0 ;  /* 0x000000ff1900720c */ /* 0x000fc40003f05300 */
[----:B------:R-:W-:-:S03]  /*16af0*/  SHF.R.U32.HI R3, RZ, R6, R3 ;  /* 0x00000006ff037219 */ /* 0x000fc60000011603 */
[----:B------:R-:W0:Y:S01]  /*16b00*/  LDC R18, c[0x0][0x600] ;  /* 0x00018000ff127b82 */ /* 0x000e220000000800 */
[-CC-:B-1----:R-:W-:Y:S02]  /*16b10*/  SHF.R.U64 R10, R12, R8.reuse, R3.reuse ;  /* 0x000000080c0a7219 */ /* 0x182fe40000001203 */
[----:B------:R-:W-:-:S05]  /*16b20*/  SHF.R.U32.HI R3, RZ, R8, R3 ;  /* 0x00000008ff037219 */ /* 0x000fca0000011603 */
[----:B------:R-:W1:Y:S01]  /*16b30*/  LDC R23, c[0x0][0x648] ;  /* 0x00019200ff177b82 */ /* 0x000e620000000800 */
[-C--:B----4-:R-:W-:Y:S02]  /*16b40*/  SHF.L.U32 R4, R5, R22.reuse, RZ ;  /* 0x0000001605047219 */ /* 0x090fe400000006ff */
[-CC-:B------:R-:W-:Y:S02]  /*16b50*/  SHF.R.U64 R14, R10, R22.reuse, R3.reuse ;  /* 0x000000160a0e7219 */ /* 0x180fe40000001203 */
[----:B------:R-:W-:Y:S02]  /*16b60*/  SHF.R.U32.HI R5, RZ, R22, R3 ;  /* 0x00000016ff057219 */ /* 0x000fe40000011603 */
[----:B------:R-:W-:Y:S01]  /*16b70*/  LOP3.LUT R21, RZ, R4, RZ, 0x33, !PT ;  /* 0x00000004ff157212 */ /* 0x000fe200078e33ff */
[----:B------:R-:W4:Y:S01]  /*16b80*/  LDC R26, c[0x0][0x638] ;  /* 0x00018e00ff1a7b82 */ /* 0x000f220000000800 */
[----:B------:R-:W-:Y:S01]  /*16b90*/  SHF.L.U32 R22, R7, R22, RZ ;  /* 0x0000001607167219 */ /* 0x000fe200000006ff */
[----:B------:R-:W-:-:S06]  /*16ba0*/  IMAD.MOV.U32 R4, RZ, RZ, R14 ;  /* 0x000000ffff047224 */ /* 0x000fcc00078e000e */
[----:B------:R-:W0:Y:S01]  /*16bb0*/  LDC R27, c[0x0][0x610] ;  /* 0x00018400ff1b7b82 */ /* 0x000e220000000800 */
[----:B------:R-:W-:Y:S05]  /*16bc0*/  @!P0 BRA `(.L_x_469) ;  /* 0x0000000000288947 */ /* 0x000fea0003800000 */
[----:B------:R-:W3:Y:S02]  /*16bd0*/  LDC R3, c[0x0][0x64c] ;  /* 0x00019300ff037b82 */ /* 0x000ee40000000800 */
[----:B---3--:R-:W-:-:S05]  /*16be0*/  IADD3 R3, P0, R14, R3, RZ ;  /* 0x000000030e037210 */ /* 0x008fca0007f1e0ff */
        /* <DEDUP_REMOVED lines=8> */
.L_x_469:
[----:B------:R-:W3:Y:S01]  /*16c70*/  LDC R3, c[0x0][0x65c] ;  /* 0x00019700ff037b82 */ /* 0x000ee20000000800 */
[----:B01----:R-:W-:Y:S01]  /*16c80*/  SHF.R.U64 R0, R4, R23, R5 ;  /* 0x0000001704007219 */ /* 0x003fe20000001205 */
[----:B------:R-:W-:Y:S01]  /*16c90*/  VIADD R7, R18, 0xffffffff ;  /* 0xffffffff12077836 */ /* 0x000fe20000000000 */
[----:B------:R-:W-:Y:S01]  /*16ca0*/  LOP3.LUT R5, R10, R21, RZ, 0xc0, !PT ;  /* 0x000000150a057212 */ /* 0x000fe200078ec0ff */
[----:B------:R-:W-:Y:S01]  /*16cb0*/  IMAD.MOV R13, RZ, RZ, -R13 ;  /* 0x000000ffff0d7224 */ /* 0x000fe200078e0a0d */
[----:B------:R-:W-:Y:S02]  /*16cc0*/  R2UR UR41, R28 ;  /* 0x000000001c2972ca */ /* 0x000fe400000e0000 */
[----:B------:R-:W-:Y:S02]  /*16cd0*/  LOP3.LUT R12, R12, R7, RZ, 0xc0, !PT ;  /* 0x000000070c0c7212 */ /* 0x000fe400078ec0ff */
[----:B---3--:R-:W-:Y:S01]  /*16ce0*/  ISETP.NE.AND P0, PT, R3, 0x1, PT ;  /* 0x000000010300780c */ /* 0x008fe20003f05270 */
[----:B------:R-:W-:-:S02]  /*16cf0*/  IMAD.MOV R3, RZ, RZ, -R0 ;  /* 0x000000ffff037224 */ /* 0x000fc400078e0a00 */
[----:B------:R-:W-:Y:S02]  /*16d00*/  IMAD R0, R22, R0, R5 ;  /* 0x0000000016007224 */ /* 0x000fe400078e0205 */
[----:B----4-:R-:W-:-:S04]  /*16d10*/  IMAD R3, R3, R26, R14 ;  /* 0x0000001a03037224 */ /* 0x010fc800078e020e */
[----:B------:R-:W-:-:S04]  /*16d20*/  IMAD R3, R3, R18, R12 ;  /* 0x0000001203037224 */ /* 0x000fc800078e020c */
[----:B--2---:R-:W-:-:S04]  /*16d30*/  @P0 IMAD R19, R15, R13, R20 ;  /* 0x0000000d0f130224 */ /* 0x004fc800078e0214 */
[----:B------:R-:W-:-:S05]  /*16d40*/  IMAD R0, R0, R27, R19 ;  /* 0x0000001b00007224 */ /* 0x000fca00078e0213 */
[----:B------:R-:W-:Y:S02]  /*16d50*/  SEL R4, R3, R0, !P0 ;  /* 0x0000000003047207 */ /* 0x000fe40004000000 */
[----:B------:R-:W-:Y:S02]  /*16d60*/  SEL R0, R0, R3, !P0 ;  /* 0x0000000300007207 */ /* 0x000fe40004000000 */
[----:B------:R-:W-:Y:S02]  /*16d70*/  R2UR UR42, R4 ;  /* 0x00000000042a72ca */ /* 0x000fe400000e0000 */
[----:B------:R-:W-:Y:S01]  /*16d80*/  R2UR UR43, R0 ;  /* 0x00000000002b72ca */ /* 0x000fe200000e0000 */
[----:B------:R-:W-:-:S14]  /*16d90*/  IMAD.MOV.U32 R0, RZ, RZ, 0x1 ;  /* 0x00000001ff007424 */ /* 0x000fdc00078e00ff */
.L_x_467:
[----:B------:R-:W-:-:S13]  /*16da0*/  LOP3.LUT P0, RZ, R0, 0xff, RZ, 0xc0, !PT ;  /* 0x000000ff00ff7812 */ /* 0x000fda000780c0ff */
[----:B------:R-:W-:Y:S05]  /*16db0*/  @P0 BRA `(.L_x_470) ;  /* 0xfffffea400240947 */ /* 0x000fea000383ffff */
[----:B------:R-:W-:Y:S05]  /*16dc0*/  EXIT ;  /* 0x000000000000794d */ /* 0x000fea0003800000 */
.L_x_7:
[----:B------:R-:W2:Y:S01]  /*16dd0*/  LDL R163, [R1+0x80] ;  /* 0x0000800001a37983 */ /* 0x000ea20000100800 */
[----:B------:R-:W-:-:S03]  /*16de0*/  ULDC.64 UR4, c[0x0][0x650] ;  /* 0x0001940000047ab9 */ /* 0x000fc60000000a00 */
[----:B------:R-:W3:Y:S01]  /*16df0*/  LDL R162, [R1+0x6c] ;  /* 0x00006c0001a27983 */ /* 0x000ee20000100800 */
[----:B------:R-:W-:Y:S01]  /*16e00*/  PRMT R6, RZ, 0x7610, R6 ;  /* 0x00007610ff067816 */ /* 0x000fe20000000006 */
[----:B------:R-:W-:Y:S02]  /*16e10*/  IMAD.MOV.U32 R4, RZ, RZ, -0x1 ;  /* 0xffffffffff047424 */ /* 0x000fe400078e00ff */
[----:B------:R-:W-:Y:S02]  /*16e20*/  IMAD.MOV.U32 R5, RZ, RZ, -0x1 ;  /* 0xffffffffff057424 */ /* 0x000fe400078e00ff */
[----:B------:R-:W-:Y:S01]  /*16e30*/  IMAD.MOV.U32 R10, RZ, RZ, -0x1 ;  /* 0xffffffffff0a7424 */ /* 0x000fe200078e00ff */
[----:B--2---:R-:W-:-:S04]  /*16e40*/  ISETP.GE.U32.AND P0, PT, R163, UR4, PT ;  /* 0x00000004a3007c0c */ /* 0x004fc8000bf06070 */
[----:B---3--:R-:W-:-:S13]  /*16e50*/  ISETP.GE.U32.AND.EX P0, PT, R162, UR5, PT, P0 ;  /* 0x00000005a2007c0c */ /* 0x008fda000bf06100 */
        /* <DEDUP_REMOVED lines=19> */
.L_x_472:
[----:B------:R-:W1:Y:S01]  /*16f90*/  LDC.64 R20, c[0x0][0x640] ;  /* 0x00019000ff147b82 */ /* 0x000e620000000a00 */
[-CC-:B------:R-:W-:Y:S02]  /*16fa0*/  SHF.R.U64 R14, R8, R10.reuse, R9.reuse ;  /* 0x0000000a080e7219 */ /* 0x180fe40000001209 */
[----:B------:R-:W-:Y:S02]  /*16fb0*/  SHF.R.U32.HI R4, RZ, R10, R9 ;  /* 0x0000000aff047219 */ /* 0x000fe40000011609 */
[----:B------:R-:W-:-:S03]  /*16fc0*/  IADD3 R7, P0, RZ, -R14, RZ ;  /* 0x8000000eff077210 */ /* 0x000fc60007f1e0ff */
[----:B------:R-:W2:Y:S02]  /*16fd0*/  LDC R8, c[0x0][0x618] ;  /* 0x00018600ff087b82 */ /* 0x000ea40000000800 */
[----:B------:R-:W-:Y:S02]  /*16fe0*/  IMAD.X R5, RZ, RZ, ~R4, P0 ;  /* 0x000000ffff057224 */ /* 0x000fe400000e0e04 */
[----:B------:R-:W-:Y:S02]  /*16ff0*/  IMAD.MOV.U32 R4, RZ, RZ, R163 ;  /* 0x000000ffff047224 */ /* 0x000fe400078e00a3 */
[-C--:B------:R-:W-:Y:S02]  /*17000*/  IMAD R6, R5, R16.reuse, RZ ;  /* 0x0000001005067224 */ /* 0x080fe400078e02ff */
[----:B------:R-:W3:Y:S01]  /*17010*/  LDC R18, c[0x0][0x608] ;  /* 0x00018200ff127b82 */ /* 0x000ee20000000800 */
[----:B------:R-:W-:Y:S02]  /*17020*/  IMAD.MOV.U32 R5, RZ, RZ, R162 ;  /* 0x000000ffff057224 */ /* 0x000fe400078e00a2 */
[----:B------:R-:W-:-:S05]  /*17030*/  IMAD.WIDE.U32 R4, R7, R16, R4 ;  /* 0x0000001007047225 */ /* 0x000fca00078e0004 */
[----:B------:R-:W4:Y:S01]  /*17040*/  LDC R19, c[0x0][0x658] ;  /* 0x00019600ff137b82 */ /* 0x000f220000000800 */
[----:B------:R-:W-:Y:S01]  /*17050*/  IMAD R7, R7, R17, R6 ;  /* 0x0000001107077224 */ /* 0x000fe200078e0206 */
[----:B-1----:R-:W-:Y:S01]  /*17060*/  ISETP.NE.U32.AND P0, PT, R20, RZ, PT ;  /* 0x000000ff1400720c */ /* 0x002fe20003f05070 */
[----:B------:R-:W-:Y:S02]  /*17070*/  IMAD.MOV.U32 R6, RZ, RZ, -0x1 ;  /* 0xffffffffff067424 */ /* 0x000fe400078e00ff */
[----:B------:R-:W-:Y:S01]  /*17080*/  IMAD.IADD R5, R5, 0x1, R7 ;  /* 0x0000000105057824 */ /* 0x000fe200078e0207 */
[----:B------:R-:W-:Y:S02]  /*17090*/  ISETP.NE.AND.EX P0, PT, R21, RZ, PT, P0 ;  /* 0x000000ff1500720c */ /* 0x000fe40003f05300 */
[----:B------:R-:W1:Y:S02]  /*170a0*/  LDC R17, c[0x0][0x600] ;  /* 0x00018000ff117b82 */ /* 0x000e640000000800 */
[----:B--2---:R-:W-:-:S02]  /*170b0*/  SHF.R.U64 R10, R4, R8, R5 ;  /* 0x00000008040a7219 */ /* 0x004fc40000001205 */
[----:B------:R-:W-:-:S04]  /*170c0*/  SHF.R.U32.HI R5, RZ, R8, R5 ;  /* 0x00000008ff057219 */ /* 0x000fc80000011605 */
[----:B------:R-:W2:Y:S01]  /*170d0*/  LDC R22, c[0x0][0x648] ;  /* 0x00019200ff167b82 */ /* 0x000ea20000000800 */
[-CC-:B---3--:R-:W-:Y:S02]  /*170e0*/  SHF.R.U64 R15, R10, R18.reuse, R5.reuse ;  /* 0x000000120a0f7219 */ /* 0x188fe40000001205 */
[----:B------:R-:W-:Y:S01]  /*170f0*/  SHF.R.U32.HI R4, RZ, R18, R5 ;  /* 0x00000012ff047219 */ /* 0x000fe20000011605 */
[----:B------:R-:W-:-:S04]  /*17100*/  IMAD.MOV.U32 R18, RZ, RZ, 0x1 ;  /* 0x00000001ff127424 */ /* 0x000fc800078e00ff */
[----:B0-----:R-:W0:Y:S01]  /*17110*/  LDC R23, c[0x0][0x638] ;  /* 0x00018e00ff177b82 */ /* 0x001e220000000800 */
[-CC-:B----4-:R-:W-:Y:S02]  /*17120*/  SHF.R.U64 R16, R15, R19.reuse, R4.reuse ;  /* 0x000000130f107219 */ /* 0x190fe40000001204 */
[-C--:B------:R-:W-:Y:S02]  /*17130*/  SHF.L.U32 R6, R6, R19.reuse, RZ ;  /* 0x0000001306067219 */ /* 0x080fe400000006ff */
[----:B------:R-:W-:Y:S01]  /*17140*/  SHF.R.U32.HI R5, RZ, R19, R4 ;  /* 0x00000013ff057219 */ /* 0x000fe20000011604 */
[----:B------:R-:W-:Y:S01]  /*17150*/  IMAD.MOV.U32 R4, RZ, RZ, R16 ;  /* 0x000000ffff047224 */ /* 0x000fe200078e0010 */
[----:B------:R-:W-:Y:S01]  /*17160*/  LOP3.LUT R24, RZ, R6, RZ, 0x33, !PT ;  /* 0x00000006ff187212 */ /* 0x000fe200078e33ff */
[----:B------:R-:W3:Y:S01]  /*17170*/  LDC R25, c[0x0][0x610] ;  /* 0x00018400ff197b82 */ /* 0x000ee20000000800 */
[----:B------:R-:W-:Y:S05]  /*17180*/  @!P0 BRA `(.L_x_473) ;  /* 0x0000000000288947 */ /* 0x000fea0003800000 */
        /* <DEDUP_REMOVED lines=10> */
.L_x_473:
[----:B------:R-:W4:Y:S01]  /*17230*/  LDC R6, c[0x0][0x65c] ;  /* 0x00019700ff067b82 */ /* 0x000f220000000800 */
[----:B--2---:R-:W-:Y:S01]  /*17240*/  SHF.R.U64 R4, R4, R22, R5 ;  /* 0x0000001604047219 */ /* 0x004fe20000001205 */
[----:B-1----:R-:W-:Y:S01]  /*17250*/  VIADD R7, R17, 0xffffffff ;  /* 0xffffffff11077836 */ /* 0x002fe20000000000 */
[----:B------:R-:W-:Y:S02]  /*17260*/  SHF.L.U32 R18, R18, R19, RZ ;  /* 0x0000001312127219 */ /* 0x000fe400000006ff */
[----:B------:R-:W-:Y:S01]  /*17270*/  LOP3.LUT R3, R15, R24, RZ, 0xc0, !PT ;  /* 0x000000180f037212 */ /* 0x000fe200078ec0ff */
[----:B------:R-:W-:Y:S01]  /*17280*/  IMAD.MOV R5, RZ, RZ, -R4 ;  /* 0x000000ffff057224 */ /* 0x000fe200078e0a04 */
[----:B------:R-:W-:Y:S01]  /*17290*/  LOP3.LUT R7, R10, R7, RZ, 0xc0, !PT ;  /* 0x000000070a077212 */ /* 0x000fe200078ec0ff */
[----:B------:R-:W-:Y:S02]  /*172a0*/  IMAD.MOV.U32 R10, RZ, RZ, R14 ;  /* 0x000000ffff0a7224 */ /* 0x000fe400078e000e */
[----:B------:R-:W-:Y:S01]  /*172b0*/  IMAD R3, R18, R4, R3 ;  /* 0x0000000412037224 */ /* 0x000fe200078e0203 */
[----:B----4-:R-:W-:Y:S01]  /*172c0*/  ISETP.NE.AND P0, PT, R6, 0x1, PT ;  /* 0x000000010600780c */ /* 0x010fe20003f05270 */
[----:B------:R-:W-:-:S12]  /*172d0*/  IMAD.MOV.U32 R6, RZ, RZ, 0x1 ;  /* 0x00000001ff067424 */ /* 0x000fd800078e00ff */
[----:B------:R-:W-:Y:S02]  /*172e0*/  @P0 IMAD R0, R11, R12, R2 ;  /* 0x0000000c0b000224 */ /* 0x000fe400078e0202 */
[----:B0-----:R-:W-:Y:S02]  /*172f0*/  IMAD R2, R5, R23, R16 ;  /* 0x0000001705027224 */ /* 0x001fe400078e0210 */
[----:B---3--:R-:W-:Y:S02]  /*17300*/  IMAD R0, R3, R25, R0 ;  /* 0x0000001903007224 */ /* 0x008fe400078e0200 */
[----:B------:R-:W-:-:S05]  /*17310*/  IMAD R3, R2, R17, R7 ;  /* 0x0000001102037224 */ /* 0x000fca00078e0207 */
[----:B------:R-:W-:Y:S02]  /*17320*/  SEL R5, R3, R0, !P0 ;  /* 0x0000000003057207 */ /* 0x000fe40004000000 */
[----:B------:R-:W-:-:S07]  /*17330*/  SEL R4, R0, R3, !P0 ;  /* 0x0000000300047207 */ /* 0x000fce0004000000 */
.L_x_471:
[----:B------:R-:W-:-:S08]  /*17340*/  NOP ;  /* 0x0000000000007918 */ /* 0x000fd00000000000 */
[----:B0-----:R-:W0:-:S00]  /*17350*/  USETMAXREG.DEALLOC.CTAPOOL 0x18 ;  /* 0x00000018000079c8 */ /* 0x001e0000080e0500 */
[----:B------:R-:W-:-:S13]  /*17360*/  ISETP.NE.AND P0, PT, RZ, UR8, PT ;  /* 0x00000008ff007c0c */ /* 0x000fda000bf05270 */
[----:B------:R-:W-:Y:S05]  /*17370*/  @P0 EXIT ;  /* 0x000000000000094d */ /* 0x000fea0003800000 */
[----:B0-----:R-:W-:Y:S01]  /*17380*/  LOP3.LUT P0, RZ, R6, 0xff, RZ, 0xc0, !PT ;  /* 0x000000ff06ff7812 */ /* 0x001fe2000780c0ff */
[----:B------:R-:W-:Y:S02]  /*17390*/  IMAD.MOV.U32 R7, RZ, RZ, 0x1 ;  /* 0x00000001ff077424 */ /* 0x000fe400078e00ff */
[----:B------:R-:W-:-:S10]  /*173a0*/  IMAD.MOV.U32 R6, RZ, RZ, RZ ;  /* 0x000000ffff067224 */ /* 0x000fd400078e00ff */
[----:B------:R-:W-:Y:S05]  /*173b0*/  @!P0 BRA `(.L_x_474) ;  /* 0x0000000c00608947 */ /* 0x000fea0003800000 */
[----:B------:R-:W0:Y:S01]  /*173c0*/  LDC R0, c[0x0][0x28c] ;  /* 0x0000a300ff007b82 */ /* 0x000e220000000800 */
[----:B------:R-:W1:Y:S01]  /*173d0*/  S2R R16, SR_CgaCtaId ;  /* 0x0000000000107919 */ /* 0x000e620000008800 */
[----:B------:R-:W-:Y:S01]  /*173e0*/  ULDC UR5, c[0x0][0x658] ;  /* 0x0001960000057ab9 */ /* 0x000fe20000000800 */
[----:B------:R-:W-:Y:S01]  /*173f0*/  UMOV UR7, 0xffffffff ;  /* 0xffffffff00077882 */ /* 0x000fe20000000000 */
[----:B------:R-:W-:Y:S01]  /*17400*/  ULDC UR6, c[0x0][0xc] ;  /* 0x0000030000067ab9 */ /* 0x000fe20000000800 */
[----:B------:R-:W-:Y:S01]  /*17410*/  USHF.L.U32 UR8, UR7, UR5, URZ ;  /* 0x0000000507087299 */ /* 0x000fe2000800063f */
[----:B------:R-:W-:Y:S01]  /*17420*/  BSSY B0, `(.L_x_474) ;  /* 0x00000d1000007945 */ /* 0x000fe20003800000 */
[----:B------:R-:W-:Y:S01]  /*17430*/  UMOV UR9, 0x1 ;  /* 0x0000000100097882 */ /* 0x000fe20000000000 */
[----:B------:R-:W-:Y:S01]  /*17440*/  ULDC UR7, c[0x0][0x10] ;  /* 0x0000040000077ab9 */ /* 0x000fe20000000800 */
[----:B------:R-:W-:Y:S01]  /*17450*/  USHF.L.U32 UR18, UR9, UR5, URZ ;  /* 0x0000000509127299 */ /* 0x000fe2000800063f */
[----:B------:R-:W-:Y:S01]  /*17460*/  IMAD.MOV.U32 R9, RZ, RZ, 0x1 ;  /* 0x00000001ff097424 */ /* 0x000fe200078e00ff */
[----:B------:R-:W-:Y:S01]  /*17470*/  UIMAD.WIDE.U32 UR6, UR6, UR7, URZ ;  /* 0x00000007060672a5 */ /* 0x000fe2000f8e003f */
[----:B------:R-:W-:Y:S01]  /*17480*/  IMAD.MOV.U32 R7, RZ, RZ, 0x1 ;  /* 0x00000001ff077424 */ /* 0x000fe200078e00ff */
[----:B------:R-:W-:Y:S01]  /*17490*/  ULDC UR5, c[0x0][0x14] ;  /* 0x0000050000057ab9 */ /* 0x000fe20000000800 */
[----:B------:R-:W-:Y:S01]  /*174a0*/  IMAD.MOV.U32 R6, RZ, RZ, RZ ;  /* 0x000000ffff067224 */ /* 0x000fe200078e00ff */
[----:B------:R-:W-:-:S02]  /*174b0*/  UIMAD.WIDE.U32 UR20, UR6, UR5, URZ ;  /* 0x00000005061472a5 */ /* 0x000fc4000f8e003f */
[----:B------:R-:W-:Y:S01]  /*174c0*/  UIMAD UR13, UR7, UR5, URZ ;  /* 0x00000005070d72a4 */ /* 0x000fe2000f8e023f */
[----:B------:R-:W-:Y:S01]  /*174d0*/  ULDC UR4, c[0x0][0x600] ;  /* 0x0001800000047ab9 */ /* 0x000fe20000000800 */
[----:B------:R-:W-:Y:S02]  /*174e0*/  ULOP3.LUT UR24, UR38, 0x2, URZ, 0xfc, !UPT ;  /* 0x0000000226187892 */ /* 0x000fe4000f8efc3f */
[----:B------:R-:W-:Y:S01]  /*174f0*/  UIADD3 UR4, UR4, -0x1, URZ ;  /* 0xffffffff04047890 */ /* 0x000fe2000fffe03f */
[----:B0-----:R-:W-:Y:S01]  /*17500*/  VIADD R0, R0, 0x3f ;  /* 0x0000003f00007836 */ /* 0x001fe20000000000 */
[----:B------:R-:W-:Y:S02]  /*17510*/  ULOP3.LUT UR17, URZ, UR8, URZ, 0x33, !UPT ;  /* 0x000000083f117292 */ /* 0x000fe4000f8e333f */
[----:B------:R-:W-:Y:S02]  /*17520*/  UIADD3 UR13, UR21, UR13, URZ ;  /* 0x0000000d150d7290 */ /* 0x000fe4000fffe03f */
[----:B------:R-:W-:Y:S01]  /*17530*/  SHF.R.S32.HI R3, RZ, 0x1f, R0 ;  /* 0x0000001fff037819 */ /* 0x000fe20000011400 */
[----:B------:R-:W-:-:S03]  /*17540*/  ULDC.64 UR22, c[0x0][0x198] ;  /* 0x0000660000167ab9 */ /* 0x000fc60000000a00 */
[----:B------:R-:W-:Y:S02]  /*17550*/  LEA.HI R0, R3, R0, RZ, 0x6 ;  /* 0x0000000003007211 */ /* 0x000fe400078f30ff */
[----:B-1----:R-:W-:Y:S02]  /*17560*/  LOP3.LUT R16, R16, 0x1, RZ, 0xc0, !PT ;  /* 0x0000000110107812 */ /* 0x002fe400078ec0ff */
[----:B------:R-:W-:-:S05]  /*17570*/  SHF.R.S32.HI R0, RZ, 0x6, R0 ;  /* 0x00000006ff007819 */ /* 0x000fca0000011400 */
[----:B------:R-:W-:-:S07]  /*17580*/  VIADD R17, R0, 0x1 ;  /* 0x0000000100117836 */ /* 0x000fce0000000000 */
.L_x_485:
[----:B------:R-:W-:-:S03]  /*17590*/  UMOV UR5, 0xffffffff ;  /* 0xffffffff00057882 */ /* 0x000fc60000000000 */
[----:B------:R-:W-:Y:S05]  /*175a0*/  BRA.DIV UR5, `(.L_x_475) ;  /* 0x0000000e058c7947 */ /* 0x000fea000b800000 */
[----:B------:R-:W-:-:S13]  /*175b0*/  ELECT P6, URZ, PT ;  /* 0x00000000003f782f */ /* 0x000fda00038c0000 */
.L_x_494:
[----:B------:R-:W0:Y:S01]  /*175c0*/  LDC R2, c[0x0][0x28c] ;  /* 0x0000a300ff027b82 */ /* 0x000e220000000800 */
[----:B------:R-:W-:Y:S01]  /*175d0*/  BSSY B1, `(.L_x_476) ;  /* 0x000003c000017945 */ /* 0x000fe20003800000 */
[----:B0-----:R-:W-:-:S13]  /*175e0*/  ISETP.LT.OR P6, PT, R2, 0x1, !P6 ;  /* 0x000000010200780c */ /* 0x001fda00077c1670 */
[----:B------:R-:W-:Y:S05]  /*175f0*/  @P6 BRA `(.L_x_477) ;  /* 0x0000000000e46947 */ /* 0x000fea0003800000 */
[----:B------:R-:W-:Y:S02]  /*17600*/  IMAD R2, R5, 0x2, R16 ;  /* 0x0000000205027824 */ /* 0x000fe400078e0210 */
[----:B------:R-:W-:Y:S02]  /*17610*/  IMAD.SHL.U32 R4, R4, 0x200, RZ ;  /* 0x0000020004047824 */ /* 0x000fe400078e00ff */
[----:B------:R-:W-:Y:S02]  /*17620*/  IMAD R2, R2, 0x38, RZ ;  /* 0x0000003802027824 */ /* 0x000fe400078e02ff */
[----:B------:R-:W-:Y:S02]  /*17630*/  IMAD.MOV.U32 R12, RZ, RZ, RZ ;  /* 0x000000ffff0c7224 */ /* 0x000fe400078e00ff */
[----:B------:R-:W-:Y:S02]  /*17640*/  IMAD.MOV.U32 R3, RZ, RZ, R17 ;  /* 0x000000ffff037224 */ /* 0x000fe400078e0011 */
[----:B------:R-:W-:-:S02]  /*17650*/  IMAD.MOV.U32 R5, RZ, RZ, R7 ;  /* 0x000000ffff057224 */ /* 0x000fc400078e0007 */
[----:B------:R-:W-:-:S07]  /*17660*/  IMAD.MOV.U32 R11, RZ, RZ, R6 ;  /* 0x000000ffff0b7224 */ /* 0x000fce00078e0006 */
.L_x_480:
[----:B------:R-:W0:Y:S01]  /*17670*/  S2R R13, SR_CgaCtaId ;  /* 0x00000000000d7919 */ /* 0x000e220000008800 */
[----:B------:R-:W-:-:S04]  /*17680*/  MOV R8, 0x400 ;  /* 0x0000040000087802 */ /* 0x000fc80000000f00 */
[----:B0-----:R-:W-:Y:S02]  /*17690*/  LEA R8, R13, R8, 0x18 ;  /* 0x000000080d087211 */ /* 0x001fe400078ec0ff */
[----:B------:R-:W-:-:S03]  /*176a0*/  SHF.L.U32 R13, R5, 0x1f, RZ ;  /* 0x0000001f050d7819 */ /* 0x000fc600000006ff */
[----:B------:R-:W-:-:S04]  /*176b0*/  IMAD R14, R11, 0x8, R8 ;  /* 0x000000080b0e7824 */ /* 0x000fc800078e0208 */
[----:B------:R-:W0:Y:S02]  /*176c0*/  SYNCS.PHASECHK.TRANS64.TRYWAIT P0, [R14+URZ+0x10], R13 ;  /* 0x0000100d0e0075a7 */ /* 0x000e24000800017f */
[----:B0-----:R-:W-:Y:S05]  /*176d0*/  @!P0 BRA `(.L_x_478) ;  /* 0x0000000c00608947 */ /* 0x001fea0003800000 */
.L_x_495:
[----:B------:R-:W1:Y:S01]  /*176e0*/  S2R R15, SR_TID.X ;  /* 0x00000000000f7919 */ /* 0x000e620000002100 */
[----:B------:R-:W-:-:S04]  /*176f0*/  UPRMT UR5, UR24, 0x9910, URZ ;  /* 0x0000991018057896 */ /* 0x000fc8000800003f */
[----:B------:R-:W-:Y:S01]  /*17700*/  UISETP.NE.AND UP0, UPT, UR5, 0x2, UPT ;  /* 0x000000020500788c */ /* 0x000fe2000bf05270 */
[----:B-1----:R-:W-:-:S13]  /*17710*/  LOP3.LUT P0, RZ, R15, 0x7f, RZ, 0xc0, !PT ;  /* 0x0000007f0fff7812 */ /* 0x002fda000780c0ff */
[----:B0-----:R-:W0:Y:S02]  /*17720*/  @!P0 LDC R13, c[0x0][0x500] ;  /* 0x00014000ff0d8b82 */ /* 0x001e240000000800 */
[----:B0-----:R0:W-:Y:S01]  /*17730*/  @!P0 SYNCS.ARRIVE.TRANS64 RZ, [R14+URZ], R13 ;  /* 0x0000000d0eff89a7 */ /* 0x0011e2000800003f */
[----:B------:R-:W-:-:S13]  /*17740*/  PLOP3.LUT P0, PT, PT, PT, UP0, 0x80, 0x0 ;  /* 0x000000000000781c */ /* 0x000fda0003f0f008 */
[----:B0-----:R-:W-:Y:S05]  /*17750*/  @P0 BRA `(.L_x_479) ;  /* 0x0000000000040947 */ /* 0x001fea0003800000 */
[----:B------:R-:W-:Y:S01]  /*17760*/  BPT.TRAP 0x1 ;  /* 0x000000040000795c */ /* 0x000fe20000300000 */
.L_x_479:
[----:B------:R-:W-:Y:S01]  /*17770*/  IMAD R13, R11, 0x10000, R8 ;  /* 0x000100000b0d7824 */ /* 0x000fe200078e0208 */
[----:B------:R-:W-:Y:S01]  /*17780*/  R2UR UR9, R14 ;  /* 0x000000000e0972ca */ /* 0x000fe200000e0000 */
[----:B------:R-:W-:Y:S01]  /*17790*/  VIADD R3, R3, 0xffffffff ;  /* 0xffffffff03037836 */ /* 0x000fe20000000000 */
[----:B------:R-:W-:Y:S01]  /*177a0*/  UIADD3 UR6, UP0, UR22, 0xf0, URZ ;  /* 0x000000f016067890 */ /* 0x000fe2000ff1e03f */
[----:B------:R-:W-:Y:S01]  /*177b0*/  R2UR UR11, R4 ;  /* 0x00000000040b72ca */ /* 0x000fe200000e0000 */
[----:B------:R-:W-:Y:S01]  /*177c0*/  UIADD3 UR26, UP1, UR22, 0x1f0, URZ ;  /* 0x000001f0161a7890 */ /* 0x000fe2000ff3e03f */
[----:B------:R-:W-:Y:S01]  /*177d0*/  R2UR UR5, R13 ;  /* 0x000000000d0572ca */ /* 0x000fe200000e0000 */
[----:B------:R-:W-:Y:S01]  /*177e0*/  IMAD R13, R11, 0x2, R16 ;  /* 0x000000020b0d7824 */ /* 0x000fe200078e0210 */
[----:B------:R-:W-:Y:S01]  /*177f0*/  R2UR UR10, R12 ;  /* 0x000000000c0a72ca */ /* 0x000fe200000e0000 */
[----:B------:R-:W-:Y:S01]  /*17800*/  UIADD3.X UR7, URZ, UR23, URZ, UP0, !UPT ;  /* 0x000000173f077290 */ /* 0x000fe200087fe43f */
[----:B------:R-:W-:Y:S01]  /*17810*/  R2UR UR12, R10 ;  /* 0x000000000a0c72ca */ /* 0x000fe200000e0000 */
[----:B------:R-:W-:Y:S01]  /*17820*/  IMAD R13, R13, 0xe00, RZ ;  /* 0x00000e000d0d7824 */ /* 0x000fe200078e02ff */
[----:B------:R-:W-:Y:S01]  /*17830*/  R2UR UR19, R2 ;  /* 0x00000000021372ca */ /* 0x000fe200000e0000 */
[----:B------:R-:W-:Y:S01]  /*17840*/  VIADD R11, R11, 0x1 ;  /* 0x000000010b0b7836 */ /* 0x000fe20000000000 */
[----:B------:R-:W-:Y:S01]  /*17850*/  ISETP.GT.AND P1, PT, R3, 0x1, PT ;  /* 0x000000010300780c */ /* 0x000fe20003f24270 */
[----:B------:R-:W-:Y:S01]  /*17860*/  IMAD R13, R13, 0x2, R8 ;  /* 0x000000020d0d7824 */ /* 0x000fe200078e0208 */
[----:B------:R-:W-:Y:S01]  /*17870*/  UIADD3.X UR27, URZ, UR23, URZ, UP1, !UPT ;  /* 0x000000173f1b7290 */ /* 0x000fe20008ffe43f */
[----:B------:R-:W-:Y:S01]  /*17880*/  VIADD R12, R12, 0x40 ;  /* 0x000000400c0c7836 */ /* 0x000fe20000000000 */
[----:B------:R-:W-:Y:S01]  /*17890*/  UMOV UR14, 0x0 ;  /* 0x00000000000e7882 */ /* 0x000fe20000000000 */
[----:B------:R-:W-:Y:S01]  /*178a0*/  UIADD3 UR5, UR5, 0x100, URZ ;  /* 0x0000010005057890 */ /* 0x000fe2000fffe03f */
[----:B------:R-:W-:Y:S01]  /*178b0*/  R2UR UR8, R13 ;  /* 0x000000000d0872ca */ /* 0x000fe200000e0000 */
[----:B------:R-:W-:Y:S01]  /*178c0*/  UMOV UR15, 0x10000000 ;  /* 0x10000000000f7882 */ /* 0x000fe20000000000 */
[----:B------:R-:W-:Y:S01]  /*178d0*/  ISETP.NE.AND P0, PT, R11, 0x2, PT ;  /* 0x000000020b00780c */ /* 0x000fe20003f05270 */
[----:B------:R-:W-:-:S03]  /*178e0*/  UMOV UR25, 0x30000 ;  /* 0x0003000000197882 */ /* 0x000fc60000000000 */
[----:B------:R-:W-:Y:S02]  /*178f0*/  SEL R8, RZ, 0x1, P0 ;  /* 0x00000001ff087807 */ /* 0x000fe40000000000 */
[----:B------:R-:W-:Y:S02]  /*17900*/  SEL R11, R11, RZ, P0 ;  /* 0x000000ff0b0b7207 */ /* 0x000fe40000000000 */
[----:B------:R-:W-:-:S03]  /*17910*/  LOP3.LUT R5, R5, R8, RZ, 0x3c, !PT ;  /* 0x0000000805057212 */ /* 0x000fc600078e3cff */
[----:B------:R-:W-:-:S03]  /*17920*/  UIADD3 UR16, UR8, 0x20100, URZ ;  /* 0x0002010008107890 */ /* 0x000fc6000fffe03f */
[----:B------:R-:W-:Y:S02]  /*17930*/  UMOV UR8, UR5 ;  /* 0x0000000500087c82 */ /* 0x000fe40008000000 */
[----:B------:R0:W-:Y:S02]  /*17940*/  UTMALDG.3D [UR8], [UR6], desc[UR14] ;  /* 0x00000e08060075b4 */ /* 0x0001e40008011000 */
[----:B0-----:R-:W-:Y:S01]  /*17950*/  UMOV UR8, UR16 ;  /* 0x0000001000087c82 */ /* 0x001fe20008000000 */
[----:B------:R-:W-:Y:S02]  /*17960*/  UMOV UR11, UR19 ;  /* 0x00000013000b7c82 */ /* 0x000fe40008000000 */
[----:B------:R0:W-:Y:S02]  /*17970*/  UTMALDG.3D.MULTICAST [UR8], [UR26], UR25, desc[UR14] ;  /* 0x00000e081a0073b4 */ /* 0x0001e40008011819 */
[----:B0-----:R-:W-:Y:S05]  /*17980*/  @P1 BRA `(.L_x_480) ;  /* 0xfffffffc00381947 */ /* 0x001fea000383ffff */
.L_x_477:
[----:B------:R-:W-:Y:S05]  /*17990*/  BSYNC B1 ;  /* 0x0000000000017941 */ /* 0x000fea0003800000 */
.L_x_476:
[----:B------:R-:W2:Y:S01]  /*179a0*/  LDL.LU R14, [R1+0x6c] ;  /* 0x00006c00010e7983 */ /* 0x000ea20000300800 */
[----:B------:R-:W-:Y:S01]  /*179b0*/  LOP3.LUT P2, RZ, R9, 0xff, RZ, 0xc0, !PT ;  /* 0x000000ff09ff7812 */ /* 0x000fe2000784c0ff */
[----:B------:R-:W-:Y:S01]  /*179c0*/  IMAD.IADD R6, R0, 0x1, R6 ;  /* 0x0000000100067824 */ /* 0x000fe200078e0206 */
[----:B------:R-:W-:Y:S01]  /*179d0*/  ULDC.64 UR6, c[0x0][0x650] ;  /* 0x0001940000067ab9 */ /* 0x000fe20000000a00 */
[----:B------:R-:W3:Y:S01]  /*179e0*/  LDL.LU R13, [R1+0x80] ;  /* 0x00008000010d7983 */ /* 0x000ee20000300800 */
[----:B------:R-:W-:Y:S01]  /*179f0*/  BSSY B1, `(.L_x_481) ;  /* 0x0000071000017945 */ /* 0x000fe20003800000 */
[----:B------:R-:W-:Y:S01]  /*17a00*/  IMAD.MOV.U32 R4, RZ, RZ, -0x1 ;  /* 0xffffffffff047424 */ /* 0x000fe200078e00ff */
[----:B------:R-:W-:Y:S01]  /*17a10*/  SHF.R.U32.HI R2, RZ, 0x1, R6 ;  /* 0x00000001ff027819 */ /* 0x000fe20000011606 */
[----:B------:R-:W-:Y:S01]  /*17a20*/  IMAD.MOV.U32 R5, RZ, RZ, -0x1 ;  /* 0xffffffffff057424 */ /* 0x000fe200078e00ff */
[----:B------:R-:W-:Y:S01]  /*17a30*/  ISETP.GT.U32.AND P0, PT, R6, 0x1, PT ;  /* 0x000000010600780c */ /* 0x000fe20003f04070 */
[----:B------:R-:W-:Y:S01]  /*17a40*/  IMAD.MOV.U32 R10, RZ, RZ, -0x1 ;  /* 0xffffffffff0a7424 */ /* 0x000fe200078e00ff */
[----:B------:R-:W-:-:S02]  /*17a50*/  LOP3.LUT R2, R2, 0x1, RZ, 0xc0, !PT ;  /* 0x0000000102027812 */ /* 0x000fc400078ec0ff */
[----:B------:R-:W-:Y:S01]  /*17a60*/  ISETP.LT.U32.AND P0, PT, R0, 0x2, P0 ;  /* 0x000000020000780c */ /* 0x000fe20000701070 */
[----:B------:R-:W0:Y:S01]  /*17a70*/  @P2 S2R R3, SR_CgaCtaId ;  /* 0x0000000000032919 */ /* 0x000e220000008800 */
[----:B------:R-:W-:Y:S02]  /*17a80*/  ISETP.NE.U32.AND P1, PT, R2, 0x1, PT ;  /* 0x000000010200780c */ /* 0x000fe40003f25070 */
[----:B------:R-:W-:Y:S02]  /*17a90*/  @P2 MOV R2, 0x400 ;  /* 0x0000040000022802 */ /* 0x000fe40000000f00 */
[----:B------:R-:W-:Y:S02]  /*17aa0*/  ISETP.GT.U32.AND P1, PT, R0, 0x1, !P1 ;  /* 0x000000010000780c */ /* 0x000fe40004f24070 */
[----:B------:R-:W-:Y:S02]  /*17ab0*/  LOP3.LUT R6, R6, 0x1, RZ, 0xc0, !PT ;  /* 0x0000000106067812 */ /* 0x000fe400078ec0ff */
[----:B------:R-:W-:-:S02]  /*17ac0*/  PRMT R9, RZ, 0x7610, R9 ;  /* 0x00007610ff097816 */ /* 0x000fc40000000009 */
[----:B0-----:R-:W-:Y:S02]  /*17ad0*/  @P2 LEA R2, R3, R2, 0x18 ;  /* 0x0000000203022211 */ /* 0x001fe400078ec0ff */
[----:B------:R-:W-:Y:S02]  /*17ae0*/  SEL R3, RZ, 0x1, !P1 ;  /* 0x00000001ff037807 */ /* 0x000fe40004800000 */
[----:B------:R0:W-:Y:S02]  /*17af0*/  @P2 SYNCS.ARRIVE.TRANS64.A1T0 RZ, [R2+URZ+0x38], RZ ;  /* 0x000038ff02ff29a7 */ /* 0x0001e4000810003f */
[----:B0-----:R-:W-:-:S04]  /*17b00*/  SEL R2, RZ, 0x1, !P0 ;  /* 0x00000001ff027807 */ /* 0x001fc80004000000 */
[--C-:B------:R-:W-:Y:S02]  /*17b10*/  LOP3.LUT R7, R3, R7, R2.reuse, 0x96, !PT ;  /* 0x0000000703077212 */ /* 0x100fe400078e9602 */
[----:B------:R-:W-:Y:S02]  /*17b20*/  PRMT R2, RZ, 0x7610, R2 ;  /* 0x00007610ff027816 */ /* 0x000fe40000000002 */
[----:B---3--:R-:W-:-:S04]  /*17b30*/  IADD3 R13, P0, R13, UR20, RZ ;  /* 0x000000140d0d7c10 */ /* 0x008fc8000ff1e0ff */
[----:B--2---:R-:W-:Y:S01]  /*17b40*/  IADD3.X R14, R14, UR13, RZ, P0, !PT ;  /* 0x0000000d0e0e7c10 */ /* 0x004fe200087fe4ff */
[----:B------:R0:W-:Y:S01]  /*17b50*/  STL [R1+0x80], R13 ;  /* 0x0000800d01007387 */ /* 0x0001e20000100800 */
[----:B------:R-:W-:-:S03]  /*17b60*/  ISETP.GE.U32.AND P0, PT, R13, UR6, PT ;  /* 0x000000060d007c0c */ /* 0x000fc6000bf06070 */
[----:B------:R0:W-:Y:S01]  /*17b70*/  STL [R1+0x6c], R14 ;  /* 0x00006c0e01007387 */ /* 0x0001e20000100800 */
[----:B------:R-:W-:-:S13]  /*17b80*/  ISETP.GE.U32.AND.EX P0, PT, R14, UR7, PT, P0 ;  /* 0x000000070e007c0c */ /* 0x000fda000bf06100 */
[----:B0-----:R-:W-:Y:S05]  /*17b90*/  @P0 BRA `(.L_x_482) ;  /* 0x0000000400580947 */ /* 0x001fea0003800000 */
[----:B------:R-:W0:Y:S01]  /*17ba0*/  S2R R8, SR_CTAID.X ;  /* 0x0000000000087919 */ /* 0x000e220000002500 */
[----:B------:R-:W1:Y:S01]  /*17bb0*/  LDC R15, c[0x0][0x65c] ;  /* 0x00019700ff0f7b82 */ /* 0x000e620000000800 */
[----:B------:R-:W-:Y:S01]  /*17bc0*/  ULDC UR5, c[0x0][0x150] ;  /* 0x0000540000057ab9 */ /* 0x000fe20000000800 */
[----:B------:R-:W-:Y:S01]  /*17bd0*/  ULDC.64 UR6, c[0x0][0x628] ;  /* 0x00018a0000067ab9 */ /* 0x000fe20000000a00 */
[----:B------:R-:W2:Y:S01]  /*17be0*/  S2R R2, SR_CTAID.Y ;  /* 0x0000000000027919 */ /* 0x000ea20000002600 */
[----:B------:R-:W-:Y:S01]  /*17bf0*/  ISETP.NE.U32.AND P0, PT, RZ, UR6, PT ;  /* 0x00000006ff007c0c */ /* 0x000fe2000bf05070 */
[----:B------:R-:W-:-:S03]  /*17c00*/  ULDC UR8, c[0x0][0x630] ;  /* 0x00018c0000087ab9 */ /* 0x000fc60000000800 */
[----:B------:R-:W3:Y:S01]  /*17c10*/  LDC R5, c[0x0][0x144] ;  /* 0x00005100ff057b82 */ /* 0x000ee20000000800 */
[----:B------:R-:W-:-:S07]  /*17c20*/  ISETP.NE.AND.EX P0, PT, RZ, UR7, PT, P0 ;  /* 0x00000007ff007c0c */ /* 0x000fce000bf05300 */
[----:B------:R-:W4:Y:S01]  /*17c30*/  LDC R11, c[0x0][0x148] ;  /* 0x00005200ff0b7b82 */ /* 0x000f220000000800 */
[----:B-1----:R-:W-:Y:S02]  /*17c40*/  ISETP.NE.AND P3, PT, R15, 0x1, PT ;  /* 0x000000010f00780c */ /* 0x002fe40003f65270 */
[----:B0-----:R-:W-:Y:S02]  /*17c50*/  I2FP.F32.U32 R3, R8 ;  /* 0x0000000800037245 */ /* 0x001fe40000201000 */
[----:B--2---:R-:W-:-:S03]  /*17c60*/  I2FP.F32.U32 R4, R2 ;  /* 0x0000000200047245 */ /* 0x004fc60000201000 */
[----:B------:R-:W-:Y:S01]  /*17c70*/  FMUL R3, R3, UR5 ;  /* 0x0000000503037c20 */ /* 0x000fe20008400000 */
[----:B------:R-:W-:Y:S02]  /*17c80*/  ULDC UR5, c[0x0][0x154] ;  /* 0x0000550000057ab9 */ /* 0x000fe40000000800 */
[----:B------:R-:W-:-:S03]  /*17c90*/  FMUL R10, R4, UR5 ;  /* 0x00000005040a7c20 */ /* 0x000fc60008400000 */
[----:B------:R-:W0:Y:S08]  /*17ca0*/  F2I.U32.TRUNC.NTZ R3, R3 ;  /* 0x0000000300037305 */ /* 0x000e30000020f000 */
[----:B------:R-:W1:Y:S01]  /*17cb0*/  F2I.U32.TRUNC.NTZ R10, R10 ;  /* 0x0000000a000a7305 */ /* 0x000e62000020f000 */
[----:B0-----:R-:W-:Y:S02]  /*17cc0*/  IMAD.MOV R4, RZ, RZ, -R3 ;  /* 0x000000ffff047224 */ /* 0x001fe400078e0a03 */
[----:B------:R-:W-:-:S02]  /*17cd0*/  IMAD.MOV.U32 R3, RZ, RZ, R14 ;  /* 0x000000ffff037224 */ /* 0x000fc400078e000e */
[----:B---3--:R-:W-:Y:S02]  /*17ce0*/  IMAD R8, R5, R4, R8 ;  /* 0x0000000405087224 */ /* 0x008fe400078e0208 */
[----:B-1----:R-:W-:-:S04]  /*17cf0*/  IMAD.MOV R4, RZ, RZ, -R10 ;  /* 0x000000ffff047224 */ /* 0x002fc800078e0a0a */
[----:B----4-:R-:W-:Y:S02]  /*17d00*/  @P3 IMAD R8, R11, R4, R2 ;  /* 0x000000040b083224 */ /* 0x010fe400078e0202 */
[----:B------:R-:W-:Y:S01]  /*17d10*/  IMAD.MOV.U32 R2, RZ, RZ, R13 ;  /* 0x000000ffff027224 */ /* 0x000fe200078e000d */
[----:B------:R-:W-:Y:S06]  /*17d20*/  @!P0 BRA `(.L_x_483) ;  /* 0x0000000000288947 */ /* 0x000fec0003800000 */
[----:B------:R-:W-:Y:S02]  /*17d30*/  ULDC UR5, c[0x0][0x634] ;  /* 0x00018d0000057ab9 */ /* 0x000fe40000000800 */
[----:B------:R-:W-:-:S05]  /*17d40*/  IADD3 R3, P0, R13, UR5, RZ ;  /* 0x000000050d037c10 */ /* 0x000fca000ff1e0ff */
[----:B------:R-:W-:-:S04]  /*17d50*/  IMAD.X R11, RZ, RZ, R14, P0 ;  /* 0x000000ffff0b7224 */ /* 0x000fc800000e060e */
[----:B------:R-:W-:-:S04]  /*17d60*/  IMAD.WIDE.U32 R4, R11, UR6, RZ ;  /* 0x000000060b047c25 */ /* 0x000fc8000f8e00ff */
[----:B------:R-:W-:-:S04]  /*17d70*/  IMAD.WIDE.U32 R4, P0, R3, UR7, R4 ;  /* 0x0000000703047c25 */ /* 0x000fc8000f800004 */
[----:B------:R-:W-:-:S04]  /*17d80*/  IMAD.WIDE.U32 R2, R3, UR6, RZ ;  /* 0x0000000603027c25 */ /* 0x000fc8000f8e00ff */
[----:B------:R-:W-:Y:S01]  /*17d90*/  IMAD.MOV.U32 R2, RZ, RZ, R5 ;  /* 0x000000ffff027224 */ /* 0x000fe200078e0005 */
[----:B------:R-:W-:Y:S01]  /*17da0*/  IADD3 RZ, P1, R3, R4, RZ ;  /* 0x0000000403ff7210 */ /* 0x000fe20007f3e0ff */
[----:B------:R-:W-:-:S04]  /*17db0*/  IMAD.X R3, RZ, RZ, RZ, P0 ;  /* 0x000000ffff037224 */ /* 0x000fc800000e06ff */
[----:B------:R-:W-:-:S08]  /*17dc0*/  IMAD.WIDE.U32.X R2, R11, UR7, R2, P1 ;  /* 0x000000070b027c25 */ /* 0x000fd000088e0402 */
.L_x_483:
[--C-:B------:R-:W-:Y:S01]  /*17dd0*/  SHF.R.U64 R10, R2, UR8, R3.reuse ;  /* 0x00000008020a7c19 */ /* 0x100fe20008001203 */
[----:B------:R-:W-:Y:S01]  /*17de0*/  ULDC.64 UR6, c[0x0][0x620] ;  /* 0x0001880000067ab9 */ /* 0x000fe20000000a00 */
[----:B------:R-:W-:Y:S01]  /*17df0*/  SHF.R.U32.HI R2, RZ, UR8, R3 ;  /* 0x00000008ff027c19 */ /* 0x000fe20008011603 */
[----:B------:R-:W-:Y:S01]  /*17e00*/  IMAD.MOV.U32 R3, RZ, RZ, R14 ;  /* 0x000000ffff037224 */ /* 0x000fe200078e000e */
[----:B------:R-:W-:Y:S01]  /*17e10*/  IADD3 R11, P0, RZ, -R10, RZ ;  /* 0x8000000aff0b7210 */ /* 0x000fe20007f1e0ff */
[----:B------:R-:W-:-:S04]  /*17e20*/  ULDC UR5, c[0x0][0x618] ;  /* 0x0001860000057ab9 */ /* 0x000fc80000000800 */
[----:B------:R-:W-:-:S04]  /*17e30*/  IMAD.X R2, RZ, RZ, ~R2, P0 ;  /* 0x000000ffff027224 */ /* 0x000fc800000e0e02 */
[----:B------:R-:W-:-:S04]  /*17e40*/  IMAD R2, R2, UR6, RZ ;  /* 0x0000000602027c24 */ /* 0x000fc8000f8e02ff */
[----:B------:R-:W-:Y:S02]  /*17e50*/  IMAD R5, R11, UR7, R2 ;  /* 0x000000070b057c24 */ /* 0x000fe4000f8e0202 */
[----:B------:R-:W-:-:S04]  /*17e60*/  IMAD.MOV.U32 R2, RZ, RZ, R13 ;  /* 0x000000ffff027224 */ /* 0x000fc800078e000d */
[----:B------:R-:W-:Y:S01]  /*17e70*/  IMAD.WIDE.U32 R2, R11, UR6, R2 ;  /* 0x000000060b027c25 */ /* 0x000fe2000f8e0002 */
[----:B------:R-:W-:Y:S02]  /*17e80*/  ULDC.64 UR6, c[0x0][0x640] ;  /* 0x0001900000067ab9 */ /* 0x000fe40000000a00 */
[----:B------:R-:W-:Y:S01]  /*17e90*/  ISETP.NE.U32.AND P0, PT, RZ, UR6, PT ;  /* 0x00000006ff007c0c */ /* 0x000fe2000bf05070 */
[----:B------:R-:W-:-:S03]  /*17ea0*/  IMAD.IADD R3, R3, 0x1, R5 ;  /* 0x0000000103037824 */ /* 0x000fc600078e0205 */
[----:B------:R-:W-:Y:S02]  /*17eb0*/  ISETP.NE.AND.EX P0, PT, RZ, UR7, PT, P0 ;  /* 0x00000007ff007c0c */ /* 0x000fe4000bf05300 */
[--C-:B------:R-:W-:Y:S02]  /*17ec0*/  SHF.R.U64 R11, R2, UR5, R3.reuse ;  /* 0x00000005020b7c19 */ /* 0x100fe40008001203 */
[----:B------:R-:W-:Y:S01]  /*17ed0*/  SHF.R.U32.HI R2, RZ, UR5, R3 ;  /* 0x00000005ff027c19 */ /* 0x000fe20008011603 */
[----:B------:R-:W-:-:S03]  /*17ee0*/  ULDC UR5, c[0x0][0x608] ;  /* 0x0001820000057ab9 */ /* 0x000fc60000000800 */
[--C-:B------:R-:W-:Y:S02]  /*17ef0*/  SHF.R.U64 R12, R11, UR5, R2.reuse ;  /* 0x000000050b0c7c19 */ /* 0x100fe40008001202 */
[----:B------:R-:W-:Y:S01]  /*17f00*/  SHF.R.U32.HI R3, RZ, UR5, R2 ;  /* 0x00000005ff037c19 */ /* 0x000fe20008011602 */
[----:B------:R-:W-:-:S03]  /*17f10*/  ULDC UR5, c[0x0][0x658] ;  /* 0x0001960000057ab9 */ /* 0x000fc60000000800 */
[--C-:B------:R-:W-:Y:S02]  /*17f20*/  SHF.R.U64 R13, R12, UR5, R3.reuse ;  /* 0x000000050c0d7c19 */ /* 0x100fe40008001203 */
[----:B------:R-:W-:-:S03]  /*17f30*/  SHF.R.U32.HI R14, RZ, UR5, R3 ;  /* 0x00000005ff0e7c19 */ /* 0x000fc60008011603 */
[----:B------:R-:W-:Y:S02]  /*17f40*/  IMAD.MOV.U32 R2, RZ, RZ, R13 ;  /* 0x000000ffff027224 */ /* 0x000fe400078e000d */
        /* <DEDUP_REMOVED lines=12> */
.L_x_484:
[----:B------:R-:W-:Y:S01]  /*18010*/  ULDC UR5, c[0x0][0x648] ;  /* 0x0001920000057ab9 */ /* 0x000fe20000000800 */
[----:B------:R-:W-:Y:S02]  /*18020*/  LOP3.LUT R12, R12, UR17, RZ, 0xc0, !PT ;  /* 0x000000110c0c7c12 */ /* 0x000fe4000f8ec0ff */
[----:B------:R-:W-:Y:S01]  /*18030*/  SHF.R.U64 R3, R2, UR5, R3 ;  /* 0x0000000502037c19 */ /* 0x000fe20008001203 */
[----:B------:R-:W-:-:S04]  /*18040*/  ULDC UR5, c[0x0][0x638] ;  /* 0x00018e0000057ab9 */ /* 0x000fc80000000800 */
[----:B------:R-:W-:Y:S02]  /*18050*/  IMAD.MOV R2, RZ, RZ, -R3 ;  /* 0x000000ffff027224 */ /* 0x000fe400078e0a03 */
[----:B------:R-:W-:Y:S02]  /*18060*/  IMAD R5, R3, UR18, R12 ;  /* 0x0000001203057c24 */ /* 0x000fe4000f8e020c */
[----:B------:R-:W-:Y:S01]  /*18070*/  IMAD R13, R2, UR5, R13 ;  /* 0x00000005020d7c24 */ /* 0x000fe2000f8e020d */
[----:B------:R-:W-:Y:S01]  /*18080*/  ULDC UR5, c[0x0][0x610] ;  /* 0x0001840000057ab9 */ /* 0x000fe20000000800 */
[----:B------:R-:W-:Y:S01]  /*18090*/  LOP3.LUT R2, R11, UR4, RZ, 0xc0, !PT ;  /* 0x000000040b027c12 */ /* 0x000fe2000f8ec0ff */
[----:B------:R-:W-:Y:S01]  /*180a0*/  IMAD R8, R5, UR5, R8 ;  /* 0x0000000505087c24 */ /* 0x000fe2000f8e0208 */
[----:B------:R-:W-:-:S03]  /*180b0*/  ULDC UR5, c[0x0][0x600] ;  /* 0x0001800000057ab9 */ /* 0x000fc60000000800 */
[----:B------:R-:W-:Y:S02]  /*180c0*/  IMAD R13, R13, UR5, R2 ;  /* 0x000000050d0d7c24 */ /* 0x000fe4000f8e0202 */
[----:B------:R-:W-:-:S03]  /*180d0*/  IMAD.MOV.U32 R2, RZ, RZ, 0x1 ;  /* 0x00000001ff027424 */ /* 0x000fc600078e00ff */
[----:B------:R-:W-:Y:S02]  /*180e0*/  SEL R5, R13, R8, !P3 ;  /* 0x000000080d057207 */ /* 0x000fe40005800000 */
[----:B------:R-:W-:-:S07]  /*180f0*/  SEL R4, R8, R13, !P3 ;  /* 0x0000000d08047207 */ /* 0x000fce0005800000 */
.L_x_482:
[----:B------:R-:W-:Y:S05]  /*18100*/  BSYNC B1 ;  /* 0x0000000000017941 */ /* 0x000fea0003800000 */
.L_x_481:
[----:B------:R-:W-:-:S13]  /*18110*/  LOP3.LUT P0, RZ, R2, 0xff, RZ, 0xc0, !PT ;  /* 0x000000ff02ff7812 */ /* 0x000fda000780c0ff */
[----:B------:R-:W-:Y:S05]  /*18120*/  @P0 BRA `(.L_x_485) ;  /* 0xfffffff400180947 */ /* 0x000fea000383ffff */
[----:B------:R-:W-:Y:S05]  /*18130*/  BSYNC B0 ;  /* 0x0000000000007941 */ /* 0x000fea0003800000 */
.L_x_474:
[----:B------:R-:W-:-:S03]  /*18140*/  UMOV UR5, 0xffffffff ;  /* 0xffffffff00057882 */ /* 0x000fc60000000000 */
[----:B------:R-:W-:Y:S05]  /*18150*/  BRA.DIV UR5, `(.L_x_486) ;  /* 0x0000000205d47947 */ /* 0x000fea000b800000 */
[----:B------:R-:W-:-:S13]  /*18160*/  ELECT P6, URZ, PT ;  /* 0x00000000003f782f */ /* 0x000fda00038c0000 */
.L_x_498:
[----:B------:R-:W-:Y:S04]  /*18170*/  BSSY B0, `(.L_x_487) ;  /* 0x000001a000007945 */ /* 0x000fe80003800000 */
[----:B------:R-:W-:Y:S05]  /*18180*/  @!P6 BRA `(.L_x_488) ;  /* 0x000000000060e947 */ /* 0x000fea0003800000 */
[----:B------:R-:W-:-:S04]  /*18190*/  ULOP3.LUT UR5, UR38, 0x2, URZ, 0xfc, !UPT ;  /* 0x0000000226057892 */ /* 0x000fc8000f8efc3f */
[----:B------:R-:W-:-:S06]  /*181a0*/  UISETP.NE.AND UP0, UPT, UR5, 0x3, UPT ;  /* 0x000000030500788c */ /* 0x000fcc000bf05270 */
[----:B------:R-:W-:-:S13]  /*181b0*/  PLOP3.LUT P0, PT, PT, PT, UP0, 0x80, 0x0 ;  /* 0x000000000000781c */ /* 0x000fda0003f0f008 */
[----:B------:R-:W-:Y:S05]  /*181c0*/  @!P0 BRA `(.L_x_489) ;  /* 0x0000000000048947 */ /* 0x000fea0003800000 */
[----:B------:R-:W-:Y:S01]  /*181d0*/  BPT.TRAP 0x1 ;  /* 0x000000040000795c */ /* 0x000fe20000300000 */
.L_x_489:
[----:B------:R-:W0:Y:S01]  /*181e0*/  S2R R3, SR_CgaCtaId ;  /* 0x0000000000037919 */ /* 0x000e220000008800 */
[----:B------:R-:W-:-:S04]  /*181f0*/  MOV R0, 0x400 ;  /* 0x0000040000007802 */ /* 0x000fc80000000f00 */
[----:B0-----:R-:W-:Y:S02]  /*18200*/  LEA R3, R3, R0, 0x18 ;  /* 0x0000000003037211 */ /* 0x001fe400078ec0ff */
[----:B------:R-:W-:-:S03]  /*18210*/  SHF.L.U32 R0, R7, 0x1f, RZ ;  /* 0x0000001f07007819 */ /* 0x000fc600000006ff */
[----:B------:R-:W-:-:S04]  /*18220*/  VIADD R3, R3, 0x10 ;  /* 0x0000001003037836 */ /* 0x000fc80000000000 */
[----:B------:R-:W-:-:S04]  /*18230*/  IMAD R5, R6, 0x8, R3 ;  /* 0x0000000806057824 */ /* 0x000fc800078e0203 */
[----:B------:R-:W0:Y:S02]  /*18240*/  SYNCS.PHASECHK.TRANS64.TRYWAIT P0, [R5+URZ], R0 ;  /* 0x00000000050075a7 */ /* 0x000e24000800017f */
[----:B0-----:R-:W-:Y:S05]  /*18250*/  @!P0 BRA `(.L_x_490) ;  /* 0x0000000000b48947 */ /* 0x001fea0003800000 */
.L_x_499:
[----:B------:R-:W-:-:S05]  /*18260*/  VIADD R6, R6, 0x1 ;  /* 0x0000000106067836 */ /* 0x000fca0000000000 */
[----:B------:R-:W-:-:S04]  /*18270*/  ISETP.NE.AND P0, PT, R6, 0x2, PT ;  /* 0x000000020600780c */ /* 0x000fc80003f05270 */
[----:B0-----:R-:W-:Y:S02]  /*18280*/  SEL R0, RZ, 0x1, P0 ;  /* 0x00000001ff007807 */ /* 0x001fe40000000000 */
[----:B------:R-:W-:Y:S02]  /*18290*/  SEL R6, R6, RZ, P0 ;  /* 0x000000ff06067207 */ /* 0x000fe40000000000 */
[----:B------:R-:W-:-:S03]  /*182a0*/  LOP3.LUT R0, R7, R0, RZ, 0x3c, !PT ;  /* 0x0000000007007212 */ /* 0x000fc600078e3cff */
[----:B------:R-:W-:Y:S01]  /*182b0*/  IMAD R3, R6, 0x8, R3 ;  /* 0x0000000806037824 */ /* 0x000fe200078e0203 */
[----:B------:R-:W-:-:S07]  /*182c0*/  SHF.L.U32 R0, R0, 0x1f, RZ ;  /* 0x0000001f00007819 */ /* 0x000fce00000006ff */
.L_x_491:
[----:B0-----:R0:W1:Y:S02]  /*182d0*/  SYNCS.PHASECHK.TRANS64.TRYWAIT P0, [R3+URZ], R0 ;  /* 0x00000000030075a7 */ /* 0x001064000800017f */
[----:B-1----:R-:W-:Y:S05]  /*182e0*/  @!P0 NANOSLEEP.SYNCS 0x989680 ;  /* 0x009896800000895d */ /* 0x002fea0003900000 */
[----:B------:R-:W1:Y:S02]  /*182f0*/  @!P0 SYNCS.PHASECHK.TRANS64 P0, [R3+URZ], R0 ;  /* 0x00000000030085a7 */ /* 0x000e64000800007f */
[----:B-1----:R-:W-:Y:S05]  /*18300*/  @!P0 BRA `(.L_x_491) ;  /* 0xfffffffc00f08947 */ /* 0x002fea000383ffff */
.L_x_488:
[----:B------:R-:W-:Y:S05]  /*18310*/  BSYNC B0 ;  /* 0x0000000000007941 */ /* 0x000fea0003800000 */
.L_x_487:
[----:B------:R-:W-:Y:S05]  /*18320*/  EXIT ;  /* 0x000000000000794d */ /* 0x000fea0003800000 */
.L_x_21:
[----:B-1----:R1:W2:Y:S02]  /*18330*/  SYNCS.PHASECHK.TRANS64.TRYWAIT P1, [R3+URZ], R0 ;  /* 0x00000000030075a7 */ /* 0x0022a4000802017f */
[----:B--2---:R-:W-:Y:S05]  /*18340*/  @!P1 NANOSLEEP.SYNCS 0x989680 ;  /* 0x009896800000995d */ /* 0x004fea0003900000 */
[----:B------:R-:W2:Y:S02]  /*18350*/  @!P1 SYNCS.PHASECHK.TRANS64 P1, [R3+URZ], R0 ;  /* 0x00000000030095a7 */ /* 0x000ea4000802007f */
[----:B--2---:R-:W-:Y:S05]  /*18360*/  @!P1 BRA `(.L_x_21) ;  /* 0xfffffffc00f09947 */ /* 0x004fea000383ffff */
[----:B------:R-:W-:Y:S05]  /*18370*/  BRA `(.L_x_20) ;  /* 0xfffffe9000787947 */ /* 0x000fea000383ffff */
.L_x_26:
[----:B-1----:R-:W-:-:S04]  /*18380*/  IMAD.U32 R4, RZ, RZ, UR4 ;  /* 0x00000004ff047e24 */ /* 0x002fc8000f8e00ff */
[----:B------:R1:W2:Y:S03]  /*18390*/  SYNCS.PHASECHK.TRANS64.TRYWAIT P1, [R4+URZ], R3 ;  /* 0x00000003040075a7 */ /* 0x0002a6000802017f */
[----:B--2---:R-:W-:Y:S05]  /*183a0*/  @!P1 NANOSLEEP.SYNCS 0x989680 ;  /* 0x009896800000995d */ /* 0x004fea0003900000 */
[----:B------:R-:W2:Y:S02]  /*183b0*/  @!P1 SYNCS.PHASECHK.TRANS64 P1, [R4+URZ], R3 ;  /* 0x00000003040095a7 */ /* 0x000ea4000802007f */
[----:B--2---:R-:W-:Y:S05]  /*183c0*/  @!P1 BRA `(.L_x_26) ;  /* 0xfffffffc00ec9947 */ /* 0x004fea000383ffff */
[----:B------:R-:W-:Y:S05]  /*183d0*/  BRA `(.L_x_25) ;  /* 0xfffffec000207947 */ /* 0x000fea000383ffff */
.L_x_475:
[----:B------:R-:W-:Y:S01]  /*183e0*/  BSSY B1, `(.L_x_492) ;  /* 0x0000006000017945 */ /* 0x000fe20003800000 */
[----:B------:R-:W-:-:S07]  /*183f0*/  IMAD.MOV.U32 R15, RZ, RZ, -0x1 ;  /* 0xffffffffff0f7424 */ /* 0x000fce00078e00ff */
[----:B------:R-:W-:Y:S05]  /*18400*/  WARPSYNC.COLLECTIVE R15, `(.L_x_493) ;  /* 0x000000000f0c7348 */ /* 0x000fea0003c00000 */
[----:B------:R-:W-:Y:S02]  /*18410*/  ELECT P6, UR62, PT ;  /* 0x00000000003e782f */ /* 0x000fe400038c0000 */
[----:B------:R-:W-:Y:S01]  /*18420*/  MOV R14, UR62 ;  /* 0x0000003e000e7c02 */ /* 0x000fe20008000f00 */
[----:B------:R-:W-:Y:S10]  /*18430*/  ENDCOLLECTIVE ;  /* 0x000000000000791b */ /* 0x000ff40003800000 */
.L_x_493:
[----:B------:R-:W-:Y:S05]  /*18440*/  BSYNC B1 ;  /* 0x0000000000017941 */ /* 0x000fea0003800000 */
.L_x_492:
[----:B------:R-:W-:Y:S05]  /*18450*/  BRA `(.L_x_494) ;  /* 0xfffffff000587947 */ /* 0x000fea000383ffff */
.L_x_478:
[----:B0-----:R0:W1:Y:S02]  /*18460*/  SYNCS.PHASECHK.TRANS64.TRYWAIT P0, [R14+URZ+0x10], R13 ;  /* 0x0000100d0e0075a7 */ /* 0x001064000800017f */
[----:B-1----:R-:W-:Y:S05]  /*18470*/  @!P0 NANOSLEEP.SYNCS 0x989680 ;  /* 0x009896800000895d */ /* 0x002fea0003900000 */
[----:B------:R-:W1:Y:S02]  /*18480*/  @!P0 SYNCS.PHASECHK.TRANS64 P0, [R14+URZ+0x10], R13 ;  /* 0x0000100d0e0085a7 */ /* 0x000e64000800007f */
[----:B-1----:R-:W-:Y:S05]  /*18490*/  @!P0 BRA `(.L_x_478) ;  /* 0xfffffffc00f08947 */ /* 0x002fea000383ffff */
[----:B------:R-:W-:Y:S05]  /*184a0*/  BRA `(.L_x_495) ;  /* 0xfffffff0008c7947 */ /* 0x000fea000383ffff */
.L_x_486:
[----:B------:R-:W-:Y:S01]  /*184b0*/  BSSY B0, `(.L_x_496) ;  /* 0x0000006000007945 */ /* 0x000fe20003800000 */
[----:B------:R-:W-:-:S07]  /*184c0*/  IMAD.MOV.U32 R15, RZ, RZ, -0x1 ;  /* 0xffffffffff0f7424 */ /* 0x000fce00078e00ff */
[----:B------:R-:W-:Y:S05]  /*184d0*/  WARPSYNC.COLLECTIVE R15, `(.L_x_497) ;  /* 0x000000000f0c7348 */ /* 0x000fea0003c00000 */
[----:B------:R-:W-:Y:S02]  /*184e0*/  ELECT P6, UR62, PT ;  /* 0x00000000003e782f */ /* 0x000fe400038c0000 */
[----:B------:R-:W-:Y:S01]  /*184f0*/  MOV R14, UR62 ;  /* 0x0000003e000e7c02 */ /* 0x000fe20008000f00 */
[----:B------:R-:W-:Y:S10]  /*18500*/  ENDCOLLECTIVE ;  /* 0x000000000000791b */ /* 0x000ff40003800000 */
.L_x_497:
[----:B------:R-:W-:Y:S05]  /*18510*/  BSYNC B0 ;  /* 0x0000000000007941 */ /* 0x000fea0003800000 */
.L_x_496:
[----:B------:R-:W-:Y:S05]  /*18520*/  BRA `(.L_x_498) ;  /* 0xfffffffc00107947 */ /* 0x000fea000383ffff */
.L_x_490:
[----:B0-----:R0:W1:Y:S02]  /*18530*/  SYNCS.PHASECHK.TRANS64.TRYWAIT P0, [R5+URZ], R0 ;  /* 0x00000000050075a7 */ /* 0x001064000800017f */
[----:B-1----:R-:W-:Y:S05]  /*18540*/  @!P0 NANOSLEEP.SYNCS 0x989680 ;  /* 0x009896800000895d */ /* 0x002fea0003900000 */
[----:B------:R-:W1:Y:S02]  /*18550*/  @!P0 SYNCS.PHASECHK.TRANS64 P0, [R5+URZ], R0 ;  /* 0x00000000050085a7 */ /* 0x000e64000800007f */
[----:B-1----:R-:W-:Y:S05]  /*18560*/  @!P0 BRA `(.L_x_490) ;  /* 0xfffffffc00f08947 */ /* 0x002fea000383ffff */
[----:B------:R-:W-:Y:S05]  /*18570*/  BRA `(.L_x_499) ;  /* 0xfffffffc00387947 */ /* 0x000fea000383ffff */
.L_x_500:
[----:B------:R-:W-:-:S00]  /*18580*/  BRA `(.L_x_500) ;  /* 0xfffffffc00fc7947 */ /* 0x000fc0000383ffff */
[----:B------:R-:W-:-:S00]  /*18590*/  NOP ;  /* 0x0000000000007918 */ /* 0x000fc00000000000 */
        /* <DEDUP_REMOVED lines=14> */
.L_x_501:


//--------------------- .nv.global.init           --------------------------
	.section	.nv.global.init,"aw",@progbits
.nv.global.init:
	.type		$str$22,@object
	.size		$str$22,($str$23 - $str$22)
$str$22:
        /*0000*/ 	.byte	0x6b, 0x5f, 0x74, 0x69, 0x6c, 0x65, 0x5f, 0x63, 0x6f, 0x75, 0x6e, 0x74, 0x20, 0x3e, 0x3d, 0x20
        /*0010*/ 	.byte	0x31, 0x00
	.type		$str$23,@object
	.size		$str$23,(__unnamed_1 - $str$23)
$str$23:
        /*0012*/ 	.byte	0x2f, 0x74, 0x6d, 0x70, 0x2f, 0x63, 0x75, 0x74, 0x6c, 0x61, 0x73, 0x73, 0x5f, 0x73, 0x77, 0x65
        /*0022*/ 	.byte	0x65, 0x70, 0x5f, 0x73, 0x72, 0x63, 0x2f, 0x69, 0x6e, 0x63, 0x6c, 0x75, 0x64, 0x65, 0x2f, 0x63
        /*0032*/ 	.byte	0x75, 0x74, 0x6c, 0x61, 0x73, 0x73, 0x2f, 0x67, 0x65, 0x6d, 0x6d, 0x2f, 0x63, 0x6f, 0x6c, 0x6c
        /*0042*/ 	.byte	0x65, 0x63, 0x74, 0x69, 0x76, 0x65, 0x2f, 0x73, 0x6d, 0x39, 0x30, 0x5f, 0x6d, 0x6d, 0x61, 0x5f
        /*0052*/ 	.byte	0x74, 0x6d, 0x61, 0x5f, 0x67, 0x6d, 0x6d, 0x61, 0x5f, 0x73, 0x73, 0x5f, 0x77, 0x61, 0x72, 0x70
        /*0062*/ 	.byte	0x73, 0x70, 0x65, 0x63, 0x69, 0x61, 0x6c, 0x69, 0x7a, 0x65, 0x64, 0x2e, 0x68, 0x70, 0x70, 0x00
	.type		__unnamed_1,@object
	.size		__unnamed_1,(.L_0 - __unnamed_1)
__unnamed_1:
        /* <DEDUP_REMOVED lines=181> */
        /*0bc2*/ 	.byte	0x69, 0x74, 0x79, 0x5d, 0x00
.L_0:


//--------------------- .nv.shared._ZN7cutlass13device_kernelINS_4gemm6kernel13GemmUniversalIN4cute5tupleIJiiiiEEENS1_10collective13CollectiveMmaINS1_34MainloopSm90TmaGmmaWarpSpecializedILi2ENS5_IJNS4_1CILi2EEENSA_ILi1EEESC_EEENS1_35KernelTmaWarpSpecializedCooperativeEEENS5_IJNSA_ILi512EEENSA_ILi112EEENSA_ILi64EEEEEENS_6half_tENS5_IJlSC_lEEESK_SL_NS4_8TiledMMAINS4_8MMA_AtomIJNS4_4SM904GMMA25MMA_64x16x16_F32F16F16_SSILNSP_5MajorE0ELSR_0ELNSP_7ScaleInE1ELSS_1EEEEEENS4_6LayoutISD_NS5_IJSC_NSA_ILi0EEESW_EEEEENS5_IJNS4_10UnderscoreESZ_SZ_EEEEENS4_13SM90_TMA_LOADENS4_14ComposedLayoutINS4_7SwizzleILi3ELi4ELi3EEENS4_18smem_ptr_flag_bitsILi16EEENSV_INS5_IJNSA_ILi8EEESI_EEENS5_IJSI_SC_EEEEEEEvNS4_8identityENS4_23SM90_TMA_LOAD_MULTICASTES1C_vS1D_EENS_8epilogue10collective6detail29Sm90TmaWarpSpecializedAdapterINS1H_15DefaultEpilogueISK_SL_SL_NS1G_6thread17LinearCombinationISK_Li1EffLNS1L_9ScaleType4KindE0ELNS_15FloatRoundStyleE2ESK_EENS1_15EpilogueDefaultEEEEEvvEEEEvNT_6ParamsE --------------------------
	.section	.nv.shared._ZN7cutlass13device_kernelINS_4gemm6kernel13GemmUniversalIN4cute5tupleIJiiiiEEENS1_10collective13CollectiveMmaINS1_34MainloopSm90TmaGmmaWarpSpecializedILi2ENS5_IJNS4_1CILi2EEENSA_ILi1EEESC_EEENS1_35KernelTmaWarpSpecializedCooperativeEEENS5_IJNSA_ILi512EEENSA_ILi112EEENSA_ILi64EEEEEENS_6half_tENS5_IJlSC_lEEESK_SL_NS4_8TiledMMAINS4_8MMA_AtomIJNS4_4SM904GMMA25MMA_64x16x16_F32F16F16_SSILNSP_5MajorE0ELSR_0ELNSP_7ScaleInE1ELSS_1EEEEEENS4_6LayoutISD_NS5_IJSC_NSA_ILi0EEESW_EEEEENS5_IJNS4_10UnderscoreESZ_SZ_EEEEENS4_13SM90_TMA_LOADENS4_14ComposedLayoutINS4_7SwizzleILi3ELi4ELi3EEENS4_18smem_ptr_flag_bitsILi16EEENSV_INS5_IJNSA_ILi8EEESI_EEENS5_IJSI_SC_EEEEEEEvNS4_8identityENS4_23SM90_TMA_LOAD_MULTICASTES1C_vS1D_EENS_8epilogue10collective6detail29Sm90TmaWarpSpecializedAdapterINS1H_15DefaultEpilogueISK_SL_SL_NS1G_6thread17LinearCombinationISK_Li1EffLNS1L_9ScaleType4KindE0ELNS_15FloatRoundStyleE2ESK_EENS1_15EpilogueDefaultEEEEEvvEEEEvNT_6ParamsE,"aw",@nobits
	.sectionflags	@""
	.align	16
	.zero		1024


//--------------------- .nv.shared.reserved.0     --------------------------
	.section	.nv.shared.reserved.0,"aw",@nobits
	.weak		__nv_reservedSMEM_offset_0_alias
	.size		__nv_reservedSMEM_offset_0_alias, 0, 0
	.other		__nv_reservedSMEM_offset_0_alias,@"STO_CUDA_RESERVED_SHARED STV_DEFAULT"
__nv_reservedSMEM_offset_0_alias:
	.zero		0


//--------------------- .nv.global                --------------------------
	.section	.nv.global,"aw",@nobits
.nv.global:
	.type		_ZN40_INTERNAL_75e7b8dc_4_k_cu_34d77005_142514cute1_E,@object
	.size		_ZN40_INTERNAL_75e7b8dc_4_k_cu_34d77005_142514cute1_E,(_ZN40_INTERNAL_75e7b8dc_4_k_cu_34d77005_142514cuda3std3__45__cpo6cbeginE - _ZN40_INTERNAL_75e7b8dc_4_k_cu_34d77005_142514cute1_E)
_ZN40_INTERNAL_75e7b8dc_4_k_cu_34d77005_142514cute1_E:
	.zero		1
	.type		_ZN40_INTERNAL_75e7b8dc_4_k_cu_34d77005_142514cuda3std3__45__cpo6cbeginE,@object
	.size		_ZN40_INTERNAL_75e7b8dc_4_k_cu_34d77005_142514cuda3std3__45__cpo6cbeginE,(_ZN40_INTERNAL_75e7b8dc_4_k_cu_34d77005_142514cuda3std3__48in_placeE - _ZN40_INTERNAL_75e7b8dc_4_k_cu_34d77005_142514cuda3std3__45__cpo6cbeginE)
_ZN40_INTERNAL_75e7b8dc_4_k_cu_34d77005_142514cuda3std3__45__cpo6cbeginE:
	.zero		1
	.type		_ZN40_INTERNAL_75e7b8dc_4_k_cu_34d77005_142514cuda3std3__48in_placeE,@object
	.size		_ZN40_INTERNAL_75e7b8dc_4_k_cu_34d77005_142514cuda3std3__48in_placeE,(_ZN40_INTERNAL_75e7b8dc_4_k_cu_34d77005_142514cuda3std6ranges3__45__cpo9iter_moveE - _ZN40_INTERNAL_75e7b8dc_4_k_cu_34d77005_142514cuda3std3__48in_placeE)
_ZN40_INTERNAL_75e7b8dc_4_k_cu_34d77005_142514cuda3std3__48in_placeE:
	.zero		1
	.type		_ZN40_INTERNAL_75e7b8dc_4_k_cu_34d77005_142514cuda3std6ranges3__45__cpo9iter_moveE,@object
	.size		_ZN40_INTERNAL_75e7b8dc_4_k_cu_34d77005_142514cuda3std6ranges3__45__cpo9iter_moveE,(_ZN40_INTERNAL_75e7b8dc_4_k_cu_34d77005_142514cuda3std3__45__cpo5beginE - _ZN40_INTERNAL_75e7b8dc_4_k_cu_34d77005_142514cuda3std6ranges3__45__cpo9iter_moveE)
_ZN40_INTERNAL_75e7b8dc_4_k_cu_34d77005_142514cuda3std6ranges3__45__cpo9iter_moveE:
	.zero		1
	.type		_ZN40_INTERNAL_75e7b8dc_4_k_cu_34d77005_142514cuda3std3__45__cpo5beginE,@object
	.size		_ZN40_INTERNAL_75e7b8dc_4_k_cu_34d77005_142514cuda3std3__45__cpo5beginE,(_ZN40_INTERNAL_75e7b8dc_4_k_cu_34d77005_142514cuda3std3__442_GLOBAL__N__75e7b8dc_4_k_cu_34d77005_142516ignoreE - _ZN40_INTERNAL_75e7b8dc_4_k_cu_34d77005_142514cuda3std3__45__cpo5beginE)
_ZN40_INTERNAL_75e7b8dc_4_k_cu_34d77005_142514cuda3std3__45__cpo5beginE:
	.zero		1
	.type		_ZN40_INTERNAL_75e7b8dc_4_k_cu_34d77005_142514cuda3std3__442_GLOBAL__N__75e7b8dc_4_k_cu_34d77005_142516ignoreE,@object
	.size		_ZN40_INTERNAL_75e7b8dc_4_k_cu_34d77005_142514cuda3std3__442_GLOBAL__N__75e7b8dc_4_k_cu_34d77005_142516ignoreE,(_ZN40_INTERNAL_75e7b8dc_4_k_cu_34d77005_142514cute7productE - _ZN40_INTERNAL_75e7b8dc_4_k_cu_34d77005_142514cuda3std3__442_GLOBAL__N__75e7b8dc_4_k_cu_34d77005_142516ignoreE)
_ZN40_INTERNAL_75e7b8dc_4_k_cu_34d77005_142514cuda3std3__442_GLOBAL__N__75e7b8dc_4_k_cu_34d77005_142516ignoreE:
	.zero		1
	.type		_ZN40_INTERNAL_75e7b8dc_4_k_cu_34d77005_142514cute7productE,@object
	.size		_ZN40_INTERNAL_75e7b8dc_4_k_cu_34d77005_142514cute7productE,(_ZN40_INTERNAL_75e7b8dc_4_k_cu_34d77005_142514cuda3std3__45__cpo3endE - _ZN40_INTERNAL_75e7b8dc_4_k_cu_34d77005_142514cute7productE)
_ZN40_INTERNAL_75e7b8dc_4_k_cu_34d77005_142514cute7productE:
	.zero		1
	.type		_ZN40_INTERNAL_75e7b8dc_4_k_cu_34d77005_142514cuda3std3__45__cpo3endE,@object
	.size		_ZN40_INTERNAL_75e7b8dc_4_k_cu_34d77005_142514cuda3std3__45__cpo3endE,(_ZN40_INTERNAL_75e7b8dc_4_k_cu_34d77005_142514cuda3std3__419piecewise_constructE - _ZN40_INTERNAL_75e7b8dc_4_k_cu_34d77005_142514cuda3std3__45__cpo3endE)
_ZN40_INTERNAL_75e7b8dc_4_k_cu_34d77005_142514cuda3std3__45__cpo3endE:
	.zero		1
	.type		_ZN40_INTERNAL_75e7b8dc_4_k_cu_34d77005_142514cuda3std3__419piecewise_constructE,@object
	.size		_ZN40_INTERNAL_75e7b8dc_4_k_cu_34d77005_142514cuda3std3__419piecewise_constructE,(_ZN40_INTERNAL_75e7b8dc_4_k_cu_34d77005_142514cuda3std3__45__cpo4cendE - _ZN40_INTERNAL_75e7b8dc_4_k_cu_34d77005_142514cuda3std3__419piecewise_constructE)
_ZN40_INTERNAL_75e7b8dc_4_k_cu_34d77005_142514cuda3std3__419piecewise_constructE:
	.zero		1
	.type		_ZN40_INTERNAL_75e7b8dc_4_k_cu_34d77005_142514cuda3std3__45__cpo4cendE,@object
	.size		_ZN40_INTERNAL_75e7b8dc_4_k_cu_34d77005_142514cuda3std3__45__cpo4cendE,(_ZN40_INTERNAL_75e7b8dc_4_k_cu_34d77005_142514cuda3std6ranges3__45__cpo4swapE - _ZN40_INTERNAL_75e7b8dc_4_k_cu_34d77005_142514cuda3std3__45__cpo4cendE)
_ZN40_INTERNAL_75e7b8dc_4_k_cu_34d77005_142514cuda3std3__45__cpo4cendE:
	.zero		1
	.type		_ZN40_INTERNAL_75e7b8dc_4_k_cu_34d77005_142514cuda3std6ranges3__45__cpo4swapE,@object
	.size		_ZN40_INTERNAL_75e7b8dc_4_k_cu_34d77005_142514cuda3std6ranges3__45__cpo4swapE,(.L_8 - _ZN40_INTERNAL_75e7b8dc_4_k_cu_34d77005_142514cuda3std6ranges3__45__cpo4swapE)
_ZN40_INTERNAL_75e7b8dc_4_k_cu_34d77005_142514cuda3std6ranges3__45__cpo4swapE:
	.zero		1
.L_8:


//--------------------- .nv.constant0._ZN7cutlass13device_kernelINS_4gemm6kernel13GemmUniversalIN4cute5tupleIJiiiiEEENS1_10collective13CollectiveMmaINS1_34MainloopSm90TmaGmmaWarpSpecializedILi2ENS5_IJNS4_1CILi2EEENSA_ILi1EEESC_EEENS1_35KernelTmaWarpSpecializedCooperativeEEENS5_IJNSA_ILi512EEENSA_ILi112EEENSA_ILi64EEEEEENS_6half_tENS5_IJlSC_lEEESK_SL_NS4_8TiledMMAINS4_8MMA_AtomIJNS4_4SM904GMMA25MMA_64x16x16_F32F16F16_SSILNSP_5MajorE0ELSR_0ELNSP_7ScaleInE1ELSS_1EEEEEENS4_6LayoutISD_NS5_IJSC_NSA_ILi0EEESW_EEEEENS5_IJNS4_10UnderscoreESZ_SZ_EEEEENS4_13SM90_TMA_LOADENS4_14ComposedLayoutINS4_7SwizzleILi3ELi4ELi3EEENS4_18smem_ptr_flag_bitsILi16EEENSV_INS5_IJNSA_ILi8EEESI_EEENS5_IJSI_SC_EEEEEEEvNS4_8identityENS4_23SM90_TMA_LOAD_MULTICASTES1C_vS1D_EENS_8epilogue10collective6detail29Sm90TmaWarpSpecializedAdapterINS1H_15DefaultEpilogueISK_SL_SL_NS1G_6thread17LinearCombinationISK_Li1EffLNS1L_9ScaleType4KindE0ELNS_15FloatRoundStyleE2ESK_EENS1_15EpilogueDefaultEEEEEvvEEEEvNT_6ParamsE --------------------------
	.section	.nv.constant0._ZN7cutlass13device_kernelINS_4gemm6kernel13GemmUniversalIN4cute5tupleIJiiiiEEENS1_10collective13CollectiveMmaINS1_34MainloopSm90TmaGmmaWarpSpecializedILi2ENS5_IJNS4_1CILi2EEENSA_ILi1EEESC_EEENS1_35KernelTmaWarpSpecializedCooperativeEEENS5_IJNSA_ILi512EEENSA_ILi112EEENSA_ILi64EEEEEENS_6half_tENS5_IJlSC_lEEESK_SL_NS4_8TiledMMAINS4_8MMA_AtomIJNS4_4SM904GMMA25MMA_64x16x16_F32F16F16_SSILNSP_5MajorE0ELSR_0ELNSP_7ScaleInE1ELSS_1EEEEEENS4_6LayoutISD_NS5_IJSC_NSA_ILi0EEESW_EEEEENS5_IJNS4_10UnderscoreESZ_SZ_EEEEENS4_13SM90_TMA_LOADENS4_14ComposedLayoutINS4_7SwizzleILi3ELi4ELi3EEENS4_18smem_ptr_flag_bitsILi16EEENSV_INS5_IJNSA_ILi8EEESI_EEENS5_IJSI_SC_EEEEEEEvNS4_8identityENS4_23SM90_TMA_LOAD_MULTICASTES1C_vS1D_EENS_8epilogue10collective6detail29Sm90TmaWarpSpecializedAdapterINS1H_15DefaultEpilogueISK_SL_SL_NS1G_6thread17LinearCombinationISK_Li1EffLNS1L_9ScaleType4KindE0ELNS_15FloatRoundStyleE2ESK_EENS1_15EpilogueDefaultEEEEEvvEEEEvNT_6ParamsE,"a",@progbits
	.sectionflags	@""
	.align	4
.nv.constant0._ZN7cutlass13device_kernelINS_4gemm6kernel13GemmUniversalIN4cute5tupleIJiiiiEEENS1_10collective13CollectiveMmaINS1_34MainloopSm90TmaGmmaWarpSpecializedILi2ENS5_IJNS4_1CILi2EEENSA_ILi1EEESC_EEENS1_35KernelTmaWarpSpecializedCooperativeEEENS5_IJNSA_ILi512EEENSA_ILi112EEENSA_ILi64EEEEEENS_6half_tENS5_IJlSC_lEEESK_SL_NS4_8TiledMMAINS4_8MMA_AtomIJNS4_4SM904GMMA25MMA_64x16x16_F32F16F16_SSILNSP_5MajorE0ELSR_0ELNSP_7ScaleInE1ELSS_1EEEEEENS4_6LayoutISD_NS5_IJSC_NSA_ILi0EEESW_EEEEENS5_IJNS4_10UnderscoreESZ_SZ_EEEEENS4_13SM90_TMA_LOADENS4_14ComposedLayoutINS4_7SwizzleILi3ELi4ELi3EEENS4_18smem_ptr_flag_bitsILi16EEENSV_INS5_IJNSA_ILi8EEESI_EEENS5_IJSI_SC_EEEEEEEvNS4_8identityENS4_23SM90_TMA_LOAD_MULTICASTES1C_vS1D_EENS_8epilogue10collective6detail29Sm90TmaWarpSpecializedAdapterINS1H_15DefaultEpilogueISK_SL_SL_NS1G_6thread17LinearCombinationISK_Li1EffLNS1L_9ScaleType4KindE0ELNS_15FloatRoundStyleE2ESK_EENS1_15EpilogueDefaultEEEEEvvEEEEvNT_6ParamsE:
	.zero		1664


//--------------------- SYMBOLS --------------------------

	.type		.nv.reservedSmem.offset0,@object
	.size		.nv.reservedSmem.offset0,0x4
	.type		__assertfail,@function
